	.target	sm_80

	.elftype	@"ET_EXEC"


//--------------------- .note.nv.tkinfo           --------------------------
	.section	.note.nv.tkinfo,"",@"SHT_NOTE"
	.sectionflags	@"SHF_NOTE_NV_TKINFO"
	.tkinfo
        /*0018*/ 	.word	0x00000002
        /*0030*/ 	.string	""
        /*0030*/ 	.string	"ptxas"
        /*0030*/ 	.string	"Cuda compilation tools, release 13.0, V13.0.88"
        /*0030*/ 	.string	"Build cuda_13.0.r13.0/compiler.36424714_0"
        /*0030*/ 	.string	"-v  -suppress-debug-info  -lineinfo  -arch sm_80 "



//--------------------- .note.nv.cuinfo           --------------------------
	.section	.note.nv.cuinfo,"",@"SHT_NOTE"
	.sectionflags	@"SHF_NOTE_NV_CUINFO"
        /*0018*/ 	.short	0x0002
        /*001a*/ 	.short	0x0050
        /*001c*/ 	.short	0x0082
	.zero		2


//--------------------- .nv.info                  --------------------------
	.section	.nv.info,"",@"SHT_CUDA_INFO"
	.align	4


	//----- nvinfo : EIATTR_REGCOUNT
	.align		4
        /*0000*/ 	.byte	0x04, 0x2f
        /*0002*/ 	.short	(.L_1 - .L_0)
	.align		4
.L_0:
        /*0004*/ 	.word	index@(matmul_kernel)
        /*0008*/ 	.word	0x000000ff


	//----- nvinfo : EIATTR_FRAME_SIZE
	.align		4
.L_1:
        /*000c*/ 	.byte	0x04, 0x11
        /*000e*/ 	.short	(.L_3 - .L_2)
	.align		4
.L_2:
        /*0010*/ 	.word	index@(matmul_kernel)
        /*0014*/ 	.word	0x000006c8


	//----- nvinfo : EIATTR_MIN_STACK_SIZE
	.align		4
.L_3:
        /*0018*/ 	.byte	0x04, 0x12
        /*001a*/ 	.short	(.L_5 - .L_4)
	.align		4
.L_4:
        /*001c*/ 	.word	index@(matmul_kernel)
        /*0020*/ 	.word	0x000006c8
.L_5:


//--------------------- .nv.info.matmul_kernel    --------------------------
	.section	.nv.info.matmul_kernel,"",@"SHT_CUDA_INFO"
	.sectionflags	@""
	.align	4


	//----- nvinfo : EIATTR_CUDA_API_VERSION
	.align		4
        /*0000*/ 	.byte	0x04, 0x37
        /*0002*/ 	.short	(.L_7 - .L_6)
.L_6:
        /*0004*/ 	.word	0x00000082


	//----- nvinfo : EIATTR_SW2861232_WAR
	.align		4
.L_7:
        /*0008*/ 	.byte	0x01, 0x35
	.zero		2


	//----- nvinfo : EIATTR_PARAM_CBANK
	.align		4
        /*000c*/ 	.byte	0x04, 0x0a
        /*000e*/ 	.short	(.L_9 - .L_8)
	.align		4
.L_8:
        /*0010*/ 	.word	index@(.nv.constant0.matmul_kernel)
        /*0014*/ 	.short	0x0160
        /*0016*/ 	.short	0x0050


	//----- nvinfo : EIATTR_CBANK_PARAM_SIZE
	.align		4
.L_9:
        /*0018*/ 	.byte	0x03, 0x19
        /*001a*/ 	.short	0x0050


	//----- nvinfo : EIATTR_KPARAM_INFO
	.align		4
        /*001c*/ 	.byte	0x04, 0x17
        /*001e*/ 	.short	(.L_11 - .L_10)
.L_10:
        /*0020*/ 	.word	0x00000000
        /*0024*/ 	.short	0x000d
        /*0026*/ 	.short	0x0048
        /*0028*/ 	.byte	0x00, 0xf4, 0x21, 0x00


	//----- nvinfo : EIATTR_KPARAM_INFO
	.align		4
.L_11:
        /*002c*/ 	.byte	0x04, 0x17
        /*002e*/ 	.short	(.L_13 - .L_12)
.L_12:
        /*0030*/ 	.word	0x00000000
        /*0034*/ 	.short	0x000c
        /*0036*/ 	.short	0x0040
        /*0038*/ 	.byte	0x00, 0xf4, 0x21, 0x00


	//----- nvinfo : EIATTR_KPARAM_INFO
	.align		4
.L_13:
        /*003c*/ 	.byte	0x04, 0x17
        /*003e*/ 	.short	(.L_15 - .L_14)
.L_14:
        /*0040*/ 	.word	0x00000000
        /*0044*/ 	.short	0x000b
        /*0046*/ 	.short	0x0038
        /*0048*/ 	.byte	0x00, 0xf0, 0x11, 0x00


	//----- nvinfo : EIATTR_KPARAM_INFO
	.align		4
.L_15:
        /*004c*/ 	.byte	0x04, 0x17
        /*004e*/ 	.short	(.L_17 - .L_16)
.L_16:
        /*0050*/ 	.word	0x00000000
        /*0054*/ 	.short	0x000a
        /*0056*/ 	.short	0x0034
        /*0058*/ 	.byte	0x00, 0xf0, 0x11, 0x00


	//----- nvinfo : EIATTR_KPARAM_INFO
	.align		4
.L_17:
        /*005c*/ 	.byte	0x04, 0x17
        /*005e*/ 	.short	(.L_19 - .L_18)
.L_18:
        /*0060*/ 	.word	0x00000000
        /*0064*/ 	.short	0x0009
        /*0066*/ 	.short	0x0030
        /*0068*/ 	.byte	0x00, 0xf0, 0x11, 0x00


	//----- nvinfo : EIATTR_KPARAM_INFO
	.align		4
.L_19:
        /*006c*/ 	.byte	0x04, 0x17
        /*006e*/ 	.short	(.L_21 - .L_20)
.L_20:
        /*0070*/ 	.word	0x00000000
        /*0074*/ 	.short	0x0008
        /*0076*/ 	.short	0x002c
        /*0078*/ 	.byte	0x00, 0xf0, 0x11, 0x00


	//----- nvinfo : EIATTR_KPARAM_INFO
	.align		4
.L_21:
        /*007c*/ 	.byte	0x04, 0x17
        /*007e*/ 	.short	(.L_23 - .L_22)
.L_22:
        /*0080*/ 	.word	0x00000000
        /*0084*/ 	.short	0x0007
        /*0086*/ 	.short	0x0028
        /*0088*/ 	.byte	0x00, 0xf0, 0x11, 0x00


	//----- nvinfo : EIATTR_KPARAM_INFO
	.align		4
.L_23:
        /*008c*/ 	.byte	0x04, 0x17
        /*008e*/ 	.short	(.L_25 - .L_24)
.L_24:
        /*0090*/ 	.word	0x00000000
        /*0094*/ 	.short	0x0006
        /*0096*/ 	.short	0x0024
        /*0098*/ 	.byte	0x00, 0xf0, 0x11, 0x00


	//----- nvinfo : EIATTR_KPARAM_INFO
	.align		4
.L_25:
        /*009c*/ 	.byte	0x04, 0x17
        /*009e*/ 	.short	(.L_27 - .L_26)
.L_26:
        /*00a0*/ 	.word	0x00000000
        /*00a4*/ 	.short	0x0005
        /*00a6*/ 	.short	0x0020
        /*00a8*/ 	.byte	0x00, 0xf0, 0x11, 0x00


	//----- nvinfo : EIATTR_KPARAM_INFO
	.align		4
.L_27:
        /*00ac*/ 	.byte	0x04, 0x17
        /*00ae*/ 	.short	(.L_29 - .L_28)
.L_28:
        /*00b0*/ 	.word	0x00000000
        /*00b4*/ 	.short	0x0004
        /*00b6*/ 	.short	0x001c
        /*00b8*/ 	.byte	0x00, 0xf0, 0x11, 0x00


	//----- nvinfo : EIATTR_KPARAM_INFO
	.align		4
.L_29:
        /*00bc*/ 	.byte	0x04, 0x17
        /*00be*/ 	.short	(.L_31 - .L_30)
.L_30:
        /*00c0*/ 	.word	0x00000000
        /*00c4*/ 	.short	0x0003
        /*00c6*/ 	.short	0x0018
        /*00c8*/ 	.byte	0x00, 0xf0, 0x11, 0x00


	//----- nvinfo : EIATTR_KPARAM_INFO
	.align		4
.L_31:
        /*00cc*/ 	.byte	0x04, 0x17
        /*00ce*/ 	.short	(.L_33 - .L_32)
.L_32:
        /*00d0*/ 	.word	0x00000000
        /*00d4*/ 	.short	0x0002
        /*00d6*/ 	.short	0x0010
        /*00d8*/ 	.byte	0x00, 0xf4, 0x21, 0x00


	//----- nvinfo : EIATTR_KPARAM_INFO
	.align		4
.L_33:
        /*00dc*/ 	.byte	0x04, 0x17
        /*00de*/ 	.short	(.L_35 - .L_34)
.L_34:
        /*00e0*/ 	.word	0x00000000
        /*00e4*/ 	.short	0x0001
        /*00e6*/ 	.short	0x0008
        /*00e8*/ 	.byte	0x00, 0xf4, 0x21, 0x00


	//----- nvinfo : EIATTR_KPARAM_INFO
	.align		4
.L_35:
        /*00ec*/ 	.byte	0x04, 0x17
        /*00ee*/ 	.short	(.L_37 - .L_36)
.L_36:
        /*00f0*/ 	.word	0x00000000
        /*00f4*/ 	.short	0x0000
        /*00f6*/ 	.short	0x0000
        /*00f8*/ 	.byte	0x00, 0xf4, 0x21, 0x00


	//----- nvinfo : EIATTR_MAXREG_COUNT
	.align		4
.L_37:
        /*00fc*/ 	.byte	0x03, 0x1b
        /*00fe*/ 	.short	0x00ff


	//----- nvinfo : EIATTR_NUM_BARRIERS
	.align		4
        /*0100*/ 	.byte	0x02, 0x4c
        /*0102*/ 	.byte	0x01
	.zero		1


	//----- nvinfo : EIATTR_ANNOTATIONS
	.align		4
        /*0104*/ 	.byte	0x04, 0x55
        /*0106*/ 	.short	(.L_39 - .L_38)


	//   ....[0]....
.L_38:
        /*0108*/ 	.word	0x00000001
        /*010c*/ 	.byte	0x20, 0x07, 0x00, 0x00, 0x01, 0x00, 0x00, 0x00, 0x60, 0x0a, 0x00, 0x00, 0x01, 0x00, 0x00, 0x00
        /* <DEDUP_REMOVED lines=791> */
        /*328c*/ 	.byte	0x80, 0xa1, 0x01, 0x00, 0x01, 0x00, 0x00, 0x00, 0xa0, 0xa1, 0x01, 0x00


	//----- nvinfo : EIATTR_MERCURY_ISA_VERSION
	.align		4
.L_39:
        /*3298*/ 	.byte	0x03, 0x5f
        /*329a*/ 	.short	0x0000


	//----- nvinfo : EIATTR_EXIT_INSTR_OFFSETS
	.align		4
        /*329c*/ 	.byte	0x04, 0x1c
        /*329e*/ 	.short	(.L_41 - .L_40)


	//   ....[0]....
.L_40:
        /*32a0*/ 	.word	0x0001a580


	//   ....[1]....
        /*32a4*/ 	.word	0x0001a5a0


	//----- nvinfo : EIATTR_REQNTID
	.align		4
.L_41:
        /*32a8*/ 	.byte	0x04, 0x10
        /*32aa*/ 	.short	(.L_43 - .L_42)
.L_42:
        /*32ac*/ 	.word	0x00000100
        /*32b0*/ 	.word	0x00000001
        /*32b4*/ 	.word	0x00000001
.L_43:


//--------------------- .nv.callgraph             --------------------------
	.section	.nv.callgraph,"",@"SHT_CUDA_CALLGRAPH"
	.align	4
	.sectionentsize	8
	.align		4
        /*0000*/ 	.word	0x00000000
	.align		4
        /*0004*/ 	.word	0xffffffff
	.align		4
        /*0008*/ 	.word	0x00000000
	.align		4
        /*000c*/ 	.word	0xfffffffe
	.align		4
        /*0010*/ 	.word	0x00000000
	.align		4
        /*0014*/ 	.word	0xfffffffd
	.align		4
        /*0018*/ 	.word	0x00000000
	.align		4
        /*001c*/ 	.word	0xfffffffc


//--------------------- .nv.rel.action            --------------------------
	.section	.nv.rel.action,"",@"SHT_CUDA_RELOCINFO"
	.align	8
	.sectionentsize	8
        /*0000*/ 	.byte	0x73, 0x00, 0x00, 0x00, 0x00, 0x00, 0x00, 0x00, 0x00, 0x00, 0x00, 0x11, 0x25, 0x00, 0x05, 0x36


//--------------------- .nv.constant0.matmul_kernel --------------------------
	.section	.nv.constant0.matmul_kernel,"a",@progbits
	.sectionflags	@""
	.align	4
.nv.constant0.matmul_kernel:
	.zero		432


//--------------------- .text.matmul_kernel       --------------------------
	.section	.text.matmul_kernel,"ax",@progbits
	.sectioninfo	@"SHI_REGISTERS=255"
	.align	128
        .global         matmul_kernel
        .type           matmul_kernel,@function
        .size           matmul_kernel,(.L_x_3 - matmul_kernel)
        .other          matmul_kernel,@"STO_CUDA_ENTRY STV_DEFAULT"
matmul_kernel:
.text.matmul_kernel:
[----:B------:R-:W-:Y:S02]  /*0000*/  IMAD.MOV.U32 R1, RZ, RZ, c[0x0][0x28] ;  /* 0x00000a00ff017624 */ /* 0x000fe400078e00ff */
[----:B------:R-:W-:Y:S01]  /*0010*/  IMAD.MOV.U32 R0, RZ, RZ, c[0x0][0x17c] ;  /* 0x00005f00ff007624 */ /* 0x000fe200078e00ff */
[----:B------:R-:W1:Y:S01]  /*0020*/  S2R R7, SR_CTAID.X ;  /* 0x0000000000077919 */ /* 0x000e620000002500 */
[----:B------:R-:W-:Y:S01]  /*0030*/  IMAD.MOV.U32 R209, RZ, RZ, 0x1f ;  /* 0x0000001fffd17424 */ /* 0x000fe200078e00ff */
[----:B------:R-:W-:Y:S01]  /*0040*/  IADD3 R1, R1, -0x6c8, RZ ;  /* 0xfffff93801017810 */ /* 0x000fe20007ffe0ff */
[----:B------:R-:W-:Y:S01]  /*0050*/  IMAD.MOV.U32 R200, RZ, RZ, c[0x0][0x188] ;  /* 0x00006200ffc87624 */ /* 0x000fe200078e00ff */
[----:B------:R-:W-:Y:S01]  /*0060*/  IADD3 R0, R0, 0x1ff, RZ ;  /* 0x000001ff00007810 */ /* 0x000fe20007ffe0ff */
[----:B------:R-:W2:Y:S01]  /*0070*/  S2R R57, SR_TID.X ;  /* 0x0000000000397919 */ /* 0x000ea20000002100 */
[----:B------:R-:W-:Y:S01]  /*0080*/  IADD3 R209, R209, c[0x0][0x180], RZ ;  /* 0x00006000d1d17a10 */ /* 0x000fe20007ffe0ff */
[----:B------:R-:W-:Y:S01]  /*0090*/  ULDC.64 UR6, c[0x0][0x118] ;  /* 0x0000460000067ab9 */ /* 0x000fe20000000a00 */
[----:B------:R-:W-:Y:S01]  /*00a0*/  SHF.R.S32.HI R3, RZ, 0x1f, R0 ;  /* 0x0000001fff037819 */ /* 0x000fe20000011400 */
[----:B------:R-:W-:Y:S01]  /*00b0*/  ULDC UR5, c[0x0][0x180] ;  /* 0x0000600000057ab9 */ /* 0x000fe20000000800 */
[----:B------:R-:W-:Y:S01]  /*00c0*/  CS2R R244, SRZ ;  /* 0x0000000000f47805 */ /* 0x000fe2000001ff00 */
[----:B------:R-:W-:Y:S01]  /*00d0*/  UIADD3 UR4, UR5, -0x20, URZ ;  /* 0xffffffe005047890 */ /* 0x000fe2000fffe03f */
[----:B------:R-:W-:Y:S01]  /*00e0*/  LEA.HI R3, R3, R0, RZ, 0x9 ;  /* 0x0000000003037211 */ /* 0x000fe200078f48ff */
[----:B------:R-:W-:Y:S01]  /*00f0*/  CS2R R246, SRZ ;  /* 0x0000000000f67805 */ /* 0x000fe2000001ff00 */
[----:B------:R-:W-:Y:S01]  /*0100*/  CS2R R240, SRZ ;  /* 0x0000000000f07805 */ /* 0x000fe2000001ff00 */
[----:B------:R-:W-:Y:S01]  /*0110*/  CS2R R242, SRZ ;  /* 0x0000000000f27805 */ /* 0x000fe2000001ff00 */
[----:B------:R-:W-:Y:S01]  /*0120*/  SHF.R.S32.HI R3, RZ, 0x9, R3 ;  /* 0x00000009ff037819 */ /* 0x000fe20000011403 */
[----:B------:R-:W-:Y:S01]  /*0130*/  CS2R R248, SRZ ;  /* 0x0000000000f87805 */ /* 0x000fe2000001ff00 */
[----:B------:R-:W-:-:S03]  /*0140*/  CS2R R250, SRZ ;  /* 0x0000000000fa7805 */ /* 0x000fc6000001ff00 */
[----:B------:R-:W-:Y:S01]  /*0150*/  IMAD.SHL.U32 R4, R3, 0x8, RZ ;  /* 0x0000000803047824 */ /* 0x000fe200078e00ff */
[----:B-1----:R-:W-:-:S04]  /*0160*/  IABS R8, R7 ;  /* 0x0000000700087213 */ /* 0x002fc80000000000 */
[-C--:B------:R-:W-:Y:S02]  /*0170*/  IABS R5, R4.reuse ;  /* 0x0000000400057213 */ /* 0x080fe40000000000 */
[----:B------:R-:W-:Y:S02]  /*0180*/  IABS R10, R4 ;  /* 0x00000004000a7213 */ /* 0x000fe40000000000 */
[----:B------:R-:W1:Y:S01]  /*0190*/  I2F.RP R0, R5 ;  /* 0x0000000500007306 */ /* 0x000e620000209400 */
[C---:B--2---:R-:W-:Y:S02]  /*01a0*/  LOP3.LUT R12, R57.reuse, 0xff, RZ, 0xc0, !PT ;  /* 0x000000ff390c7812 */ /* 0x044fe400078ec0ff */
[----:B------:R-:W-:-:S05]  /*01b0*/  LOP3.LUT R73, R57, 0x1f, RZ, 0xc0, !PT ;  /* 0x0000001f39497812 */ /* 0x000fca00078ec0ff */
[----:B------:R-:W-:Y:S01]  /*01c0*/  IMAD R208, R73, c[0x0][0x18c], RZ ;  /* 0x0000630049d07a24 */ /* 0x000fe200078e02ff */
[----:B-1----:R-:W1:Y:S02]  /*01d0*/  MUFU.RCP R0, R0 ;  /* 0x0000000000007308 */ /* 0x002e640000001000 */
[----:B-1----:R-:W-:Y:S01]  /*01e0*/  IADD3 R2, R0, 0xffffffe, RZ ;  /* 0x0ffffffe00027810 */ /* 0x002fe20007ffe0ff */
[----:B------:R-:W-:-:S05]  /*01f0*/  IMAD.MOV R0, RZ, RZ, -R10 ;  /* 0x000000ffff007224 */ /* 0x000fca00078e0a0a */
[----:B------:R1:W2:Y:S02]  /*0200*/  F2I.FTZ.U32.TRUNC.NTZ R3, R2 ;  /* 0x0000000200037305 */ /* 0x0002a4000021f000 */
[----:B-1----:R-:W-:Y:S02]  /*0210*/  IMAD.MOV.U32 R2, RZ, RZ, RZ ;  /* 0x000000ffff027224 */ /* 0x002fe400078e00ff */
[----:B--2---:R-:W-:-:S04]  /*0220*/  IMAD.MOV R6, RZ, RZ, -R3 ;  /* 0x000000ffff067224 */ /* 0x004fc800078e0a03 */
[----:B------:R-:W-:Y:S02]  /*0230*/  IMAD R9, R6, R5, RZ ;  /* 0x0000000506097224 */ /* 0x000fe400078e02ff */
[----:B------:R-:W-:Y:S02]  /*0240*/  IMAD.MOV.U32 R6, RZ, RZ, R8 ;  /* 0x000000ffff067224 */ /* 0x000fe400078e0008 */
[----:B------:R-:W-:-:S06]  /*0250*/  IMAD.HI.U32 R3, R3, R9, R2 ;  /* 0x0000000903037227 */ /* 0x000fcc00078e0002 */
[----:B------:R-:W-:-:S04]  /*0260*/  IMAD.HI.U32 R3, R3, R6, RZ ;  /* 0x0000000603037227 */ /* 0x000fc800078e00ff */
[----:B------:R-:W-:-:S05]  /*0270*/  IMAD R0, R3, R0, R6 ;  /* 0x0000000003007224 */ /* 0x000fca00078e0206 */
[----:B------:R-:W-:-:S13]  /*0280*/  ISETP.GT.U32.AND P1, PT, R5, R0, PT ;  /* 0x000000000500720c */ /* 0x000fda0003f24070 */
[----:B------:R-:W-:Y:S01]  /*0290*/  @!P1 IMAD.IADD R0, R0, 0x1, -R5 ;  /* 0x0000000100009824 */ /* 0x000fe200078e0a05 */
[----:B------:R-:W-:Y:S02]  /*02a0*/  @!P1 IADD3 R3, R3, 0x1, RZ ;  /* 0x0000000103039810 */ /* 0x000fe40007ffe0ff */
[----:B------:R-:W-:Y:S02]  /*02b0*/  ISETP.NE.AND P1, PT, R4, RZ, PT ;  /* 0x000000ff0400720c */ /* 0x000fe40003f25270 */
[----:B------:R-:W-:Y:S02]  /*02c0*/  ISETP.GE.U32.AND P0, PT, R0, R5, PT ;  /* 0x000000050000720c */ /* 0x000fe40003f06070 */
[----:B------:R-:W-:-:S04]  /*02d0*/  LOP3.LUT R0, R7, R4, RZ, 0x3c, !PT ;  /* 0x0000000407007212 */ /* 0x000fc800078e3cff */
[----:B------:R-:W-:Y:S01]  /*02e0*/  ISETP.GE.AND P2, PT, R0, RZ, PT ;  /* 0x000000ff0000720c */ /* 0x000fe20003f46270 */
[----:B------:R-:W-:-:S05]  /*02f0*/  IMAD.MOV.U32 R0, RZ, RZ, c[0x0][0x178] ;  /* 0x00005e00ff007624 */ /* 0x000fca00078e00ff */
[----:B------:R-:W-:Y:S02]  /*0300*/  IADD3 R0, R0, 0x7f, RZ ;  /* 0x0000007f00007810 */ /* 0x000fe40007ffe0ff */
[----:B------:R-:W-:-:S05]  /*0310*/  @P0 IADD3 R3, R3, 0x1, RZ ;  /* 0x0000000103030810 */ /* 0x000fca0007ffe0ff */
[----:B------:R-:W-:Y:S01]  /*0320*/  IMAD.MOV.U32 R2, RZ, RZ, R3 ;  /* 0x000000ffff027224 */ /* 0x000fe200078e0003 */
[----:B------:R-:W-:-:S03]  /*0330*/  SHF.R.S32.HI R3, RZ, 0x1f, R0 ;  /* 0x0000001fff037819 */ /* 0x000fc60000011400 */
[----:B------:R-:W-:Y:S01]  /*0340*/  @!P2 IMAD.MOV R2, RZ, RZ, -R2 ;  /* 0x000000ffff02a224 */ /* 0x000fe200078e0a02 */
[----:B------:R-:W-:Y:S02]  /*0350*/  @!P1 LOP3.LUT R2, RZ, R4, RZ, 0x33, !PT ;  /* 0x00000004ff029212 */ /* 0x000fe400078e33ff */
[----:B------:R-:W-:-:S03]  /*0360*/  LEA.HI R3, R3, R0, RZ, 0x7 ;  /* 0x0000000003037211 */ /* 0x000fc600078f38ff */
[----:B------:R-:W-:Y:S02]  /*0370*/  IMAD.SHL.U32 R13, R2, 0x8, RZ ;  /* 0x00000008020d7824 */ /* 0x000fe400078e00ff */
[----:B------:R-:W-:-:S03]  /*0380*/  IMAD.MOV R2, RZ, RZ, -R2 ;  /* 0x000000ffff027224 */ /* 0x000fc600078e0a02 */
[----:B------:R-:W-:Y:S01]  /*0390*/  LEA.HI.SX32 R3, R3, -R13, 0x19 ;  /* 0x8000000d03037211 */ /* 0x000fe200078fcaff */
[----:B------:R-:W-:Y:S02]  /*03a0*/  IMAD R14, R4, R2, R7 ;  /* 0x00000002040e7224 */ /* 0x000fe400078e0207 */
[----:B------:R-:W-:Y:S01]  /*03b0*/  IMAD.MOV.U32 R4, RZ, RZ, RZ ;  /* 0x000000ffff047224 */ /* 0x000fe200078e00ff */
[----:B------:R-:W-:Y:S02]  /*03c0*/  IMNMX R15, R3, 0x8, PT ;  /* 0x00000008030f7817 */ /* 0x000fe40003800200 */
[----:B------:R-:W-:Y:S02]  /*03d0*/  IABS R3, c[0x0][0x17c] ;  /* 0x00005f0000037a13 */ /* 0x000fe40000000000 */
[-C--:B------:R-:W-:Y:S02]  /*03e0*/  IABS R11, R15.reuse ;  /* 0x0000000f000b7213 */ /* 0x080fe40000000000 */
[----:B------:R-:W-:Y:S01]  /*03f0*/  IABS R2, R15 ;  /* 0x0000000f00027213 */ /* 0x000fe20000000000 */
[----:B------:R-:W1:Y:S04]  /*0400*/  I2F.RP R6, R3 ;  /* 0x0000000300067306 */ /* 0x000e680000209400 */
[----:B------:R-:W-:-:S04]  /*0410*/  IMAD.MOV R2, RZ, RZ, -R2 ;  /* 0x000000ffff027224 */ /* 0x000fc800078e0a02 */
[----:B------:R-:W2:Y:S08]  /*0420*/  I2F.RP R0, R11 ;  /* 0x0000000b00007306 */ /* 0x000eb00000209400 */
[----:B-1----:R-:W-:Y:S08]  /*0430*/  MUFU.RCP R6, R6 ;  /* 0x0000000600067308 */ /* 0x002ff00000001000 */
[----:B--2---:R-:W1:Y:S02]  /*0440*/  MUFU.RCP R0, R0 ;  /* 0x0000000000007308 */ /* 0x004e640000001000 */
[----:B-1----:R-:W-:-:S02]  /*0450*/  IADD3 R5, R0, 0xffffffe, RZ ;  /* 0x0ffffffe00057810 */ /* 0x002fc40007ffe0ff */
[----:B------:R-:W-:-:S04]  /*0460*/  IABS R0, R14 ;  /* 0x0000000e00007213 */ /* 0x000fc80000000000 */
[----:B------:R-:W1:Y:S02]  /*0470*/  F2I.FTZ.U32.TRUNC.NTZ R5, R5 ;  /* 0x0000000500057305 */ /* 0x000e64000021f000 */
[----:B-1----:R-:W-:-:S04]  /*0480*/  IMAD.MOV R8, RZ, RZ, -R5 ;  /* 0x000000ffff087224 */ /* 0x002fc800078e0a05 */
[----:B------:R-:W-:Y:S01]  /*0490*/  IMAD R7, R8, R11, RZ ;  /* 0x0000000b08077224 */ /* 0x000fe200078e02ff */
[----:B------:R-:W-:Y:S02]  /*04a0*/  IADD3 R8, R6, 0xffffffe, RZ ;  /* 0x0ffffffe06087810 */ /* 0x000fe40007ffe0ff */
[----:B------:R-:W-:Y:S01]  /*04b0*/  LOP3.LUT R6, R57, 0x7f, RZ, 0xc0, !PT ;  /* 0x0000007f39067812 */ /* 0x000fe200078ec0ff */
[----:B------:R-:W-:Y:S01]  /*04c0*/  IMAD.HI.U32 R4, R5, R7, R4 ;  /* 0x0000000705047227 */ /* 0x000fe200078e0004 */
[----:B------:R1:W2:Y:S03]  /*04d0*/  F2I.FTZ.U32.TRUNC.NTZ R9, R8 ;  /* 0x0000000800097305 */ /* 0x0002a6000021f000 */
[----:B------:R-:W-:-:S04]  /*04e0*/  IMAD.MOV.U32 R5, RZ, RZ, R0 ;  /* 0x000000ffff057224 */ /* 0x000fc800078e0000 */
[----:B------:R-:W-:Y:S01]  /*04f0*/  IMAD.HI.U32 R0, R4, R5, RZ ;  /* 0x0000000504007227 */ /* 0x000fe200078e00ff */
[----:B------:R-:W-:Y:S02]  /*0500*/  IABS R4, c[0x0][0x178] ;  /* 0x00005e0000047a13 */ /* 0x000fe40000000000 */
[----:B-1----:R-:W-:Y:S01]  /*0510*/  SHF.R.U32.HI R8, RZ, 0x5, R57 ;  /* 0x00000005ff087819 */ /* 0x002fe20000011639 */
[----:B------:R-:W-:Y:S01]  /*0520*/  IMAD R2, R0, R2, R5 ;  /* 0x0000000200027224 */ /* 0x000fe200078e0205 */
[----:B------:R-:W1:Y:S01]  /*0530*/  I2F.RP R7, R4 ;  /* 0x0000000400077306 */ /* 0x000e620000209400 */
[----:B------:R-:W-:-:S03]  /*0540*/  IMAD.SHL.U32 R5, R6, 0x4, RZ ;  /* 0x0000000406057824 */ /* 0x000fc600078e00ff */
[----:B------:R-:W-:Y:S01]  /*0550*/  ISETP.GT.U32.AND P1, PT, R11, R2, PT ;  /* 0x000000020b00720c */ /* 0x000fe20003f24070 */
[----:B--2---:R-:W-:-:S12]  /*0560*/  IMAD.MOV R10, RZ, RZ, -R9 ;  /* 0x000000ffff0a7224 */ /* 0x004fd800078e0a09 */
[----:B------:R-:W-:Y:S01]  /*0570*/  @!P1 IMAD.IADD R2, R2, 0x1, -R11 ;  /* 0x0000000102029824 */ /* 0x000fe200078e0a0b */
[----:B------:R-:W-:Y:S02]  /*0580*/  @!P1 IADD3 R0, R0, 0x1, RZ ;  /* 0x0000000100009810 */ /* 0x000fe40007ffe0ff */
[----:B------:R-:W-:Y:S02]  /*0590*/  ISETP.NE.AND P1, PT, R15, RZ, PT ;  /* 0x000000ff0f00720c */ /* 0x000fe40003f25270 */
[----:B------:R-:W-:Y:S02]  /*05a0*/  ISETP.GE.U32.AND P0, PT, R2, R11, PT ;  /* 0x0000000b0200720c */ /* 0x000fe40003f06070 */
[----:B------:R-:W-:-:S04]  /*05b0*/  LOP3.LUT R2, R14, R15, RZ, 0x3c, !PT ;  /* 0x0000000f0e027212 */ /* 0x000fc800078e3cff */
[----:B------:R-:W-:Y:S02]  /*05c0*/  ISETP.GE.AND P2, PT, R2, RZ, PT ;  /* 0x000000ff0200720c */ /* 0x000fe40003f46270 */
[----:B------:R-:W-:-:S04]  /*05d0*/  SHF.R.S32.HI R2, RZ, 0x7, R57 ;  /* 0x00000007ff027819 */ /* 0x000fc80000011439 */
[----:B------:R-:W-:Y:S02]  /*05e0*/  SGXT R2, R2, 0x1 ;  /* 0x000000010202781a */ /* 0x000fe40000000200 */
[----:B------:R-:W-:Y:S02]  /*05f0*/  @P0 IADD3 R0, R0, 0x1, RZ ;  /* 0x0000000100000810 */ /* 0x000fe40007ffe0ff */
[----:B------:R-:W-:Y:S01]  /*0600*/  LOP3.LUT R205, R5, 0x220, R2, 0x78, !PT ;  /* 0x0000022005cd7812 */ /* 0x000fe200078e7802 */
[----:B------:R-:W-:Y:S01]  /*0610*/  IMAD R5, R10, R3, RZ ;  /* 0x000000030a057224 */ /* 0x000fe200078e02ff */
[----:B------:R-:W-:Y:S01]  /*0620*/  SGXT.U32 R2, R8, 0x3 ;  /* 0x000000030802781a */ /* 0x000fe20000000000 */
[----:B------:R-:W-:Y:S01]  /*0630*/  IMAD.MOV.U32 R16, RZ, RZ, R0 ;  /* 0x000000ffff107224 */ /* 0x000fe200078e0000 */
[----:B------:R-:W-:Y:S01]  /*0640*/  ISETP.GT.AND P0, PT, R209, 0x1f, PT ;  /* 0x0000001fd100780c */ /* 0x000fe20003f04270 */
[----:B------:R-:W-:Y:S01]  /*0650*/  IMAD.MOV.U32 R8, RZ, RZ, RZ ;  /* 0x000000ffff087224 */ /* 0x000fe200078e00ff */
[----:B-1----:R1:W2:Y:S01]  /*0660*/  MUFU.RCP R0, R7 ;  /* 0x0000000700007308 */ /* 0x0022a20000001000 */
[----:B------:R-:W-:Y:S01]  /*0670*/  @!P2 IMAD.MOV R16, RZ, RZ, -R16 ;  /* 0x000000ffff10a224 */ /* 0x000fe200078e0a10 */
[----:B------:R-:W-:Y:S01]  /*0680*/  @!P1 LOP3.LUT R16, RZ, R15, RZ, 0x33, !PT ;  /* 0x0000000fff109212 */ /* 0x000fe200078e33ff */
[----:B------:R-:W-:Y:S01]  /*0690*/  IMAD.HI.U32 R5, R9, R5, R8 ;  /* 0x0000000509057227 */ /* 0x000fe200078e0008 */
[----:B------:R-:W-:-:S02]  /*06a0*/  LOP3.LUT R8, R57, 0xe0, RZ, 0xc0, !PT ;  /* 0x000000e039087812 */ /* 0x000fc400078ec0ff */
[----:B------:R-:W-:Y:S01]  /*06b0*/  LOP3.LUT R204, R205, 0x40, RZ, 0x3c, !PT ;  /* 0x00000040cdcc7812 */ /* 0x000fe200078e3cff */
[----:B------:R-:W-:Y:S01]  /*06c0*/  IMAD.SHL.U32 R17, R16, 0x200, RZ ;  /* 0x0000020010117824 */ /* 0x000fe200078e00ff */
[----:B------:R-:W-:Y:S02]  /*06d0*/  SHF.R.U32.HI R11, RZ, 0x1, R8 ;  /* 0x00000001ff0b7819 */ /* 0x000fe40000011608 */
[----:B------:R-:W-:Y:S02]  /*06e0*/  SHF.R.U32.HI R8, RZ, 0x7, R57 ;  /* 0x00000007ff087819 */ /* 0x000fe40000011639 */
[----:B-1----:R-:W-:Y:S01]  /*06f0*/  LOP3.LUT R7, R17, R2, RZ, 0xfc, !PT ;  /* 0x0000000211077212 */ /* 0x002fe200078efcff */
[----:B------:R-:W-:Y:S01]  /*0700*/  IMAD.SHL.U32 R2, R12, 0x4, RZ ;  /* 0x000000040c027824 */ /* 0x000fe200078e00ff */
[----:B------:R-:W-:Y:S01]  /*0710*/  SGXT.U32 R84, R8, 0x1 ;  /* 0x000000010854781a */ /* 0x000fe20000000000 */
[----:B------:R1:W-:Y:S01]  /*0720*/  STL [R1+0x24c], R17 ;  /* 0x00024c1101007387 */ /* 0x0003e20000100800 */
[----:B------:R-:W-:-:S02]  /*0730*/  IABS R66, R7 ;  /* 0x0000000700427213 */ /* 0x000fc40000000000 */
[----:B------:R-:W-:Y:S02]  /*0740*/  LOP3.LUT R206, R2, R11, RZ, 0x3c, !PT ;  /* 0x0000000b02ce7212 */ /* 0x000fe400078e3cff */
[----:B--2---:R-:W-:Y:S01]  /*0750*/  IADD3 R0, R0, 0xffffffe, RZ ;  /* 0x0ffffffe00007810 */ /* 0x004fe20007ffe0ff */
[----:B------:R-:W-:Y:S01]  /*0760*/  IMAD.HI.U32 R2, R5, R66, RZ ;  /* 0x0000004205027227 */ /* 0x000fe200078e00ff */
[----:B------:R-:W-:Y:S02]  /*0770*/  LOP3.LUT R19, R7, 0x1f8, RZ, 0xfc, !PT ;  /* 0x000001f807137812 */ /* 0x000fe400078efcff */
[----:B------:R2:W3:Y:S01]  /*0780*/  F2I.FTZ.U32.TRUNC.NTZ R9, R0 ;  /* 0x0000000000097305 */ /* 0x0004e2000021f000 */
[----:B------:R-:W-:Y:S01]  /*0790*/  IMAD.MOV R8, RZ, RZ, -R2 ;  /* 0x000000ffff087224 */ /* 0x000fe200078e0a02 */
[----:B------:R-:W-:Y:S02]  /*07a0*/  IABS R12, R19 ;  /* 0x00000013000c7213 */ /* 0x000fe40000000000 */
[----:B------:R-:W-:Y:S01]  /*07b0*/  ISETP.GE.AND P1, PT, R84, c[0x0][0x180], PT ;  /* 0x0000600054007a0c */ /* 0x000fe20003f26270 */
[----:B------:R-:W-:Y:S01]  /*07c0*/  IMAD R66, R3, R8, R66 ;  /* 0x0000000803427224 */ /* 0x000fe200078e0242 */
[----:B-1----:R-:W-:Y:S01]  /*07d0*/  LOP3.LUT R17, R7, 0x8, RZ, 0xfc, !PT ;  /* 0x0000000807117812 */ /* 0x002fe200078efcff */
[----:B------:R-:W-:Y:S01]  /*07e0*/  IMAD.HI.U32 R2, R5, R12, RZ ;  /* 0x0000000c05027227 */ /* 0x000fe200078e00ff */
[----:B------:R-:W-:-:S02]  /*07f0*/  LOP3.LUT R27, R7, 0x38, RZ, 0xfc, !PT ;  /* 0x00000038071b7812 */ /* 0x000fc400078efcff */
[----:B--2---:R-:W-:Y:S01]  /*0800*/  SEL R0, RZ, 0x4, !P0 ;  /* 0x00000004ff007807 */ /* 0x004fe20004000000 */
[----:B------:R-:W-:Y:S01]  /*0810*/  IMAD.MOV R10, RZ, RZ, -R2 ;  /* 0x000000ffff0a7224 */ /* 0x000fe200078e0a02 */
[----:B------:R-:W-:Y:S01]  /*0820*/  IABS R18, R17 ;  /* 0x0000001100127213 */ /* 0x000fe20000000000 */
[----:B------:R-:W-:Y:S01]  /*0830*/  IMAD.MOV R2, RZ, RZ, -R16 ;  /* 0x000000ffff027224 */ /* 0x000fe200078e0a10 */
[----:B------:R-:W-:Y:S01]  /*0840*/  SEL R20, R0, RZ, !P1 ;  /* 0x000000ff00147207 */ /* 0x000fe20004800000 */
[C---:B------:R-:W-:Y:S01]  /*0850*/  IMAD R12, R3.reuse, R10, R12 ;  /* 0x0000000a030c7224 */ /* 0x040fe200078e020c */
[----:B------:R-:W-:Y:S01]  /*0860*/  ISETP.GT.U32.AND P1, PT, R3, R66, PT ;  /* 0x000000420300720c */ /* 0x000fe20003f24070 */
[----:B------:R-:W-:Y:S01]  /*0870*/  IMAD.HI.U32 R8, R5, R18, RZ ;  /* 0x0000001205087227 */ /* 0x000fe200078e00ff */
[----:B------:R-:W-:Y:S02]  /*0880*/  ISETP.NE.U32.AND P0, PT, R20, RZ, PT ;  /* 0x000000ff1400720c */ /* 0x000fe40003f05070 */
[----:B------:R-:W-:Y:S01]  /*0890*/  ISETP.GT.U32.AND P2, PT, R3, R12, PT ;  /* 0x0000000c0300720c */ /* 0x000fe20003f44070 */
[----:B---3--:R-:W-:Y:S01]  /*08a0*/  IMAD.MOV R11, RZ, RZ, -R9 ;  /* 0x000000ffff0b7224 */ /* 0x008fe200078e0a09 */
[----:B------:R-:W-:Y:S01]  /*08b0*/  ISETP.GE.AND P6, PT, R17, RZ, PT ;  /* 0x000000ff1100720c */ /* 0x000fe20003fc6270 */
[----:B------:R-:W-:Y:S01]  /*08c0*/  IMAD.MOV R10, RZ, RZ, -R8 ;  /* 0x000000ffff0a7224 */ /* 0x000fe200078e0a08 */
[----:B------:R-:W-:Y:S01]  /*08d0*/  LOP3.LUT R28, R7, 0x40, RZ, 0xfc, !PT ;  /* 0x00000040071c7812 */ /* 0x000fe200078efcff */
[----:B------:R-:W-:Y:S01]  /*08e0*/  IMAD R11, R11, R4, RZ ;  /* 0x000000040b0b7224 */ /* 0x000fe200078e02ff */
[----:B------:R-:W-:Y:S01]  /*08f0*/  IABS R24, R27 ;  /* 0x0000001b00187213 */ /* 0x000fe20000000000 */
[----:B------:R-:W-:Y:S01]  /*0900*/  IMAD.MOV.U32 R8, RZ, RZ, RZ ;  /* 0x000000ffff087224 */ /* 0x000fe200078e00ff */
[C---:B------:R-:W-:Y:S01]  /*0910*/  LOP3.LUT R17, R7.reuse, 0x30, RZ, 0xfc, !PT ;  /* 0x0000003007117812 */ /* 0x040fe200078efcff */
[----:B------:R-:W-:Y:S01]  /*0920*/  @!P1 IMAD.IADD R66, R66, 0x1, -R3 ;  /* 0x0000000142429824 */ /* 0x000fe200078e0a03 */
[----:B------:R-:W-:Y:S01]  /*0930*/  LOP3.LUT R29, R7, 0x90, RZ, 0xfc, !PT ;  /* 0x00000090071d7812 */ /* 0x000fe200078efcff */
[----:B------:R-:W-:Y:S01]  /*0940*/  IMAD R2, R15, R2, R14 ;  /* 0x000000020f027224 */ /* 0x000fe200078e020e */
[----:B------:R-:W-:Y:S01]  /*0950*/  LOP3.LUT R15, R7, 0x28, RZ, 0xfc, !PT ;  /* 0x00000028070f7812 */ /* 0x000fe200078efcff */
[C---:B------:R-:W-:Y:S01]  /*0960*/  IMAD R18, R3.reuse, R10, R18 ;  /* 0x0000000a03127224 */ /* 0x040fe200078e0212 */
[----:B------:R-:W-:Y:S01]  /*0970*/  ISETP.GT.U32.AND P4, PT, R3, R66, PT ;  /* 0x000000420300720c */ /* 0x000fe20003f84070 */
[----:B------:R-:W-:Y:S01]  /*0980*/  IMAD.HI.U32 R8, R9, R11, R8 ;  /* 0x0000000b09087227 */ /* 0x000fe200078e0008 */
[----:B------:R-:W-:-:S02]  /*0990*/  LOP3.LUT R10, R7, 0x18, RZ, 0xfc, !PT ;  /* 0x00000018070a7812 */ /* 0x000fc400078efcff */
[----:B------:R-:W-:Y:S01]  /*09a0*/  ISETP.GT.U32.AND P1, PT, R3, R18, PT ;  /* 0x000000120300720c */ /* 0x000fe20003f24070 */
[----:B------:R-:W-:Y:S01]  /*09b0*/  IMAD.IADD R9, R13, 0x1, R2 ;  /* 0x000000010d097824 */ /* 0x000fe200078e0202 */
[C---:B------:R-:W-:Y:S01]  /*09c0*/  LOP3.LUT R2, R7.reuse, 0x10, RZ, 0xfc, !PT ;  /* 0x0000001007027812 */ /* 0x040fe200078efcff */
[--C-:B------:R-:W-:Y:S01]  /*09d0*/  @!P2 IMAD.IADD R12, R12, 0x1, -R3.reuse ;  /* 0x000000010c0ca824 */ /* 0x100fe200078e0a03 */
[----:B------:R-:W-:Y:S01]  /*09e0*/  LOP3.LUT R13, R7, 0x20, RZ, 0xfc, !PT ;  /* 0x00000020070d7812 */ /* 0x000fe200078efcff */
[----:B------:R-:W-:Y:S01]  /*09f0*/  IMAD R55, R9, 0x80, R6 ;  /* 0x0000008009377824 */ /* 0x000fe200078e0206 */
[----:B------:R-:W-:Y:S02]  /*0a00*/  IABS R14, R2 ;  /* 0x00000002000e7213 */ /* 0x000fe40000000000 */
[----:B------:R-:W-:Y:S01]  /*0a10*/  ISETP.GT.U32.AND P2, PT, R3, R12, PT ;  /* 0x0000000c0300720c */ /* 0x000fe20003f44070 */
[--C-:B------:R-:W-:Y:S01]  /*0a20*/  @!P4 IMAD.IADD R66, R66, 0x1, -R3.reuse ;  /* 0x000000014242c824 */ /* 0x100fe200078e0a03 */
[----:B------:R-:W-:Y:S01]  /*0a30*/  ISETP.GE.AND P3, PT, R2, RZ, PT ;  /* 0x000000ff0200720c */ /* 0x000fe20003f66270 */
[----:B------:R-:W-:Y:S01]  /*0a40*/  IMAD.HI.U32 R2, R5, R14, RZ ;  /* 0x0000000e05027227 */ /* 0x000fe200078e00ff */
[----:B------:R-:W-:Y:S01]  /*0a50*/  ISETP.GE.AND P4, PT, R7, RZ, PT ;  /* 0x000000ff0700720c */ /* 0x000fe20003f86270 */
[----:B------:R1:W-:Y:S01]  /*0a60*/  STL [R1+0x4f4], R55 ;  /* 0x0004f43701007387 */ /* 0x0003e20000100800 */
[----:B------:R-:W-:Y:S01]  /*0a70*/  IABS R16, R13 ;  /* 0x0000000d00107213 */ /* 0x000fe20000000000 */
[----:B------:R-:W-:Y:S01]  /*0a80*/  @!P1 IMAD.IADD R18, R18, 0x1, -R3 ;  /* 0x0000000112129824 */ /* 0x000fe200078e0a03 */
[----:B------:R-:W-:Y:S01]  /*0a90*/  ISETP.GE.AND P1, PT, R19, RZ, PT ;  /* 0x000000ff1300720c */ /* 0x000fe20003f26270 */
[----:B------:R-:W-:Y:S01]  /*0aa0*/  IMAD.MOV R2, RZ, RZ, -R2 ;  /* 0x000000ffff027224 */ /* 0x000fe200078e0a02 */
[----:B------:R-:W-:Y:S01]  /*0ab0*/  IABS R20, R10 ;  /* 0x0000000a00147213 */ /* 0x000fe20000000000 */
[----:B------:R-:W-:Y:S01]  /*0ac0*/  IMAD.HI.U32 R11, R5, R16, RZ ;  /* 0x00000010050b7227 */ /* 0x000fe200078e00ff */
[----:B------:R-:W-:-:S02]  /*0ad0*/  ISETP.GE.AND P5, PT, R10, RZ, PT ;  /* 0x000000ff0a00720c */ /* 0x000fc40003fa6270 */
[----:B------:R-:W-:Y:S01]  /*0ae0*/  IABS R22, R15 ;  /* 0x0000000f00167213 */ /* 0x000fe20000000000 */
[C---:B------:R-:W-:Y:S01]  /*0af0*/  IMAD R19, R3.reuse, R2, R14 ;  /* 0x0000000203137224 */ /* 0x040fe200078e020e */
[----:B------:R-:W-:Y:S01]  /*0b00*/  IABS R14, R17 ;  /* 0x00000011000e7213 */ /* 0x000fe20000000000 */
[----:B------:R-:W-:Y:S01]  /*0b10*/  @!P2 IMAD.IADD R12, R12, 0x1, -R3 ;  /* 0x000000010c0ca824 */ /* 0x000fe200078e0a03 */
[C---:B------:R-:W-:Y:S01]  /*0b20*/  ISETP.GT.U32.AND P2, PT, R3.reuse, R18, PT ;  /* 0x000000120300720c */ /* 0x040fe20003f44070 */
[----:B------:R-:W-:Y:S01]  /*0b30*/  IMAD.MOV R11, RZ, RZ, -R11 ;  /* 0x000000ffff0b7224 */ /* 0x000fe200078e0a0b */
[----:B------:R-:W-:Y:S01]  /*0b40*/  IABS R40, R29 ;  /* 0x0000001d00287213 */ /* 0x000fe20000000000 */
[----:B------:R-:W-:Y:S01]  /*0b50*/  @!P4 IMAD.MOV R66, RZ, RZ, -R66 ;  /* 0x000000ffff42c224 */ /* 0x000fe200078e0a42 */
[C---:B------:R-:W-:Y:S01]  /*0b60*/  ISETP.GT.U32.AND P4, PT, R3.reuse, R19, PT ;  /* 0x000000130300720c */ /* 0x040fe20003f84070 */
[----:B------:R-:W-:Y:S01]  /*0b70*/  IMAD R21, R3, R11, R16 ;  /* 0x0000000b03157224 */ /* 0x000fe200078e0210 */
[----:B------:R-:W-:Y:S01]  /*0b80*/  IABS R16, R28 ;  /* 0x0000001c00107213 */ /* 0x000fe20000000000 */
[----:B------:R-:W-:Y:S01]  /*0b90*/  IMAD.MOV.U32 R2, RZ, RZ, R12 ;  /* 0x000000ffff027224 */ /* 0x000fe200078e000c */
[----:B------:R-:W-:Y:S01]  /*0ba0*/  LOP3.LUT R30, R7, 0x128, RZ, 0xfc, !PT ;  /* 0x00000128071e7812 */ /* 0x000fe200078efcff */
[----:B------:R-:W-:Y:S01]  /*0bb0*/  IMAD.HI.U32 R10, R5, R20, RZ ;  /* 0x00000014050a7227 */ /* 0x000fe200078e00ff */
[----:B------:R-:W-:-:S02]  /*0bc0*/  LOP3.LUT R31, R7, 0x170, RZ, 0xfc, !PT ;  /* 0x00000170071f7812 */ /* 0x000fc400078efcff */
[----:B------:R-:W-:Y:S01]  /*0bd0*/  IABS R236, R30 ;  /* 0x0000001e00ec7213 */ /* 0x000fe20000000000 */
[----:B------:R-:W-:Y:S01]  /*0be0*/  @!P1 IMAD.MOV R2, RZ, RZ, -R2 ;  /* 0x000000ffff029224 */ /* 0x000fe200078e0a02 */
[----:B------:R-:W-:Y:S01]  /*0bf0*/  ISETP.GT.U32.AND P1, PT, R3, R21, PT ;  /* 0x000000150300720c */ /* 0x000fe20003f24070 */
[----:B------:R-:W-:Y:S01]  /*0c00*/  IMAD.MOV R10, RZ, RZ, -R10 ;  /* 0x000000ffff0a7224 */ /* 0x000fe200078e0a0a */
[----:B------:R-:W-:Y:S01]  /*0c10*/  LOP3.LUT R35, R7, 0x1e8, RZ, 0xfc, !PT ;  /* 0x000001e807237812 */ /* 0x000fe200078efcff */
[----:B------:R-:W-:Y:S01]  /*0c20*/  @!P4 IMAD.IADD R19, R19, 0x1, -R3 ;  /* 0x000000011313c824 */ /* 0x000fe200078e0a03 */
[----:B------:R-:W-:Y:S01]  /*0c30*/  LOP3.LUT R83, R84, 0x4, RZ, 0xfc, !PT ;  /* 0x0000000454537812 */ /* 0x000fe200078efcff */
[----:B------:R-:W-:Y:S01]  /*0c40*/  IMAD R20, R3, R10, R20 ;  /* 0x0000000a03147224 */ /* 0x000fe200078e0214 */
[----:B------:R-:W-:Y:S01]  /*0c50*/  IABS R68, R35 ;  /* 0x0000002300447213 */ /* 0x000fe20000000000 */
[----:B------:R-:W-:Y:S01]  /*0c60*/  IMAD.HI.U32 R10, R5, R22, RZ ;  /* 0x00000016050a7227 */ /* 0x000fe200078e00ff */
[----:B------:R-:W-:-:S02]  /*0c70*/  ISETP.GT.U32.AND P4, PT, R3, R19, PT ;  /* 0x000000130300720c */ /* 0x000fc40003f84070 */
[----:B------:R-:W-:Y:S01]  /*0c80*/  LOP3.LUT R82, R84, 0x8, RZ, 0xfc, !PT ;  /* 0x0000000854527812 */ /* 0x000fe200078efcff */
[--C-:B------:R-:W-:Y:S01]  /*0c90*/  @!P2 IMAD.IADD R18, R18, 0x1, -R3.reuse ;  /* 0x000000011212a824 */ /* 0x100fe200078e0a03 */
[----:B------:R-:W-:Y:S01]  /*0ca0*/  ISETP.GT.U32.AND P2, PT, R3, R20, PT ;  /* 0x000000140300720c */ /* 0x000fe20003f44070 */
[----:B------:R-:W-:Y:S01]  /*0cb0*/  @!P1 IMAD.IADD R21, R21, 0x1, -R3 ;  /* 0x0000000115159824 */ /* 0x000fe200078e0a03 */
[C---:B------:R-:W-:Y:S01]  /*0cc0*/  LOP3.LUT R81, R84.reuse, 0xc, RZ, 0xfc, !PT ;  /* 0x0000000c54517812 */ /* 0x040fe200078efcff */
[----:B------:R-:W-:Y:S01]  /*0cd0*/  IMAD.MOV R10, RZ, RZ, -R10 ;  /* 0x000000ffff0a7224 */ /* 0x000fe200078e0a0a */
[----:B------:R-:W-:Y:S01]  /*0ce0*/  LOP3.LUT R80, R84, 0x14, RZ, 0xfc, !PT ;  /* 0x0000001454507812 */ /* 0x000fe200078efcff */
[----:B------:R-:W-:Y:S01]  /*0cf0*/  IMAD.HI.U32 R11, R5, R24, RZ ;  /* 0x00000018050b7227 */ /* 0x000fe200078e00ff */
[----:B------:R-:W-:-:S03]  /*0d00*/  ISETP.GT.U32.AND P1, PT, R3, R21, PT ;  /* 0x000000150300720c */ /* 0x000fc60003f24070 */
[----:B------:R-:W-:Y:S01]  /*0d10*/  @!P6 IMAD.MOV R18, RZ, RZ, -R18 ;  /* 0x000000ffff12e224 */ /* 0x000fe200078e0a12 */
[----:B------:R-:W-:Y:S01]  /*0d20*/  ISETP.GE.AND P6, PT, R13, RZ, PT ;  /* 0x000000ff0d00720c */ /* 0x000fe20003fc6270 */
[----:B------:R-:W-:Y:S01]  /*0d30*/  IMAD R22, R3, R10, R22 ;  /* 0x0000000a03167224 */ /* 0x000fe200078e0216 */
[----:B------:R-:W-:Y:S01]  /*0d40*/  LOP3.LUT R13, R7, 0x50, RZ, 0xfc, !PT ;  /* 0x00000050070d7812 */ /* 0x000fe200078efcff */
[----:B------:R-:W-:-:S04]  /*0d50*/  IMAD.HI.U32 R12, R5, R16, RZ ;  /* 0x00000010050c7227 */ /* 0x000fc800078e00ff */
[----:B------:R-:W-:Y:S02]  /*0d60*/  IMAD.MOV R11, RZ, RZ, -R11 ;  /* 0x000000ffff0b7224 */ /* 0x000fe400078e0a0b */
[--C-:B------:R-:W-:Y:S01]  /*0d70*/  @!P4 IMAD.IADD R19, R19, 0x1, -R3.reuse ;  /* 0x000000011313c824 */ /* 0x100fe200078e0a03 */
[C---:B------:R-:W-:Y:S01]  /*0d80*/  ISETP.GT.U32.AND P4, PT, R3.reuse, R22, PT ;  /* 0x000000160300720c */ /* 0x040fe20003f84070 */
[----:B------:R-:W-:Y:S02]  /*0d90*/  IMAD.MOV R12, RZ, RZ, -R12 ;  /* 0x000000ffff0c7224 */ /* 0x000fe400078e0a0c */
[----:B------:R-:W-:Y:S01]  /*0da0*/  IMAD R24, R3, R11, R24 ;  /* 0x0000000b03187224 */ /* 0x000fe200078e0218 */
[----:B------:R-:W-:Y:S01]  /*0db0*/  LOP3.LUT R11, R7, 0x48, RZ, 0xfc, !PT ;  /* 0x00000048070b7812 */ /* 0x000fe200078efcff */
[--C-:B------:R-:W-:Y:S02]  /*0dc0*/  @!P2 IMAD.IADD R20, R20, 0x1, -R3.reuse ;  /* 0x000000011414a824 */ /* 0x100fe400078e0a03 */
[----:B------:R-:W-:Y:S01]  /*0dd0*/  IMAD R25, R3, R12, R16 ;  /* 0x0000000c03197224 */ /* 0x000fe200078e0210 */
[----:B------:R-:W-:Y:S01]  /*0de0*/  IABS R26, R11 ;  /* 0x0000000b001a7213 */ /* 0x000fe20000000000 */
[----:B------:R-:W-:Y:S01]  /*0df0*/  @!P1 IMAD.IADD R21, R21, 0x1, -R3 ;  /* 0x0000000115159824 */ /* 0x000fe200078e0a03 */
[----:B------:R-:W-:Y:S01]  /*0e00*/  ISETP.GT.U32.AND P1, PT, R3, R24, PT ;  /* 0x000000180300720c */ /* 0x000fe20003f24070 */
[----:B------:R-:W-:Y:S01]  /*0e10*/  IMAD.HI.U32 R10, R5, R14, RZ ;  /* 0x0000000e050a7227 */ /* 0x000fe200078e00ff */
[----:B------:R-:W-:-:S02]  /*0e20*/  ISETP.GT.U32.AND P2, PT, R3, R20, PT ;  /* 0x000000140300720c */ /* 0x000fc40003f44070 */
[----:B------:R-:W-:Y:S01]  /*0e30*/  IABS R12, R13 ;  /* 0x0000000d000c7213 */ /* 0x000fe20000000000 */
[----:B------:R-:W-:Y:S01]  /*0e40*/  @!P6 IMAD.MOV R21, RZ, RZ, -R21 ;  /* 0x000000ffff15e224 */ /* 0x000fe200078e0a15 */
[----:B------:R-:W-:Y:S01]  /*0e50*/  ISETP.GT.U32.AND P6, PT, R3, R25, PT ;  /* 0x000000190300720c */ /* 0x000fe20003fc4070 */
[----:B------:R-:W-:Y:S01]  /*0e60*/  IMAD.MOV R10, RZ, RZ, -R10 ;  /* 0x000000ffff0a7224 */ /* 0x000fe200078e0a0a */
[----:B------:R-:W-:Y:S01]  /*0e70*/  LOP3.LUT R16, R7, 0x60, RZ, 0xfc, !PT ;  /* 0x0000006007107812 */ /* 0x000fe200078efcff */
[----:B------:R-:W-:Y:S02]  /*0e80*/  @!P4 IMAD.IADD R22, R22, 0x1, -R3 ;  /* 0x000000011616c824 */ /* 0x000fe400078e0a03 */
[----:B------:R-:W-:Y:S01]  /*0e90*/  IMAD R23, R3, R10, R14 ;  /* 0x0000000a03177224 */ /* 0x000fe200078e020e */
[----:B------:R-:W-:Y:S01]  /*0ea0*/  IABS R32, R16 ;  /* 0x0000001000207213 */ /* 0x000fe20000000000 */
[----:B------:R-:W-:-:S03]  /*0eb0*/  IMAD.HI.U32 R10, R5, R26, RZ ;  /* 0x0000001a050a7227 */ /* 0x000fc600078e00ff */
[C---:B------:R-:W-:Y:S01]  /*0ec0*/  ISETP.GT.U32.AND P4, PT, R3.reuse, R23, PT ;  /* 0x000000170300720c */ /* 0x040fe20003f84070 */
[----:B------:R-:W-:Y:S01]  /*0ed0*/  @!P3 IMAD.MOV R19, RZ, RZ, -R19 ;  /* 0x000000ffff13b224 */ /* 0x000fe200078e0a13 */
[----:B------:R-:W-:Y:S01]  /*0ee0*/  ISETP.GT.U32.AND P3, PT, R3, R22, PT ;  /* 0x000000160300720c */ /* 0x000fe20003f64070 */
[--C-:B------:R-:W-:Y:S02]  /*0ef0*/  @!P1 IMAD.IADD R24, R24, 0x1, -R3.reuse ;  /* 0x0000000118189824 */ /* 0x100fe400078e0a03 */
[----:B------:R-:W-:Y:S02]  /*0f00*/  IMAD.MOV R10, RZ, RZ, -R10 ;  /* 0x000000ffff0a7224 */ /* 0x000fe400078e0a0a */
[--C-:B------:R-:W-:Y:S01]  /*0f10*/  @!P2 IMAD.IADD R20, R20, 0x1, -R3.reuse ;  /* 0x000000011414a824 */ /* 0x100fe200078e0a03 */
[----:B------:R-:W-:Y:S01]  /*0f20*/  ISETP.GE.AND P2, PT, R15, RZ, PT ;  /* 0x000000ff0f00720c */ /* 0x000fe20003f46270 */
[----:B------:R-:W-:Y:S01]  /*0f30*/  @!P6 IMAD.IADD R25, R25, 0x1, -R3 ;  /* 0x000000011919e824 */ /* 0x000fe200078e0a03 */
[C---:B------:R-:W-:Y:S01]  /*0f40*/  ISETP.GT.U32.AND P6, PT, R3.reuse, R24, PT ;  /* 0x000000180300720c */ /* 0x040fe20003fc4070 */
[----:B------:R-:W-:Y:S01]  /*0f50*/  IMAD R26, R3, R10, R26 ;  /* 0x0000000a031a7224 */ /* 0x000fe200078e021a */
[----:B------:R-:W-:Y:S01]  /*0f60*/  LOP3.LUT R15, R7, 0x58, RZ, 0xfc, !PT ;  /* 0x00000058070f7812 */ /* 0x000fe200078efcff */
[----:B------:R-:W-:-:S04]  /*0f70*/  IMAD.HI.U32 R10, R5, R12, RZ ;  /* 0x0000000c050a7227 */ /* 0x000fc800078e00ff */
[----:B------:R-:W-:Y:S02]  /*0f80*/  IMAD.MOV R10, RZ, RZ, -R10 ;  /* 0x000000ffff0a7224 */ /* 0x000fe400078e0a0a */
[--C-:B------:R-:W-:Y:S01]  /*0f90*/  @!P3 IMAD.IADD R22, R22, 0x1, -R3.reuse ;  /* 0x000000011616b824 */ /* 0x100fe200078e0a03 */
[----:B------:R-:W-:Y:S01]  /*0fa0*/  ISETP.GE.AND P3, PT, R27, RZ, PT ;  /* 0x000000ff1b00720c */ /* 0x000fe20003f66270 */
[----:B------:R-:W-:Y:S02]  /*0fb0*/  IMAD R27, R3, R10, R12 ;  /* 0x0000000a031b7224 */ /* 0x000fe400078e020c */
[--C-:B------:R-:W-:Y:S01]  /*0fc0*/  @!P4 IMAD.IADD R23, R23, 0x1, -R3.reuse ;  /* 0x000000011717c824 */ /* 0x100fe200078e0a03 */
[----:B------:R-:W-:Y:S01]  /*0fd0*/  ISETP.GE.AND P4, PT, R28, RZ, PT ;  /* 0x000000ff1c00720c */ /* 0x000fe20003f86270 */
[----:B------:R-:W-:Y:S01]  /*0fe0*/  @!P2 IMAD.MOV R22, RZ, RZ, -R22 ;  /* 0x000000ffff16a224 */ /* 0x000fe200078e0a16 */
[C---:B------:R-:W-:Y:S01]  /*0ff0*/  ISETP.GT.U32.AND P2, PT, R3.reuse, R25, PT ;  /* 0x000000190300720c */ /* 0x040fe20003f44070 */
[----:B------:R-:W-:Y:S01]  /*1000*/  @!P6 IMAD.IADD R24, R24, 0x1, -R3 ;  /* 0x000000011818e824 */ /* 0x000fe200078e0a03 */
[C---:B------:R-:W-:Y:S01]  /*1010*/  ISETP.GT.U32.AND P6, PT, R3.reuse, R27, PT ;  /* 0x0000001b0300720c */ /* 0x040fe20003fc4070 */
[----:B------:R-:W-:Y:S01]  /*1020*/  @!P5 IMAD.MOV R20, RZ, RZ, -R20 ;  /* 0x000000ffff14d224 */ /* 0x000fe200078e0a14 */
[----:B------:R-:W-:-:S02]  /*1030*/  ISETP.GT.U32.AND P1, PT, R3, R23, PT ;  /* 0x000000170300720c */ /* 0x000fc40003f24070 */
[----:B------:R-:W-:Y:S01]  /*1040*/  ISETP.GE.AND P5, PT, R17, RZ, PT ;  /* 0x000000ff1100720c */ /* 0x000fe20003fa6270 */
[----:B------:R-:W-:Y:S01]  /*1050*/  @!P3 IMAD.MOV R24, RZ, RZ, -R24 ;  /* 0x000000ffff18b224 */ /* 0x000fe200078e0a18 */
[----:B------:R-:W-:Y:S02]  /*1060*/  LOP3.LUT R17, R7, 0x68, RZ, 0xfc, !PT ;  /* 0x0000006807117812 */ /* 0x000fe400078efcff */
[----:B------:R-:W-:Y:S02]  /*1070*/  IABS R28, R15 ;  /* 0x0000000f001c7213 */ /* 0x000fe40000000000 */
[----:B------:R-:W-:Y:S01]  /*1080*/  IABS R14, R17 ;  /* 0x00000011000e7213 */ /* 0x000fe20000000000 */
[--C-:B------:R-:W-:Y:S01]  /*1090*/  @!P2 IMAD.IADD R25, R25, 0x1, -R3.reuse ;  /* 0x000000011919a824 */ /* 0x100fe200078e0a03 */
[----:B------:R-:W-:Y:S01]  /*10a0*/  ISETP.GE.AND P2, PT, R11, RZ, PT ;  /* 0x000000ff0b00720c */ /* 0x000fe20003f46270 */
[----:B------:R-:W-:Y:S02]  /*10b0*/  @!P6 IMAD.IADD R27, R27, 0x1, -R3 ;  /* 0x000000011b1be824 */ /* 0x000fe400078e0a03 */
[----:B------:R-:W-:-:S03]  /*10c0*/  IMAD.HI.U32 R11, R5, R32, RZ ;  /* 0x00000020050b7227 */ /* 0x000fc600078e00ff */
[----:B------:R-:W-:Y:S01]  /*10d0*/  ISETP.GT.U32.AND P6, PT, R3, R27, PT ;  /* 0x0000001b0300720c */ /* 0x000fe20003fc4070 */
[----:B------:R-:W-:Y:S01]  /*10e0*/  @!P1 IMAD.IADD R23, R23, 0x1, -R3 ;  /* 0x0000000117179824 */ /* 0x000fe200078e0a03 */
[----:B------:R-:W-:Y:S01]  /*10f0*/  ISETP.GT.U32.AND P1, PT, R3, R26, PT ;  /* 0x0000001a0300720c */ /* 0x000fe20003f24070 */
[----:B------:R-:W-:-:S04]  /*1100*/  IMAD.HI.U32 R12, R5, R14, RZ ;  /* 0x0000000e050c7227 */ /* 0x000fc800078e00ff */
[----:B------:R-:W-:Y:S02]  /*1110*/  IMAD.MOV R11, RZ, RZ, -R11 ;  /* 0x000000ffff0b7224 */ /* 0x000fe400078e0a0b */
[----:B------:R-:W-:Y:S02]  /*1120*/  IMAD.MOV R12, RZ, RZ, -R12 ;  /* 0x000000ffff0c7224 */ /* 0x000fe400078e0a0c */
[C---:B------:R-:W-:Y:S02]  /*1130*/  IMAD R32, R3.reuse, R11, R32 ;  /* 0x0000000b03207224 */ /* 0x040fe400078e0220 */
[----:B------:R-:W-:Y:S01]  /*1140*/  IMAD R33, R3, R12, R14 ;  /* 0x0000000c03217224 */ /* 0x000fe200078e020e */
[----:B------:R-:W-:Y:S01]  /*1150*/  LOP3.LUT R14, R7, 0x78, RZ, 0xfc, !PT ;  /* 0x00000078070e7812 */ /* 0x000fe200078efcff */
[----:B------:R-:W-:Y:S01]  /*1160*/  @!P4 IMAD.MOV R25, RZ, RZ, -R25 ;  /* 0x000000ffff19c224 */ /* 0x000fe200078e0a19 */
[----:B------:R-:W-:Y:S01]  /*1170*/  ISETP.GT.U32.AND P4, PT, R3, R32, PT ;  /* 0x000000200300720c */ /* 0x000fe20003f84070 */
[----:B------:R-:W-:Y:S01]  /*1180*/  IMAD.HI.U32 R10, R5, R28, RZ ;  /* 0x0000001c050a7227 */ /* 0x000fe200078e00ff */
[----:B------:R-:W-:-:S03]  /*1190*/  IABS R12, R14 ;  /* 0x0000000e000c7213 */ /* 0x000fc60000000000 */
[--C-:B------:R-:W-:Y:S01]  /*11a0*/  @!P1 IMAD.IADD R26, R26, 0x1, -R3.reuse ;  /* 0x000000011a1a9824 */ /* 0x100fe200078e0a03 */
[----:B------:R-:W-:Y:S01]  /*11b0*/  ISETP.GE.AND P1, PT, R13, RZ, PT ;  /* 0x000000ff0d00720c */ /* 0x000fe20003f26270 */
[----:B------:R-:W-:Y:S01]  /*11c0*/  @!P6 IMAD.IADD R27, R27, 0x1, -R3 ;  /* 0x000000011b1be824 */ /* 0x000fe200078e0a03 */
[----:B------:R-:W-:Y:S01]  /*11d0*/  ISETP.GT.U32.AND P6, PT, R3, R33, PT ;  /* 0x000000210300720c */ /* 0x000fe20003fc4070 */
[----:B------:R-:W-:Y:S01]  /*11e0*/  IMAD.MOV R10, RZ, RZ, -R10 ;  /* 0x000000ffff0a7224 */ /* 0x000fe200078e0a0a */
[----:B------:R-:W-:Y:S01]  /*11f0*/  LOP3.LUT R13, R7, 0x70, RZ, 0xfc, !PT ;  /* 0x00000070070d7812 */ /* 0x000fe200078efcff */
[----:B------:R-:W-:Y:S01]  /*1200*/  @!P5 IMAD.MOV R23, RZ, RZ, -R23 ;  /* 0x000000ffff17d224 */ /* 0x000fe200078e0a17 */
[C---:B------:R-:W-:Y:S01]  /*1210*/  ISETP.GT.U32.AND P5, PT, R3.reuse, R26, PT ;  /* 0x0000001a0300720c */ /* 0x040fe20003fa4070 */
[----:B------:R-:W-:Y:S01]  /*1220*/  IMAD R28, R3, R10, R28 ;  /* 0x0000000a031c7224 */ /* 0x000fe200078e021c */
[----:B------:R-:W-:Y:S01]  /*1230*/  IABS R36, R13 ;  /* 0x0000000d00247213 */ /* 0x000fe20000000000 */
[----:B------:R-:W-:-:S03]  /*1240*/  @!P4 IMAD.IADD R32, R32, 0x1, -R3 ;  /* 0x000000012020c824 */ /* 0x000fc600078e0a03 */
[----:B------:R-:W-:Y:S01]  /*1250*/  ISETP.GT.U32.AND P3, PT, R3, R28, PT ;  /* 0x0000001c0300720c */ /* 0x000fe20003f64070 */
[----:B------:R-:W-:-:S04]  /*1260*/  IMAD.HI.U32 R10, R5, R36, RZ ;  /* 0x00000024050a7227 */ /* 0x000fc800078e00ff */
[----:B------:R-:W-:Y:S01]  /*1270*/  @!P6 IMAD.IADD R33, R33, 0x1, -R3 ;  /* 0x000000012121e824 */ /* 0x000fe200078e0a03 */
[----:B------:R-:W-:Y:S01]  /*1280*/  ISETP.GT.U32.AND P6, PT, R3, R32, PT ;  /* 0x000000200300720c */ /* 0x000fe20003fc4070 */
[----:B------:R-:W-:Y:S02]  /*1290*/  IMAD.MOV R11, RZ, RZ, -R10 ;  /* 0x000000ffff0b7224 */ /* 0x000fe400078e0a0a */
[----:B------:R-:W-:-:S04]  /*12a0*/  IMAD.HI.U32 R10, R5, R12, RZ ;  /* 0x0000000c050a7227 */ /* 0x000fc800078e00ff */
[----:B------:R-:W-:Y:S02]  /*12b0*/  IMAD.MOV R10, RZ, RZ, -R10 ;  /* 0x000000ffff0a7224 */ /* 0x000fe400078e0a0a */
[--C-:B------:R-:W-:Y:S01]  /*12c0*/  @!P5 IMAD.IADD R26, R26, 0x1, -R3.reuse ;  /* 0x000000011a1ad824 */ /* 0x100fe200078e0a03 */
[----:B------:R-:W-:Y:S01]  /*12d0*/  ISETP.GE.AND P5, PT, R15, RZ, PT ;  /* 0x000000ff0f00720c */ /* 0x000fe20003fa6270 */
[--C-:B------:R-:W-:Y:S01]  /*12e0*/  @!P3 IMAD.IADD R28, R28, 0x1, -R3.reuse ;  /* 0x000000011c1cb824 */ /* 0x100fe200078e0a03 */
[----:B------:R-:W-:Y:S01]  /*12f0*/  LOP3.LUT R15, R7, 0x80, RZ, 0xfc, !PT ;  /* 0x00000080070f7812 */ /* 0x000fe200078efcff */
[C---:B------:R-:W-:Y:S01]  /*1300*/  IMAD R37, R3.reuse, R10, R12 ;  /* 0x0000000a03257224 */ /* 0x040fe200078e020c */
[----:B------:R-:W-:Y:S01]  /*1310*/  ISETP.GE.AND P3, PT, R16, RZ, PT ;  /* 0x000000ff1000720c */ /* 0x000fe20003f66270 */
[----:B------:R-:W-:Y:S01]  /*1320*/  @!P6 IMAD.IADD R32, R32, 0x1, -R3 ;  /* 0x000000012020e824 */ /* 0x000fe200078e0a03 */
[C---:B------:R-:W-:Y:S01]  /*1330*/  ISETP.GT.U32.AND P4, PT, R3.reuse, R28, PT ;  /* 0x0000001c0300720c */ /* 0x040fe20003f84070 */
[C---:B------:R-:W-:Y:S01]  /*1340*/  IMAD R36, R3.reuse, R11, R36 ;  /* 0x0000000b03247224 */ /* 0x040fe200078e0224 */
[----:B------:R-:W-:Y:S01]  /*1350*/  IABS R38, R15 ;  /* 0x0000000f00267213 */ /* 0x000fe20000000000 */
[----:B------:R-:W-:Y:S01]  /*1360*/  @!P2 IMAD.MOV R26, RZ, RZ, -R26 ;  /* 0x000000ffff1aa224 */ /* 0x000fe200078e0a1a */
[----:B------:R-:W-:Y:S01]  /*1370*/  ISETP.GT.U32.AND P6, PT, R3, R37, PT ;  /* 0x000000250300720c */ /* 0x000fe20003fc4070 */
[----:B------:R-:W-:Y:S01]  /*1380*/  @!P1 IMAD.MOV R27, RZ, RZ, -R27 ;  /* 0x000000ffff1b9224 */ /* 0x000fe200078e0a1b */
[----:B------:R-:W-:Y:S01]  /*1390*/  LOP3.LUT R16, R7, 0x88, RZ, 0xfc, !PT ;  /* 0x0000008807107812 */ /* 0x000fe200078efcff */
[----:B------:R-:W-:Y:S01]  /*13a0*/  IMAD.HI.U32 R10, R5, R38, RZ ;  /* 0x00000026050a7227 */ /* 0x000fe200078e00ff */
[----:B------:R-:W-:-:S02]  /*13b0*/  ISETP.GT.U32.AND P2, PT, R3, R33, PT ;  /* 0x000000210300720c */ /* 0x000fc40003f44070 */
[----:B------:R-:W-:Y:S01]  /*13c0*/  IABS R12, R16 ;  /* 0x00000010000c7213 */ /* 0x000fe20000000000 */
[----:B------:R-:W-:Y:S02]  /*13d0*/  IMAD.MOV R11, RZ, RZ, -R10 ;  /* 0x000000ffff0b7224 */ /* 0x000fe400078e0a0a */
[--C-:B------:R-:W-:Y:S01]  /*13e0*/  @!P4 IMAD.IADD R28, R28, 0x1, -R3.reuse ;  /* 0x000000011c1cc824 */ /* 0x100fe200078e0a03 */
[C---:B------:R-:W-:Y:S01]  /*13f0*/  ISETP.GT.U32.AND P4, PT, R3.reuse, R36, PT ;  /* 0x000000240300720c */ /* 0x040fe20003f84070 */
[----:B------:R-:W-:Y:S01]  /*1400*/  IMAD R38, R3, R11, R38 ;  /* 0x0000000b03267224 */ /* 0x000fe200078e0226 */
[----:B------:R-:W-:Y:S01]  /*1410*/  LOP3.LUT R11, R7, 0x98, RZ, 0xfc, !PT ;  /* 0x00000098070b7812 */ /* 0x000fe200078efcff */
[----:B------:R-:W-:Y:S02]  /*1420*/  @!P6 IMAD.IADD R37, R37, 0x1, -R3 ;  /* 0x000000012525e824 */ /* 0x000fe400078e0a03 */
[----:B------:R-:W-:Y:S01]  /*1430*/  @!P5 IMAD.MOV R28, RZ, RZ, -R28 ;  /* 0x000000ffff1cd224 */ /* 0x000fe200078e0a1c */
[----:B------:R-:W-:Y:S01]  /*1440*/  ISETP.GT.U32.AND P5, PT, R3, R38, PT ;  /* 0x000000260300720c */ /* 0x000fe20003fa4070 */
[----:B------:R-:W-:Y:S01]  /*1450*/  IMAD.HI.U32 R10, R5, R12, RZ ;  /* 0x0000000c050a7227 */ /* 0x000fe200078e00ff */
[----:B------:R-:W-:-:S03]  /*1460*/  ISETP.GT.U32.AND P6, PT, R3, R37, PT ;  /* 0x000000250300720c */ /* 0x000fc60003fc4070 */
[----:B------:R-:W-:Y:S01]  /*1470*/  @!P3 IMAD.MOV R32, RZ, RZ, -R32 ;  /* 0x000000ffff20b224 */ /* 0x000fe200078e0a20 */
[----:B------:R-:W-:Y:S01]  /*1480*/  ISETP.GE.AND P3, PT, R14, RZ, PT ;  /* 0x000000ff0e00720c */ /* 0x000fe20003f66270 */
[----:B------:R-:W-:Y:S01]  /*1490*/  IMAD.MOV R39, RZ, RZ, -R10 ;  /* 0x000000ffff277224 */ /* 0x000fe200078e0a0a */
[----:B------:R-:W-:Y:S01]  /*14a0*/  LOP3.LUT R14, R7, 0xa8, RZ, 0xfc, !PT ;  /* 0x000000a8070e7812 */ /* 0x000fe200078efcff */
[----:B------:R-:W-:-:S04]  /*14b0*/  IMAD.HI.U32 R10, R5, R40, RZ ;  /* 0x00000028050a7227 */ /* 0x000fc800078e00ff */
[----:B------:R-:W-:Y:S02]  /*14c0*/  IMAD.MOV R10, RZ, RZ, -R10 ;  /* 0x000000ffff0a7224 */ /* 0x000fe400078e0a0a */
[--C-:B------:R-:W-:Y:S02]  /*14d0*/  @!P5 IMAD.IADD R38, R38, 0x1, -R3.reuse ;  /* 0x000000012626d824 */ /* 0x100fe400078e0a03 */
[----:B------:R-:W-:Y:S01]  /*14e0*/  IMAD R39, R3, R39, R12 ;  /* 0x0000002703277224 */ /* 0x000fe200078e020c */
[----:B------:R-:W-:Y:S01]  /*14f0*/  IABS R12, R11 ;  /* 0x0000000b000c7213 */ /* 0x000fe20000000000 */
[--C-:B------:R-:W-:Y:S01]  /*1500*/  @!P6 IMAD.IADD R37, R37, 0x1, -R3.reuse ;  /* 0x000000012525e824 */ /* 0x100fe200078e0a03 */
[C---:B------:R-:W-:Y:S01]  /*1510*/  ISETP.GT.U32.AND P5, PT, R3.reuse, R38, PT ;  /* 0x000000260300720c */ /* 0x040fe20003fa4070 */
[C---:B------:R-:W-:Y:S01]  /*1520*/  IMAD R40, R3.reuse, R10, R40 ;  /* 0x0000000a03287224 */ /* 0x040fe200078e0228 */
[----:B------:R-:W-:Y:S01]  /*1530*/  ISETP.GT.U32.AND P6, PT, R3, R39, PT ;  /* 0x000000270300720c */ /* 0x000fe20003fc4070 */
[----:B------:R-:W-:Y:S01]  /*1540*/  @!P4 IMAD.IADD R36, R36, 0x1, -R3 ;  /* 0x000000012424c824 */ /* 0x000fe200078e0a03 */
[----:B------:R-:W-:Y:S01]  /*1550*/  ISETP.GE.AND P4, PT, R13, RZ, PT ;  /* 0x000000ff0d00720c */ /* 0x000fe20003f86270 */
[----:B------:R-:W-:Y:S01]  /*1560*/  @!P3 IMAD.MOV R37, RZ, RZ, -R37 ;  /* 0x000000ffff25b224 */ /* 0x000fe200078e0a25 */
[----:B------:R-:W-:Y:S01]  /*1570*/  ISETP.GT.U32.AND P3, PT, R3, R40, PT ;  /* 0x000000280300720c */ /* 0x000fe20003f64070 */
[----:B------:R-:W-:Y:S01]  /*1580*/  IMAD.HI.U32 R10, R5, R12, RZ ;  /* 0x0000000c050a7227 */ /* 0x000fe200078e00ff */
[----:B------:R-:W-:-:S02]  /*1590*/  ISETP.GT.U32.AND P1, PT, R3, R36, PT ;  /* 0x000000240300720c */ /* 0x000fc40003f24070 */
[----:B------:R-:W-:Y:S01]  /*15a0*/  LOP3.LUT R13, R7, 0xa0, RZ, 0xfc, !PT ;  /* 0x000000a0070d7812 */ /* 0x000fe200078efcff */
[----:B------:R-:W-:Y:S02]  /*15b0*/  IMAD.MOV R10, RZ, RZ, -R10 ;  /* 0x000000ffff0a7224 */ /* 0x000fe400078e0a0a */
[--C-:B------:R-:W-:Y:S01]  /*15c0*/  @!P5 IMAD.IADD R38, R38, 0x1, -R3.reuse ;  /* 0x000000012626d824 */ /* 0x100fe200078e0a03 */
[----:B------:R-:W-:Y:S01]  /*15d0*/  ISETP.GE.AND P5, PT, R11, RZ, PT ;  /* 0x000000ff0b00720c */ /* 0x000fe20003fa6270 */
[--C-:B------:R-:W-:Y:S01]  /*15e0*/  @!P6 IMAD.IADD R39, R39, 0x1, -R3.reuse ;  /* 0x000000012727e824 */ /* 0x100fe200078e0a03 */
[----:B------:R-:W-:Y:S01]  /*15f0*/  IABS R11, R14 ;  /* 0x0000000e000b7213 */ /* 0x000fe20000000000 */
[--C-:B------:R-:W-:Y:S01]  /*1600*/  @!P2 IMAD.IADD R33, R33, 0x1, -R3.reuse ;  /* 0x000000012121a824 */ /* 0x100fe200078e0a03 */
[----:B------:R-:W-:Y:S01]  /*1610*/  ISETP.GE.AND P2, PT, R17, RZ, PT ;  /* 0x000000ff1100720c */ /* 0x000fe20003f46270 */
[--C-:B------:R-:W-:Y:S01]  /*1620*/  @!P3 IMAD.IADD R40, R40, 0x1, -R3.reuse ;  /* 0x000000012828b824 */ /* 0x100fe200078e0a03 */
[----:B------:R-:W-:Y:S01]  /*1630*/  IABS R42, R13 ;  /* 0x0000000d002a7213 */ /* 0x000fe20000000000 */
[----:B------:R-:W-:Y:S01]  /*1640*/  @!P1 IMAD.IADD R36, R36, 0x1, -R3 ;  /* 0x0000000124249824 */ /* 0x000fe200078e0a03 */
[C---:B------:R-:W-:Y:S01]  /*1650*/  ISETP.GT.U32.AND P6, PT, R3.reuse, R39, PT ;  /* 0x000000270300720c */ /* 0x040fe20003fc4070 */
[C---:B------:R-:W-:Y:S01]  /*1660*/  IMAD R41, R3.reuse, R10, R12 ;  /* 0x0000000a03297224 */ /* 0x040fe200078e020c */
[----:B------:R-:W-:Y:S01]  /*1670*/  ISETP.GT.U32.AND P3, PT, R3, R40, PT ;  /* 0x000000280300720c */ /* 0x000fe20003f64070 */
[----:B------:R-:W-:Y:S01]  /*1680*/  IMAD.MOV.U32 R12, RZ, RZ, R11 ;  /* 0x000000ffff0c7224 */ /* 0x000fe200078e000b */
[----:B------:R-:W-:Y:S01]  /*1690*/  ISETP.GE.AND P1, PT, R16, RZ, PT ;  /* 0x000000ff1000720c */ /* 0x000fe20003f26270 */
[----:B------:R-:W-:Y:S01]  /*16a0*/  @!P4 IMAD.MOV R36, RZ, RZ, -R36 ;  /* 0x000000ffff24c224 */ /* 0x000fe200078e0a24 */
[----:B------:R-:W-:Y:S01]  /*16b0*/  ISETP.GE.AND P4, PT, R29, RZ, PT ;  /* 0x000000ff1d00720c */ /* 0x000fe20003f86270 */
[----:B------:R-:W-:Y:S01]  /*16c0*/  IMAD.HI.U32 R10, R5, R42, RZ ;  /* 0x0000002a050a7227 */ /* 0x000fe200078e00ff */
[----:B------:R-:W-:-:S02]  /*16d0*/  LOP3.LUT R17, R7, 0xc0, RZ, 0xfc, !PT ;  /* 0x000000c007117812 */ /* 0x000fc400078efcff */
[----:B------:R-:W-:Y:S01]  /*16e0*/  LOP3.LUT R29, R7, 0xc8, RZ, 0xfc, !PT ;  /* 0x000000c8071d7812 */ /* 0x000fe200078efcff */
[----:B------:R-:W-:Y:S01]  /*16f0*/  IMAD.HI.U32 R11, R5, R12, RZ ;  /* 0x0000000c050b7227 */ /* 0x000fe200078e00ff */
[----:B------:R-:W-:Y:S02]  /*1700*/  IABS R46, R17 ;  /* 0x00000011002e7213 */ /* 0x000fe40000000000 */
[----:B------:R-:W-:Y:S01]  /*1710*/  IABS R16, R29 ;  /* 0x0000001d00107213 */ /* 0x000fe20000000000 */
[----:B------:R-:W-:Y:S02]  /*1720*/  IMAD.MOV R10, RZ, RZ, -R10 ;  /* 0x000000ffff0a7224 */ /* 0x000fe400078e0a0a */
[----:B------:R-:W-:Y:S02]  /*1730*/  IMAD.MOV R11, RZ, RZ, -R11 ;  /* 0x000000ffff0b7224 */ /* 0x000fe400078e0a0b */
[----:B------:R-:W-:Y:S01]  /*1740*/  @!P2 IMAD.MOV R33, RZ, RZ, -R33 ;  /* 0x000000ffff21a224 */ /* 0x000fe200078e0a21 */
[----:B------:R-:W-:Y:S01]  /*1750*/  ISETP.GE.AND P2, PT, R15, RZ, PT ;  /* 0x000000ff0f00720c */ /* 0x000fe20003f46270 */
[----:B------:R-:W-:Y:S01]  /*1760*/  @!P6 IMAD.IADD R39, R39, 0x1, -R3 ;  /* 0x000000012727e824 */ /* 0x000fe200078e0a03 */
[C---:B------:R-:W-:Y:S01]  /*1770*/  ISETP.GT.U32.AND P6, PT, R3.reuse, R41, PT ;  /* 0x000000290300720c */ /* 0x040fe20003fc4070 */
[----:B------:R-:W-:Y:S01]  /*1780*/  IMAD R42, R3, R10, R42 ;  /* 0x0000000a032a7224 */ /* 0x000fe200078e022a */
[----:B------:R-:W-:Y:S01]  /*1790*/  LOP3.LUT R15, R7, 0xb0, RZ, 0xfc, !PT ;  /* 0x000000b0070f7812 */ /* 0x000fe200078efcff */
[----:B------:R-:W-:-:S02]  /*17a0*/  IMAD R43, R3, R11, R12 ;  /* 0x0000000b032b7224 */ /* 0x000fc400078e020c */
[----:B------:R-:W-:Y:S01]  /*17b0*/  @!P3 IMAD.IADD R40, R40, 0x1, -R3 ;  /* 0x000000012828b824 */ /* 0x000fe200078e0a03 */
[C---:B------:R-:W-:Y:S01]  /*17c0*/  ISETP.GT.U32.AND P3, PT, R3.reuse, R42, PT ;  /* 0x0000002a0300720c */ /* 0x040fe20003f64070 */
[----:B------:R-:W-:Y:S01]  /*17d0*/  @!P1 IMAD.MOV R39, RZ, RZ, -R39 ;  /* 0x000000ffff279224 */ /* 0x000fe200078e0a27 */
[----:B------:R-:W-:Y:S01]  /*17e0*/  IABS R44, R15 ;  /* 0x0000000f002c7213 */ /* 0x000fe20000000000 */
[----:B------:R-:W-:Y:S01]  /*17f0*/  @!P4 IMAD.MOV R40, RZ, RZ, -R40 ;  /* 0x000000ffff28c224 */ /* 0x000fe200078e0a28 */
[----:B------:R-:W-:Y:S01]  /*1800*/  ISETP.GT.U32.AND P4, PT, R3, R43, PT ;  /* 0x0000002b0300720c */ /* 0x000fe20003f84070 */
[----:B------:R-:W-:Y:S01]  /*1810*/  @!P2 IMAD.MOV R38, RZ, RZ, -R38 ;  /* 0x000000ffff26a224 */ /* 0x000fe200078e0a26 */
[----:B------:R-:W-:Y:S01]  /*1820*/  ISETP.GE.AND P2, PT, R13, RZ, PT ;  /* 0x000000ff0d00720c */ /* 0x000fe20003f46270 */
[----:B------:R-:W-:Y:S01]  /*1830*/  @!P6 IMAD.IADD R41, R41, 0x1, -R3 ;  /* 0x000000012929e824 */ /* 0x000fe200078e0a03 */
[----:B------:R-:W-:Y:S01]  /*1840*/  LOP3.LUT R13, R7, 0xb8, RZ, 0xfc, !PT ;  /* 0x000000b8070d7812 */ /* 0x000fe200078efcff */
[----:B------:R-:W-:Y:S01]  /*1850*/  IMAD.HI.U32 R10, R5, R44, RZ ;  /* 0x0000002c050a7227 */ /* 0x000fe200078e00ff */
[----:B------:R-:W-:-:S02]  /*1860*/  ISETP.GE.AND P1, PT, R14, RZ, PT ;  /* 0x000000ff0e00720c */ /* 0x000fc40003f26270 */
[----:B------:R-:W-:Y:S01]  /*1870*/  ISETP.GT.U32.AND P6, PT, R3, R41, PT ;  /* 0x000000290300720c */ /* 0x000fe20003fc4070 */
[--C-:B------:R-:W-:Y:S01]  /*1880*/  @!P3 IMAD.IADD R42, R42, 0x1, -R3.reuse ;  /* 0x000000012a2ab824 */ /* 0x100fe200078e0a03 */
[----:B------:R-:W-:Y:S01]  /*1890*/  IABS R14, R13 ;  /* 0x0000000d000e7213 */ /* 0x000fe20000000000 */
[----:B------:R-:W-:Y:S02]  /*18a0*/  IMAD.MOV R10, RZ, RZ, -R10 ;  /* 0x000000ffff0a7224 */ /* 0x000fe400078e0a0a */
[----:B------:R-:W-:Y:S01]  /*18b0*/  @!P4 IMAD.IADD R43, R43, 0x1, -R3 ;  /* 0x000000012b2bc824 */ /* 0x000fe200078e0a03 */
[C---:B------:R-:W-:Y:S01]  /*18c0*/  ISETP.GT.U32.AND P3, PT, R3.reuse, R42, PT ;  /* 0x0000002a0300720c */ /* 0x040fe20003f64070 */
[----:B------:R-:W-:Y:S02]  /*18d0*/  IMAD R44, R3, R10, R44 ;  /* 0x0000000a032c7224 */ /* 0x000fe400078e022c */
[----:B------:R-:W-:Y:S01]  /*18e0*/  IMAD.HI.U32 R10, R5, R14, RZ ;  /* 0x0000000e050a7227 */ /* 0x000fe200078e00ff */
[----:B------:R-:W-:-:S03]  /*18f0*/  ISETP.GT.U32.AND P4, PT, R3, R43, PT ;  /* 0x0000002b0300720c */ /* 0x000fc60003f84070 */
[----:B------:R-:W-:-:S04]  /*1900*/  IMAD.HI.U32 R11, R5, R46, RZ ;  /* 0x0000002e050b7227 */ /* 0x000fc800078e00ff */
[----:B------:R-:W-:Y:S02]  /*1910*/  IMAD.MOV R10, RZ, RZ, -R10 ;  /* 0x000000ffff0a7224 */ /* 0x000fe400078e0a0a */
[----:B------:R-:W-:Y:S01]  /*1920*/  @!P6 IMAD.IADD R41, R41, 0x1, -R3 ;  /* 0x000000012929e824 */ /* 0x000fe200078e0a03 */
[C---:B------:R-:W-:Y:S01]  /*1930*/  ISETP.GT.U32.AND P6, PT, R3.reuse, R44, PT ;  /* 0x0000002c0300720c */ /* 0x040fe20003fc4070 */
[----:B------:R-:W-:Y:S02]  /*1940*/  IMAD.MOV R11, RZ, RZ, -R11 ;  /* 0x000000ffff0b7224 */ /* 0x000fe400078e0a0b */
[----:B------:R-:W-:Y:S01]  /*1950*/  IMAD R45, R3, R10, R14 ;  /* 0x0000000a032d7224 */ /* 0x000fe200078e020e */
[----:B------:R-:W-:Y:S01]  /*1960*/  LOP3.LUT R14, R7, 0xd8, RZ, 0xfc, !PT ;  /* 0x000000d8070e7812 */ /* 0x000fe200078efcff */
[--C-:B------:R-:W-:Y:S01]  /*1970*/  @!P3 IMAD.IADD R42, R42, 0x1, -R3.reuse ;  /* 0x000000012a2ab824 */ /* 0x100fe200078e0a03 */
[----:B------:R-:W-:Y:S01]  /*1980*/  ISETP.GE.AND P3, PT, R13, RZ, PT ;  /* 0x000000ff0d00720c */ /* 0x000fe20003f66270 */
[----:B------:R-:W-:Y:S01]  /*1990*/  IMAD R46, R3, R11, R46 ;  /* 0x0000000b032e7224 */ /* 0x000fe200078e022e */
[----:B------:R-:W-:Y:S01]  /*19a0*/  LOP3.LUT R13, R7, 0xd0, RZ, 0xfc, !PT ;  /* 0x000000d0070d7812 */ /* 0x000fe200078efcff */
[--C-:B------:R-:W-:Y:S01]  /*19b0*/  @!P4 IMAD.IADD R43, R43, 0x1, -R3.reuse ;  /* 0x000000012b2bc824 */ /* 0x100fe200078e0a03 */
[C---:B------:R-:W-:Y:S01]  /*19c0*/  ISETP.GT.U32.AND P4, PT, R3.reuse, R45, PT ;  /* 0x0000002d0300720c */ /* 0x040fe20003f84070 */
[----:B------:R-:W-:Y:S01]  /*19d0*/  @!P2 IMAD.MOV R42, RZ, RZ, -R42 ;  /* 0x000000ffff2aa224 */ /* 0x000fe200078e0a2a */
[----:B------:R-:W-:Y:S01]  /*19e0*/  ISETP.GT.U32.AND P2, PT, R3, R46, PT ;  /* 0x0000002e0300720c */ /* 0x000fe20003f44070 */
[----:B------:R-:W-:Y:S01]  /*19f0*/  @!P6 IMAD.IADD R44, R44, 0x1, -R3 ;  /* 0x000000012c2ce824 */ /* 0x000fe200078e0a03 */
[----:B------:R-:W-:Y:S01]  /*1a00*/  IABS R48, R13 ;  /* 0x0000000d00307213 */ /* 0x000fe20000000000 */
[----:B------:R-:W-:-:S03]  /*1a10*/  IMAD.HI.U32 R12, R5, R16, RZ ;  /* 0x00000010050c7227 */ /* 0x000fc600078e00ff */
[----:B------:R-:W-:Y:S01]  /*1a20*/  ISETP.GT.U32.AND P6, PT, R3, R44, PT ;  /* 0x0000002c0300720c */ /* 0x000fe20003fc4070 */
[----:B------:R-:W-:Y:S02]  /*1a30*/  IMAD.MOV R12, RZ, RZ, -R12 ;  /* 0x000000ffff0c7224 */ /* 0x000fe400078e0a0c */
[----:B------:R-:W-:-:S04]  /*1a40*/  IMAD.HI.U32 R10, R5, R48, RZ ;  /* 0x00000030050a7227 */ /* 0x000fc800078e00ff */
[--C-:B------:R-:W-:Y:S01]  /*1a50*/  @!P4 IMAD.IADD R45, R45, 0x1, -R3.reuse ;  /* 0x000000012d2dc824 */ /* 0x100fe200078e0a03 */
[----:B------:R-:W-:Y:S01]  /*1a60*/  ISETP.GE.AND P4, PT, R29, RZ, PT ;  /* 0x000000ff1d00720c */ /* 0x000fe20003f86270 */
[--C-:B------:R-:W-:Y:S01]  /*1a70*/  @!P2 IMAD.IADD R46, R46, 0x1, -R3.reuse ;  /* 0x000000012e2ea824 */ /* 0x100fe200078e0a03 */
[----:B------:R-:W-:Y:S01]  /*1a80*/  LOP3.LUT R29, R7, 0x108, RZ, 0xfc, !PT ;  /* 0x00000108071d7812 */ /* 0x000fe200078efcff */
[C---:B------:R-:W-:Y:S01]  /*1a90*/  IMAD R47, R3.reuse, R12, R16 ;  /* 0x0000000c032f7224 */ /* 0x040fe200078e0210 */
[C---:B------:R-:W-:Y:S01]  /*1aa0*/  ISETP.GT.U32.AND P2, PT, R3.reuse, R45, PT ;  /* 0x0000002d0300720c */ /* 0x040fe20003f44070 */
[----:B------:R-:W-:Y:S01]  /*1ab0*/  IMAD.MOV R11, RZ, RZ, -R10 ;  /* 0x000000ffff0b7224 */ /* 0x000fe200078e0a0a */
[----:B------:R-:W-:Y:S01]  /*1ac0*/  IABS R12, R14 ;  /* 0x0000000e000c7213 */ /* 0x000fe20000000000 */
[----:B------:R-:W-:Y:S01]  /*1ad0*/  @!P6 IMAD.IADD R44, R44, 0x1, -R3 ;  /* 0x000000012c2ce824 */ /* 0x000fe200078e0a03 */
[C---:B------:R-:W-:Y:S01]  /*1ae0*/  ISETP.GT.U32.AND P6, PT, R3.reuse, R47, PT ;  /* 0x0000002f0300720c */ /* 0x040fe20003fc4070 */
[----:B------:R-:W-:Y:S01]  /*1af0*/  IMAD R48, R3, R11, R48 ;  /* 0x0000000b03307224 */ /* 0x000fe200078e0230 */
[----:B------:R-:W-:Y:S01]  /*1b00*/  LOP3.LUT R16, R7, 0xe8, RZ, 0xfc, !PT ;  /* 0x000000e807107812 */ /* 0x000fe200078efcff */
[----:B------:R-:W-:Y:S01]  /*1b10*/  @!P5 IMAD.MOV R41, RZ, RZ, -R41 ;  /* 0x000000ffff29d224 */ /* 0x000fe200078e0a29 */
[----:B------:R-:W-:Y:S01]  /*1b20*/  ISETP.GE.AND P5, PT, R15, RZ, PT ;  /* 0x000000ff0f00720c */ /* 0x000fe20003fa6270 */
[----:B------:R-:W-:Y:S01]  /*1b30*/  IMAD.HI.U32 R10, R5, R12, RZ ;  /* 0x0000000c050a7227 */ /* 0x000fe200078e00ff */
[----:B------:R-:W-:-:S02]  /*1b40*/  LOP3.LUT R15, R7, 0xe0, RZ, 0xfc, !PT ;  /* 0x000000e0070f7812 */ /* 0x000fc400078efcff */
[----:B------:R-:W-:Y:S01]  /*1b50*/  IABS R252, R29 ;  /* 0x0000001d00fc7213 */ /* 0x000fe20000000000 */
[--C-:B------:R-:W-:Y:S01]  /*1b60*/  @!P2 IMAD.IADD R45, R45, 0x1, -R3.reuse ;  /* 0x000000012d2da824 */ /* 0x100fe200078e0a03 */
[----:B------:R-:W-:Y:S01]  /*1b70*/  ISETP.GT.U32.AND P2, PT, R3, R48, PT ;  /* 0x000000300300720c */ /* 0x000fe20003f44070 */
[----:B------:R-:W-:Y:S01]  /*1b80*/  IMAD.MOV R10, RZ, RZ, -R10 ;  /* 0x000000ffff0a7224 */ /* 0x000fe200078e0a0a */
[----:B------:R-:W-:Y:S01]  /*1b90*/  IABS R50, R15 ;  /* 0x0000000f00327213 */ /* 0x000fe20000000000 */
[----:B------:R-:W-:Y:S01]  /*1ba0*/  @!P6 IMAD.IADD R47, R47, 0x1, -R3 ;  /* 0x000000012f2fe824 */ /* 0x000fe200078e0a03 */
[C---:B------:R-:W-:Y:S01]  /*1bb0*/  ISETP.GT.U32.AND P6, PT, R3.reuse, R46, PT ;  /* 0x0000002e0300720c */ /* 0x040fe20003fc4070 */
[----:B------:R-:W-:Y:S01]  /*1bc0*/  IMAD R49, R3, R10, R12 ;  /* 0x0000000a03317224 */ /* 0x000fe200078e020c */
[----:B------:R-:W-:Y:S01]  /*1bd0*/  IABS R12, R16 ;  /* 0x00000010000c7213 */ /* 0x000fe20000000000 */
[----:B------:R-:W-:-:S04]  /*1be0*/  IMAD.HI.U32 R10, R5, R50, RZ ;  /* 0x00000032050a7227 */ /* 0x000fc800078e00ff */
[----:B------:R-:W-:Y:S02]  /*1bf0*/  @!P3 IMAD.MOV R45, RZ, RZ, -R45 ;  /* 0x000000ffff2db224 */ /* 0x000fe400078e0a2d */
[----:B------:R-:W-:Y:S01]  /*1c00*/  @!P2 IMAD.IADD R48, R48, 0x1, -R3 ;  /* 0x000000013030a824 */ /* 0x000fe200078e0a03 */
[----:B------:R-:W-:Y:S01]  /*1c10*/  ISETP.GE.AND P2, PT, R14, RZ, PT ;  /* 0x000000ff0e00720c */ /* 0x000fe20003f46270 */
[----:B------:R-:W-:Y:S02]  /*1c20*/  IMAD.MOV R11, RZ, RZ, -R10 ;  /* 0x000000ffff0b7224 */ /* 0x000fe400078e0a0a */
[----:B------:R-:W-:Y:S01]  /*1c30*/  IMAD.HI.U32 R10, R5, R12, RZ ;  /* 0x0000000c050a7227 */ /* 0x000fe200078e00ff */
[----:B------:R-:W-:-:S03]  /*1c40*/  ISETP.GT.U32.AND P3, PT, R3, R48, PT ;  /* 0x000000300300720c */ /* 0x000fc60003f64070 */
[----:B------:R-:W-:Y:S01]  /*1c50*/  @!P5 IMAD.MOV R44, RZ, RZ, -R44 ;  /* 0x000000ffff2cd224 */ /* 0x000fe200078e0a2c */
[C---:B------:R-:W-:Y:S01]  /*1c60*/  ISETP.GT.U32.AND P5, PT, R3.reuse, R47, PT ;  /* 0x0000002f0300720c */ /* 0x040fe20003fa4070 */
[----:B------:R-:W-:Y:S01]  /*1c70*/  @!P6 IMAD.IADD R46, R46, 0x1, -R3 ;  /* 0x000000012e2ee824 */ /* 0x000fe200078e0a03 */
[----:B------:R-:W-:Y:S01]  /*1c80*/  ISETP.GT.U32.AND P6, PT, R3, R49, PT ;  /* 0x000000310300720c */ /* 0x000fe20003fc4070 */
[----:B------:R-:W-:Y:S02]  /*1c90*/  IMAD.MOV R51, RZ, RZ, -R10 ;  /* 0x000000ffff337224 */ /* 0x000fe400078e0a0a */
[----:B------:R-:W-:Y:S01]  /*1ca0*/  @!P1 IMAD.MOV R43, RZ, RZ, -R43 ;  /* 0x000000ffff2b9224 */ /* 0x000fe200078e0a2b */
[----:B------:R-:W-:Y:S01]  /*1cb0*/  ISETP.GE.AND P1, PT, R17, RZ, PT ;  /* 0x000000ff1100720c */ /* 0x000fe20003f26270 */
[----:B------:R-:W-:Y:S01]  /*1cc0*/  IMAD R51, R3, R51, R12 ;  /* 0x0000003303337224 */ /* 0x000fe200078e020c */
[----:B------:R-:W-:Y:S01]  /*1cd0*/  LOP3.LUT R17, R7, 0xf0, RZ, 0xfc, !PT ;  /* 0x000000f007117812 */ /* 0x000fe200078efcff */
[----:B------:R-:W-:-:S02]  /*1ce0*/  @!P3 IMAD.IADD R48, R48, 0x1, -R3 ;  /* 0x000000013030b824 */ /* 0x000fc400078e0a03 */
[C---:B------:R-:W-:Y:S01]  /*1cf0*/  IMAD R50, R3.reuse, R11, R50 ;  /* 0x0000000b03327224 */ /* 0x040fe200078e0232 */
[----:B------:R-:W-:Y:S01]  /*1d00*/  ISETP.GT.U32.AND P3, PT, R3, R51, PT ;  /* 0x000000330300720c */ /* 0x000fe20003f64070 */
[--C-:B------:R-:W-:Y:S01]  /*1d10*/  @!P5 IMAD.IADD R47, R47, 0x1, -R3.reuse ;  /* 0x000000012f2fd824 */ /* 0x100fe200078e0a03 */
[----:B------:R-:W-:Y:S01]  /*1d20*/  ISETP.GE.AND P5, PT, R13, RZ, PT ;  /* 0x000000ff0d00720c */ /* 0x000fe20003fa6270 */
[----:B------:R-:W-:Y:S01]  /*1d30*/  @!P6 IMAD.IADD R49, R49, 0x1, -R3 ;  /* 0x000000013131e824 */ /* 0x000fe200078e0a03 */
[----:B------:R-:W-:Y:S01]  /*1d40*/  IABS R52, R17 ;  /* 0x0000001100347213 */ /* 0x000fe20000000000 */
[----:B------:R-:W-:Y:S01]  /*1d50*/  @!P4 IMAD.MOV R47, RZ, RZ, -R47 ;  /* 0x000000ffff2fc224 */ /* 0x000fe200078e0a2f */
[----:B------:R-:W-:Y:S01]  /*1d60*/  LOP3.LUT R13, R7, 0xf8, RZ, 0xfc, !PT ;  /* 0x000000f8070d7812 */ /* 0x000fe200078efcff */
[----:B------:R-:W-:Y:S01]  /*1d70*/  @!P1 IMAD.MOV R46, RZ, RZ, -R46 ;  /* 0x000000ffff2e9224 */ /* 0x000fe200078e0a2e */
[----:B------:R-:W-:Y:S01]  /*1d80*/  ISETP.GT.U32.AND P6, PT, R3, R49, PT ;  /* 0x000000310300720c */ /* 0x000fe20003fc4070 */
[----:B------:R-:W-:Y:S01]  /*1d90*/  IMAD.HI.U32 R10, R5, R52, RZ ;  /* 0x00000034050a7227 */ /* 0x000fe200078e00ff */
[----:B------:R-:W-:-:S02]  /*1da0*/  ISETP.GT.U32.AND P1, PT, R3, R50, PT ;  /* 0x000000320300720c */ /* 0x000fc40003f24070 */
[----:B------:R-:W-:Y:S01]  /*1db0*/  IABS R12, R13 ;  /* 0x0000000d000c7213 */ /* 0x000fe20000000000 */
[----:B------:R-:W-:Y:S01]  /*1dc0*/  @!P3 IMAD.IADD R51, R51, 0x1, -R3 ;  /* 0x000000013333b824 */ /* 0x000fe200078e0a03 */
[----:B------:R-:W-:Y:S01]  /*1dd0*/  ISETP.GE.AND P4, PT, R15, RZ, PT ;  /* 0x000000ff0f00720c */ /* 0x000fe20003f86270 */
[----:B------:R-:W-:Y:S01]  /*1de0*/  IMAD.MOV R10, RZ, RZ, -R10 ;  /* 0x000000ffff0a7224 */ /* 0x000fe200078e0a0a */
[----:B------:R-:W-:Y:S01]  /*1df0*/  LOP3.LUT R15, R7, 0x100, RZ, 0xfc, !PT ;  /* 0x00000100070f7812 */ /* 0x000fe200078efcff */
[----:B------:R-:W-:Y:S01]  /*1e00*/  @!P5 IMAD.MOV R48, RZ, RZ, -R48 ;  /* 0x000000ffff30d224 */ /* 0x000fe200078e0a30 */
[C---:B------:R-:W-:Y:S01]  /*1e10*/  ISETP.GT.U32.AND P5, PT, R3.reuse, R51, PT ;  /* 0x000000330300720c */ /* 0x040fe20003fa4070 */
[----:B------:R-:W-:Y:S01]  /*1e20*/  IMAD R52, R3, R10, R52 ;  /* 0x0000000a03347224 */ /* 0x000fe200078e0234 */
[----:B------:R-:W-:Y:S01]  /*1e30*/  IABS R54, R15 ;  /* 0x0000000f00367213 */ /* 0x000fe20000000000 */
[----:B------:R-:W-:-:S04]  /*1e40*/  IMAD.HI.U32 R10, R5, R12, RZ ;  /* 0x0000000c050a7227 */ /* 0x000fc800078e00ff */
[--C-:B------:R-:W-:Y:S01]  /*1e50*/  @!P6 IMAD.IADD R49, R49, 0x1, -R3.reuse ;  /* 0x000000013131e824 */ /* 0x100fe200078e0a03 */
[C---:B------:R-:W-:Y:S01]  /*1e60*/  ISETP.GT.U32.AND P6, PT, R3.reuse, R52, PT ;  /* 0x000000340300720c */ /* 0x040fe20003fc4070 */
[----:B------:R-:W-:Y:S02]  /*1e70*/  IMAD.MOV R10, RZ, RZ, -R10 ;  /* 0x000000ffff0a7224 */ /* 0x000fe400078e0a0a */
[--C-:B------:R-:W-:Y:S01]  /*1e80*/  @!P1 IMAD.IADD R50, R50, 0x1, -R3.reuse ;  /* 0x0000000132329824 */ /* 0x100fe200078e0a03 */
[----:B------:R-:W-:Y:S01]  /*1e90*/  ISETP.GE.AND P1, PT, R16, RZ, PT ;  /* 0x000000ff1000720c */ /* 0x000fe20003f26270 */
[----:B------:R-:W-:Y:S01]  /*1ea0*/  IMAD R53, R3, R10, R12 ;  /* 0x0000000a03357224 */ /* 0x000fe200078e020c */
[----:B------:R-:W-:Y:S01]  /*1eb0*/  LOP3.LUT R16, R7, 0x118, RZ, 0xfc, !PT ;  /* 0x0000011807107812 */ /* 0x000fe200078efcff */
[----:B------:R-:W-:Y:S01]  /*1ec0*/  @!P5 IMAD.IADD R51, R51, 0x1, -R3 ;  /* 0x000000013333d824 */ /* 0x000fe200078e0a03 */
        /* <DEDUP_REMOVED lines=14> */
[----:B------:R-:W-:Y:S01]  /*1fb0*/  ISETP.GE.AND P3, PT, R13, RZ, PT ;  /* 0x000000ff0d00720c */ /* 0x000fe20003f66270 */
[----:B------:R-:W-:Y:S01]  /*1fc0*/  @!P5 IMAD.IADD R53, R53, 0x1, -R3 ;  /* 0x000000013535d824 */ /* 0x000fe200078e0a03 */
[----:B------:R-:W-:Y:S01]  /*1fd0*/  ISETP.GT.U32.AND P5, PT, R3, R252, PT ;  /* 0x000000fc0300720c */ /* 0x000fe20003fa4070 */
[----:B------:R-:W-:Y:S01]  /*1fe0*/  IMAD.MOV R11, RZ, RZ, -R11 ;  /* 0x000000ffff0b7224 */ /* 0x000fe200078e0a0b */
[----:B------:R-:W-:Y:S01]  /*1ff0*/  LOP3.LUT R13, R7, 0x110, RZ, 0xfc, !PT ;  /* 0x00000110070d7812 */ /* 0x000fe200078efcff */
[----:B------:R-:W-:Y:S02]  /*2000*/  @!P2 IMAD.IADD R52, R52, 0x1, -R3 ;  /* 0x000000013434a824 */ /* 0x000fe400078e0a03 */
[----:B------:R-:W-:Y:S01]  /*2010*/  IMAD R54, R3, R11, R54 ;  /* 0x0000000b03367224 */ /* 0x000fe200078e0236 */
[----:B------:R-:W-:Y:S01]  /*2020*/  IABS R12, R13 ;  /* 0x0000000d000c7213 */ /* 0x000fe20000000000 */
[----:B------:R-:W-:-:S02]  /*2030*/  @!P6 IMAD.MOV R52, RZ, RZ, -R52 ;  /* 0x000000ffff34e224 */ /* 0x000fc400078e0a34 */
[----:B------:R-:W-:Y:S01]  /*2040*/  @!P4 IMAD.MOV R50, RZ, RZ, -R50 ;  /* 0x000000ffff32c224 */ /* 0x000fe200078e0a32 */
[----:B------:R-:W-:Y:S01]  /*2050*/  ISETP.GT.U32.AND P2, PT, R3, R54, PT ;  /* 0x000000360300720c */ /* 0x000fe20003f44070 */
[----:B------:R-:W-:-:S04]  /*2060*/  IMAD.HI.U32 R10, R5, R12, RZ ;  /* 0x0000000c050a7227 */ /* 0x000fc800078e00ff */
[----:B------:R-:W-:Y:S01]  /*2070*/  @!P5 IMAD.IADD R252, R252, 0x1, -R3 ;  /* 0x00000001fcfcd824 */ /* 0x000fe200078e0a03 */
[----:B------:R-:W-:Y:S01]  /*2080*/  ISETP.GT.U32.AND P5, PT, R3, R53, PT ;  /* 0x000000350300720c */ /* 0x000fe20003fa4070 */
[----:B------:R-:W-:Y:S02]  /*2090*/  IMAD.MOV R237, RZ, RZ, -R10 ;  /* 0x000000ffffed7224 */ /* 0x000fe400078e0a0a */
[----:B------:R-:W-:-:S04]  /*20a0*/  IMAD.HI.U32 R10, R5, R14, RZ ;  /* 0x0000000e050a7227 */ /* 0x000fc800078e00ff */
[----:B------:R-:W-:Y:S01]  /*20b0*/  IMAD R237, R3, R237, R12 ;  /* 0x000000ed03ed7224 */ /* 0x000fe200078e020c */
[----:B------:R-:W-:Y:S01]  /*20c0*/  LOP3.LUT R12, R7, 0x130, RZ, 0xfc, !PT ;  /* 0x00000130070c7812 */ /* 0x000fe200078efcff */
[----:B------:R-:W-:Y:S02]  /*20d0*/  IMAD.MOV R10, RZ, RZ, -R10 ;  /* 0x000000ffff0a7224 */ /* 0x000fe400078e0a0a */
[--C-:B------:R-:W-:Y:S01]  /*20e0*/  @!P2 IMAD.IADD R54, R54, 0x1, -R3.reuse ;  /* 0x000000013636a824 */ /* 0x100fe200078e0a03 */
[C---:B------:R-:W-:Y:S01]  /*20f0*/  ISETP.GT.U32.AND P6, PT, R3.reuse, R237, PT ;  /* 0x000000ed0300720c */ /* 0x040fe20003fc4070 */
[----:B------:R-:W-:Y:S01]  /*2100*/  IMAD R235, R3, R10, R14 ;  /* 0x0000000a03eb7224 */ /* 0x000fe200078e020e */
[----:B------:R-:W-:Y:S01]  /*2110*/  ISETP.GE.AND P2, PT, R15, RZ, PT ;  /* 0x000000ff0f00720c */ /* 0x000fe20003f46270 */
[----:B------:R-:W-:Y:S01]  /*2120*/  @!P5 IMAD.IADD R53, R53, 0x1, -R3 ;  /* 0x000000013535d824 */ /* 0x000fe200078e0a03 */
[----:B------:R-:W-:Y:S01]  /*2130*/  ISETP.GT.U32.AND P4, PT, R3, R54, PT ;  /* 0x000000360300720c */ /* 0x000fe20003f84070 */
[----:B------:R-:W-:Y:S01]  /*2140*/  IMAD.HI.U32 R11, R5, R238, RZ ;  /* 0x000000ee050b7227 */ /* 0x000fe200078e00ff */
[----:B------:R-:W-:-:S02]  /*2150*/  ISETP.GT.U32.AND P5, PT, R3, R235, PT ;  /* 0x000000eb0300720c */ /* 0x000fc40003fa4070 */
[----:B------:R-:W-:Y:S01]  /*2160*/  IABS R234, R12 ;  /* 0x0000000c00ea7213 */ /* 0x000fe20000000000 */
[----:B------:R-:W-:Y:S01]  /*2170*/  IMAD.HI.U32 R10, R5, R236, RZ ;  /* 0x000000ec050a7227 */ /* 0x000fe200078e00ff */
[C---:B------:R-:W-:Y:S02]  /*2180*/  LOP3.LUT R14, R7.reuse, 0x138, RZ, 0xfc, !PT ;  /* 0x00000138070e7812 */ /* 0x040fe400078efcff */
[----:B------:R-:W-:Y:S01]  /*2190*/  LOP3.LUT R15, R7, 0x158, RZ, 0xfc, !PT ;  /* 0x00000158070f7812 */ /* 0x000fe200078efcff */
[----:B------:R-:W-:Y:S01]  /*21a0*/  IMAD.MOV R11, RZ, RZ, -R11 ;  /* 0x000000ffff0b7224 */ /* 0x000fe200078e0a0b */
[----:B------:R-:W-:Y:S01]  /*21b0*/  IABS R232, R14 ;  /* 0x0000000e00e87213 */ /* 0x000fe20000000000 */
[----:B------:R-:W-:Y:S02]  /*21c0*/  IMAD.MOV R10, RZ, RZ, -R10 ;  /* 0x000000ffff0a7224 */ /* 0x000fe400078e0a0a */
[--C-:B------:R-:W-:Y:S01]  /*21d0*/  @!P6 IMAD.IADD R237, R237, 0x1, -R3.reuse ;  /* 0x00000001edede824 */ /* 0x100fe200078e0a03 */
[----:B------:R-:W-:Y:S01]  /*21e0*/  ISETP.GE.AND P6, PT, R13, RZ, PT ;  /* 0x000000ff0d00720c */ /* 0x000fe20003fc6270 */
[----:B------:R-:W-:Y:S01]  /*21f0*/  IMAD R238, R3, R11, R238 ;  /* 0x0000000b03ee7224 */ /* 0x000fe200078e02ee */
[----:B------:R-:W-:Y:S01]  /*2200*/  LOP3.LUT R13, R7, 0x150, RZ, 0xfc, !PT ;  /* 0x00000150070d7812 */ /* 0x000fe200078efcff */
[----:B------:R-:W-:-:S02]  /*2210*/  @!P4 IMAD.IADD R54, R54, 0x1, -R3 ;  /* 0x000000013636c824 */ /* 0x000fc400078e0a03 */
[C---:B------:R-:W-:Y:S01]  /*2220*/  IMAD R236, R3.reuse, R10, R236 ;  /* 0x0000000a03ec7224 */ /* 0x040fe200078e02ec */
[----:B------:R-:W-:Y:S01]  /*2230*/  ISETP.GT.U32.AND P4, PT, R3, R238, PT ;  /* 0x000000ee0300720c */ /* 0x000fe20003f84070 */
[----:B------:R-:W-:Y:S01]  /*2240*/  @!P5 IMAD.IADD R235, R235, 0x1, -R3 ;  /* 0x00000001ebebd824 */ /* 0x000fe200078e0a03 */
[C---:B------:R-:W-:Y:S01]  /*2250*/  ISETP.GT.U32.AND P5, PT, R3.reuse, R237, PT ;  /* 0x000000ed0300720c */ /* 0x040fe20003fa4070 */
[----:B------:R-:W-:Y:S01]  /*2260*/  @!P2 IMAD.MOV R54, RZ, RZ, -R54 ;  /* 0x000000ffff36a224 */ /* 0x000fe200078e0a36 */
[----:B------:R-:W-:Y:S01]  /*2270*/  ISETP.GT.U32.AND P2, PT, R3, R236, PT ;  /* 0x000000ec0300720c */ /* 0x000fe20003f44070 */
[----:B------:R-:W-:Y:S01]  /*2280*/  IMAD.HI.U32 R10, R5, R234, RZ ;  /* 0x000000ea050a7227 */ /* 0x000fe200078e00ff */
[----:B------:R-:W-:-:S03]  /*2290*/  IABS R226, R13 ;  /* 0x0000000d00e27213 */ /* 0x000fc60000000000 */
[----:B------:R-:W-:Y:S02]  /*22a0*/  IMAD.MOV R11, RZ, RZ, -R10 ;  /* 0x000000ffff0b7224 */ /* 0x000fe400078e0a0a */
[----:B------:R-:W-:-:S04]  /*22b0*/  IMAD.HI.U32 R10, R5, R232, RZ ;  /* 0x000000e8050a7227 */ /* 0x000fc800078e00ff */
[--C-:B------:R-:W-:Y:S01]  /*22c0*/  @!P5 IMAD.IADD R237, R237, 0x1, -R3.reuse ;  /* 0x00000001ededd824 */ /* 0x100fe200078e0a03 */
[----:B------:R-:W-:Y:S01]  /*22d0*/  ISETP.GE.AND P5, PT, R17, RZ, PT ;  /* 0x000000ff1100720c */ /* 0x000fe20003fa6270 */
[----:B------:R-:W-:Y:S01]  /*22e0*/  IMAD R234, R3, R11, R234 ;  /* 0x0000000b03ea7224 */ /* 0x000fe200078e02ea */
[C---:B------:R-:W-:Y:S01]  /*22f0*/  LOP3.LUT R11, R7.reuse, 0x140, RZ, 0xfc, !PT ;  /* 0x00000140070b7812 */ /* 0x040fe200078efcff */
[--C-:B------:R-:W-:Y:S01]  /*2300*/  @!P4 IMAD.IADD R238, R238, 0x1, -R3.reuse ;  /* 0x00000001eeeec824 */ /* 0x100fe200078e0a03 */
[----:B------:R-:W-:Y:S01]  /*2310*/  LOP3.LUT R17, R7, 0x160, RZ, 0xfc, !PT ;  /* 0x0000016007117812 */ /* 0x000fe200078efcff */
[----:B------:R-:W-:Y:S01]  /*2320*/  @!P2 IMAD.IADD R236, R236, 0x1, -R3 ;  /* 0x00000001ececa824 */ /* 0x000fe200078e0a03 */
[----:B------:R-:W-:Y:S01]  /*2330*/  IABS R230, R11 ;  /* 0x0000000b00e67213 */ /* 0x000fe20000000000 */
[----:B------:R-:W-:Y:S01]  /*2340*/  @!P6 IMAD.MOV R237, RZ, RZ, -R237 ;  /* 0x000000ffffede224 */ /* 0x000fe200078e0aed */
[C---:B------:R-:W-:Y:S01]  /*2350*/  ISETP.GT.U32.AND P6, PT, R3.reuse, R234, PT ;  /* 0x000000ea0300720c */ /* 0x040fe20003fc4070 */
[----:B------:R-:W-:Y:S01]  /*2360*/  IMAD.MOV R10, RZ, RZ, -R10 ;  /* 0x000000ffff0a7224 */ /* 0x000fe200078e0a0a */
[C---:B------:R-:W-:Y:S01]  /*2370*/  ISETP.GT.U32.AND P4, PT, R3.reuse, R238, PT ;  /* 0x000000ee0300720c */ /* 0x040fe20003f84070 */
[----:B------:R-:W-:Y:S01]  /*2380*/  @!P1 IMAD.MOV R51, RZ, RZ, -R51 ;  /* 0x000000ffff339224 */ /* 0x000fe200078e0a33 */
[C---:B------:R-:W-:Y:S01]  /*2390*/  ISETP.GT.U32.AND P2, PT, R3.reuse, R236, PT ;  /* 0x000000ec0300720c */ /* 0x040fe20003f44070 */
[C---:B------:R-:W-:Y:S01]  /*23a0*/  IMAD R232, R3.reuse, R10, R232 ;  /* 0x0000000a03e87224 */ /* 0x040fe200078e02e8 */
[C---:B------:R-:W-:Y:S01]  /*23b0*/  ISETP.GT.U32.AND P1, PT, R3.reuse, R252, PT ;  /* 0x000000fc0300720c */ /* 0x040fe20003f24070 */
[----:B------:R-:W-:Y:S01]  /*23c0*/  @!P3 IMAD.MOV R53, RZ, RZ, -R53 ;  /* 0x000000ffff35b224 */ /* 0x000fe200078e0a35 */
[----:B------:R-:W-:Y:S01]  /*23d0*/  ISETP.GT.U32.AND P3, PT, R3, R235, PT ;  /* 0x000000eb0300720c */ /* 0x000fe20003f64070 */
[----:B------:R-:W-:-:S04]  /*23e0*/  IMAD.HI.U32 R10, R5, R230, RZ ;  /* 0x000000e6050a7227 */ /* 0x000fc800078e00ff */
[--C-:B------:R-:W-:Y:S02]  /*23f0*/  @!P6 IMAD.IADD R234, R234, 0x1, -R3.reuse ;  /* 0x00000001eaeae824 */ /* 0x100fe400078e0a03 */
[--C-:B------:R-:W-:Y:S01]  /*2400*/  @!P4 IMAD.IADD R238, R238, 0x1, -R3.reuse ;  /* 0x00000001eeeec824 */ /* 0x100fe200078e0a03 */
[----:B------:R-:W-:Y:S01]  /*2410*/  ISETP.GE.AND P4, PT, R12, RZ, PT ;  /* 0x000000ff0c00720c */ /* 0x000fe20003f86270 */
[--C-:B------:R-:W-:Y:S01]  /*2420*/  @!P2 IMAD.IADD R236, R236, 0x1, -R3.reuse ;  /* 0x00000001ececa824 */ /* 0x100fe200078e0a03 */
[C---:B------:R-:W-:Y:S01]  /*2430*/  ISETP.GT.U32.AND P2, PT, R3.reuse, R232, PT ;  /* 0x000000e80300720c */ /* 0x040fe20003f44070 */
[----:B------:R-:W-:Y:S01]  /*2440*/  @!P5 IMAD.MOV R238, RZ, RZ, -R238 ;  /* 0x000000ffffeed224 */ /* 0x000fe200078e0aee */
[----:B------:R-:W-:Y:S01]  /*2450*/  ISETP.GT.U32.AND P6, PT, R3, R234, PT ;  /* 0x000000ea0300720c */ /* 0x000fe20003fc4070 */
[--C-:B------:R-:W-:Y:S01]  /*2460*/  @!P1 IMAD.IADD R252, R252, 0x1, -R3.reuse ;  /* 0x00000001fcfc9824 */ /* 0x100fe200078e0a03 */
[----:B------:R-:W-:Y:S01]  /*2470*/  ISETP.GE.AND P5, PT, R11, RZ, PT ;  /* 0x000000ff0b00720c */ /* 0x000fe20003fa6270 */
[----:B------:R-:W-:Y:S01]  /*2480*/  IMAD.MOV R11, RZ, RZ, -R10 ;  /* 0x000000ffff0b7224 */ /* 0x000fe200078e0a0a */
[----:B------:R-:W-:Y:S01]  /*2490*/  ISETP.GE.AND P1, PT, R29, RZ, PT ;  /* 0x000000ff1d00720c */ /* 0x000fe20003f26270 */
[----:B------:R-:W-:Y:S01]  /*24a0*/  @!P3 IMAD.IADD R235, R235, 0x1, -R3 ;  /* 0x00000001ebebb824 */ /* 0x000fe200078e0a03 */
[----:B------:R-:W-:Y:S01]  /*24b0*/  LOP3.LUT R12, R7, 0x148, RZ, 0xfc, !PT ;  /* 0x00000148070c7812 */ /* 0x000fe200078efcff */
[----:B------:R-:W-:Y:S01]  /*24c0*/  IMAD R230, R3, R11, R230 ;  /* 0x0000000b03e67224 */ /* 0x000fe200078e02e6 */
[----:B------:R-:W-:Y:S01]  /*24d0*/  ISETP.GE.AND P3, PT, R30, RZ, PT ;  /* 0x000000ff1e00720c */ /* 0x000fe20003f66270 */
[----:B------:R-:W-:Y:S01]  /*24e0*/  IMAD.HI.U32 R11, R5, R226, RZ ;  /* 0x000000e2050b7227 */ /* 0x000fe200078e00ff */
[----:B------:R-:W-:-:S02]  /*24f0*/  IABS R228, R12 ;  /* 0x0000000c00e47213 */ /* 0x000fc40000000000 */
[----:B------:R-:W-:Y:S01]  /*2500*/  LOP3.LUT R29, R7, 0x168, RZ, 0xfc, !PT ;  /* 0x00000168071d7812 */ /* 0x000fe200078efcff */
[--C-:B------:R-:W-:Y:S02]  /*2510*/  @!P2 IMAD.IADD R232, R232, 0x1, -R3.reuse ;  /* 0x00000001e8e8a824 */ /* 0x100fe400078e0a03 */
[----:B------:R-:W-:Y:S01]  /*2520*/  @!P6 IMAD.IADD R234, R234, 0x1, -R3 ;  /* 0x00000001eaeae824 */ /* 0x000fe200078e0a03 */
[----:B------:R-:W-:Y:S01]  /*2530*/  ISETP.GT.U32.AND P6, PT, R3, R230, PT ;  /* 0x000000e60300720c */ /* 0x000fe20003fc4070 */
[----:B------:R-:W-:Y:S01]  /*2540*/  IMAD.HI.U32 R10, R5, R228, RZ ;  /* 0x000000e4050a7227 */ /* 0x000fe200078e00ff */
[----:B------:R-:W-:-:S03]  /*2550*/  ISETP.GT.U32.AND P2, PT, R3, R232, PT ;  /* 0x000000e80300720c */ /* 0x000fc60003f44070 */
[----:B------:R-:W-:Y:S01]  /*2560*/  @!P1 IMAD.MOV R252, RZ, RZ, -R252 ;  /* 0x000000fffffc9224 */ /* 0x000fe200078e0afc */
[----:B------:R-:W-:Y:S01]  /*2570*/  ISETP.GE.AND P1, PT, R16, RZ, PT ;  /* 0x000000ff1000720c */ /* 0x000fe20003f26270 */
[----:B------:R-:W-:Y:S01]  /*2580*/  IMAD.MOV R11, RZ, RZ, -R11 ;  /* 0x000000ffff0b7224 */ /* 0x000fe200078e0a0b */
[----:B------:R-:W-:Y:S01]  /*2590*/  IABS R16, R29 ;  /* 0x0000001d00107213 */ /* 0x000fe20000000000 */
[----:B------:R-:W-:Y:S02]  /*25a0*/  IMAD.MOV R10, RZ, RZ, -R10 ;  /* 0x000000ffff0a7224 */ /* 0x000fe400078e0a0a */
[----:B------:R-:W-:Y:S01]  /*25b0*/  @!P3 IMAD.MOV R236, RZ, RZ, -R236 ;  /* 0x000000ffffecb224 */ /* 0x000fe200078e0aec */
[----:B------:R-:W-:Y:S01]  /*25c0*/  ISETP.GE.AND P3, PT, R12, RZ, PT ;  /* 0x000000ff0c00720c */ /* 0x000fe20003f66270 */
[C---:B------:R-:W-:Y:S01]  /*25d0*/  IMAD R226, R3.reuse, R11, R226 ;  /* 0x0000000b03e27224 */ /* 0x040fe200078e02e2 */
[----:B------:R-:W-:Y:S01]  /*25e0*/  IABS R12, R15 ;  /* 0x0000000f000c7213 */ /* 0x000fe20000000000 */
[----:B------:R-:W-:-:S02]  /*25f0*/  IMAD R228, R3, R10, R228 ;  /* 0x0000000a03e47224 */ /* 0x000fc400078e02e4 */
[--C-:B------:R-:W-:Y:S01]  /*2600*/  @!P6 IMAD.IADD R230, R230, 0x1, -R3.reuse ;  /* 0x00000001e6e6e824 */ /* 0x100fe200078e0a03 */
[C---:B------:R-:W-:Y:S01]  /*2610*/  ISETP.GT.U32.AND P6, PT, R3.reuse, R226, PT ;  /* 0x000000e20300720c */ /* 0x040fe20003fc4070 */
[----:B------:R-:W-:Y:S01]  /*2620*/  @!P2 IMAD.IADD R232, R232, 0x1, -R3 ;  /* 0x00000001e8e8a824 */ /* 0x000fe200078e0a03 */
[C---:B------:R-:W-:Y:S01]  /*2630*/  ISETP.GT.U32.AND P2, PT, R3.reuse, R228, PT ;  /* 0x000000e40300720c */ /* 0x040fe20003f44070 */
[----:B------:R-:W-:Y:S01]  /*2640*/  @!P4 IMAD.MOV R234, RZ, RZ, -R234 ;  /* 0x000000ffffeac224 */ /* 0x000fe200078e0aea */
[----:B------:R-:W-:Y:S01]  /*2650*/  ISETP.GT.U32.AND P4, PT, R3, R230, PT ;  /* 0x000000e60300720c */ /* 0x000fe20003f84070 */
[----:B------:R-:W-:-:S04]  /*2660*/  IMAD.HI.U32 R10, R5, R12, RZ ;  /* 0x0000000c050a7227 */ /* 0x000fc800078e00ff */
[----:B------:R-:W-:Y:S01]  /*2670*/  @!P1 IMAD.MOV R235, RZ, RZ, -R235 ;  /* 0x000000ffffeb9224 */ /* 0x000fe200078e0aeb */
[----:B------:R-:W-:Y:S01]  /*2680*/  ISETP.GE.AND P1, PT, R14, RZ, PT ;  /* 0x000000ff0e00720c */ /* 0x000fe20003f26270 */
[----:B------:R-:W-:Y:S01]  /*2690*/  IMAD.MOV R10, RZ, RZ, -R10 ;  /* 0x000000ffff0a7224 */ /* 0x000fe200078e0a0a */
[----:B------:R-:W-:Y:S01]  /*26a0*/  IABS R14, R17 ;  /* 0x00000011000e7213 */ /* 0x000fe20000000000 */
[--C-:B------:R-:W-:Y:S02]  /*26b0*/  @!P6 IMAD.IADD R226, R226, 0x1, -R3.reuse ;  /* 0x00000001e2e2e824 */ /* 0x100fe400078e0a03 */
[C---:B------:R-:W-:Y:S02]  /*26c0*/  IMAD R10, R3.reuse, R10, R12 ;  /* 0x0000000a030a7224 */ /* 0x040fe400078e020c */
[--C-:B------:R-:W-:Y:S01]  /*26d0*/  @!P2 IMAD.IADD R228, R228, 0x1, -R3.reuse ;  /* 0x00000001e4e4a824 */ /* 0x100fe200078e0a03 */
[C---:B------:R-:W-:Y:S01]  /*26e0*/  ISETP.GT.U32.AND P6, PT, R3.reuse, R226, PT ;  /* 0x000000e20300720c */ /* 0x040fe20003fc4070 */
[----:B------:R-:W-:Y:S01]  /*26f0*/  @!P4 IMAD.IADD R230, R230, 0x1, -R3 ;  /* 0x00000001e6e6c824 */ /* 0x000fe200078e0a03 */
[----:B------:R-:W-:Y:S01]  /*2700*/  ISETP.GT.U32.AND P4, PT, R3, R10, PT ;  /* 0x0000000a0300720c */ /* 0x000fe20003f84070 */
[----:B------:R-:W-:Y:S01]  /*2710*/  IMAD.HI.U32 R11, R5, R14, RZ ;  /* 0x0000000e050b7227 */ /* 0x000fe200078e00ff */
[----:B------:R-:W-:-:S03]  /*2720*/  ISETP.GT.U32.AND P2, PT, R3, R228, PT ;  /* 0x000000e40300720c */ /* 0x000fc60003f44070 */
[----:B------:R-:W-:Y:S01]  /*2730*/  @!P1 IMAD.MOV R232, RZ, RZ, -R232 ;  /* 0x000000ffffe89224 */ /* 0x000fe200078e0ae8 */
[----:B------:R-:W-:Y:S01]  /*2740*/  ISETP.GE.AND P1, PT, R13, RZ, PT ;  /* 0x000000ff0d00720c */ /* 0x000fe20003f26270 */
[----:B------:R-:W-:-:S04]  /*2750*/  IMAD.HI.U32 R13, R5, R16, RZ ;  /* 0x00000010050d7227 */ /* 0x000fc800078e00ff */
[----:B------:R-:W-:Y:S02]  /*2760*/  IMAD.MOV R11, RZ, RZ, -R11 ;  /* 0x000000ffff0b7224 */ /* 0x000fe400078e0a0b */
[----:B------:R-:W-:Y:S02]  /*2770*/  IMAD.MOV R13, RZ, RZ, -R13 ;  /* 0x000000ffff0d7224 */ /* 0x000fe400078e0a0d */
[C---:B------:R-:W-:Y:S02]  /*2780*/  IMAD R12, R3.reuse, R11, R14 ;  /* 0x0000000b030c7224 */ /* 0x040fe400078e020e */
[C---:B------:R-:W-:Y:S01]  /*2790*/  IMAD R14, R3.reuse, R13, R16 ;  /* 0x0000000d030e7224 */ /* 0x040fe200078e0210 */
[----:B------:R-:W-:Y:S01]  /*27a0*/  IABS R16, R31 ;  /* 0x0000001f00107213 */ /* 0x000fe20000000000 */
[--C-:B------:R-:W-:Y:S02]  /*27b0*/  @!P4 IMAD.IADD R10, R10, 0x1, -R3.reuse ;  /* 0x000000010a0ac824 */ /* 0x100fe400078e0a03 */
[--C-:B------:R-:W-:Y:S01]  /*27c0*/  @!P6 IMAD.IADD R226, R226, 0x1, -R3.reuse ;  /* 0x00000001e2e2e824 */ /* 0x100fe200078e0a03 */
[C---:B------:R-:W-:Y:S01]  /*27d0*/  ISETP.GT.U32.AND P6, PT, R3.reuse, R14, PT ;  /* 0x0000000e0300720c */ /* 0x040fe20003fc4070 */
[----:B------:R-:W-:Y:S01]  /*27e0*/  @!P2 IMAD.IADD R228, R228, 0x1, -R3 ;  /* 0x00000001e4e4a824 */ /* 0x000fe200078e0a03 */
[C---:B------:R-:W-:Y:S01]  /*27f0*/  ISETP.GT.U32.AND P2, PT, R3.reuse, R12, PT ;  /* 0x0000000c0300720c */ /* 0x040fe20003f44070 */
[----:B------:R-:W-:Y:S01]  /*2800*/  @!P5 IMAD.MOV R230, RZ, RZ, -R230 ;  /* 0x000000ffffe6d224 */ /* 0x000fe200078e0ae6 */
[----:B------:R-:W-:Y:S01]  /*2810*/  ISETP.GT.U32.AND P4, PT, R3, R10, PT ;  /* 0x0000000a0300720c */ /* 0x000fe20003f84070 */
[----:B------:R-:W-:Y:S01]  /*2820*/  IMAD.HI.U32 R11, R5, R16, RZ ;  /* 0x00000010050b7227 */ /* 0x000fe200078e00ff */
[----:B------:R-:W-:-:S02]  /*2830*/  ISETP.GE.AND P5, PT, R15, RZ, PT ;  /* 0x000000ff0f00720c */ /* 0x000fc40003fa6270 */
[----:B------:R-:W-:Y:S01]  /*2840*/  LOP3.LUT R15, R7, 0x178, RZ, 0xfc, !PT ;  /* 0x00000178070f7812 */ /* 0x000fe200078efcff */
[----:B------:R-:W-:Y:S02]  /*2850*/  IMAD.MOV R13, RZ, RZ, -R11 ;  /* 0x000000ffff0d7224 */ /* 0x000fe400078e0a0b */
[----:B------:R-:W-:Y:S01]  /*2860*/  @!P1 IMAD.MOV R226, RZ, RZ, -R226 ;  /* 0x000000ffffe29224 */ /* 0x000fe200078e0ae2 */
[----:B------:R-:W-:Y:S01]  /*2870*/  IABS R30, R15 ;  /* 0x0000000f001e7213 */ /* 0x000fe20000000000 */
[--C-:B------:R-:W-:Y:S02]  /*2880*/  @!P6 IMAD.IADD R14, R14, 0x1, -R3.reuse ;  /* 0x000000010e0ee824 */ /* 0x100fe400078e0a03 */
[--C-:B------:R-:W-:Y:S01]  /*2890*/  @!P2 IMAD.IADD R12, R12, 0x1, -R3.reuse ;  /* 0x000000010c0ca824 */ /* 0x100fe200078e0a03 */
[----:B------:R-:W-:Y:S01]  /*28a0*/  ISETP.GE.AND P2, PT, R29, RZ, PT ;  /* 0x000000ff1d00720c */ /* 0x000fe20003f46270 */
[----:B------:R-:W-:Y:S01]  /*28b0*/  @!P4 IMAD.IADD R10, R10, 0x1, -R3 ;  /* 0x000000010a0ac824 */ /* 0x000fe200078e0a03 */
[C---:B------:R-:W-:Y:S01]  /*28c0*/  ISETP.GT.U32.AND P6, PT, R3.reuse, R14, PT ;  /* 0x0000000e0300720c */ /* 0x040fe20003fc4070 */
[C---:B------:R-:W-:Y:S01]  /*28d0*/  IMAD R16, R3.reuse, R13, R16 ;  /* 0x0000000d03107224 */ /* 0x040fe200078e0210 */
[----:B------:R-:W-:Y:S01]  /*28e0*/  ISETP.GT.U32.AND P1, PT, R3, R12, PT ;  /* 0x0000000c0300720c */ /* 0x000fe20003f24070 */
[----:B------:R-:W-:Y:S01]  /*28f0*/  IMAD.MOV.U32 R224, RZ, RZ, R10 ;  /* 0x000000ffffe07224 */ /* 0x000fe200078e000a */
[----:B------:R-:W-:Y:S01]  /*2900*/  LOP3.LUT R29, R7, 0x190, RZ, 0xfc, !PT ;  /* 0x00000190071d7812 */ /* 0x000fe200078efcff */
[----:B------:R-:W-:Y:S01]  /*2910*/  IMAD.HI.U32 R11, R5, R30, RZ ;  /* 0x0000001e050b7227 */ /* 0x000fe200078e00ff */
[----:B------:R-:W-:-:S02]  /*2920*/  ISETP.GE.AND P4, PT, R31, RZ, PT ;  /* 0x000000ff1f00720c */ /* 0x000fc40003f86270 */
[----:B------:R-:W-:Y:S01]  /*2930*/  IABS R56, R29 ;  /* 0x0000001d00387213 */ /* 0x000fe20000000000 */
[----:B------:R-:W-:Y:S01]  /*2940*/  @!P5 IMAD.MOV R224, RZ, RZ, -R224 ;  /* 0x000000ffffe0d224 */ /* 0x000fe200078e0ae0 */
[----:B------:R-:W-:Y:S01]  /*2950*/  ISETP.GT.U32.AND P5, PT, R3, R16, PT ;  /* 0x000000100300720c */ /* 0x000fe20003fa4070 */
[----:B------:R-:W-:Y:S01]  /*2960*/  IMAD.MOV R11, RZ, RZ, -R11 ;  /* 0x000000ffff0b7224 */ /* 0x000fe200078e0a0b */
[----:B------:R-:W-:Y:S01]  /*2970*/  LOP3.LUT R31, R7, 0x1a8, RZ, 0xfc, !PT ;  /* 0x000001a8071f7812 */ /* 0x000fe200078efcff */
[----:B------:R-:W-:Y:S01]  /*2980*/  @!P3 IMAD.MOV R228, RZ, RZ, -R228 ;  /* 0x000000ffffe4b224 */ /* 0x000fe200078e0ae4 */
[----:B------:R-:W-:Y:S01]  /*2990*/  ISETP.GE.AND P3, PT, R17, RZ, PT ;  /* 0x000000ff1100720c */ /* 0x000fe20003f66270 */
[----:B------:R-:W-:Y:S01]  /*29a0*/  IMAD R10, R3, R11, R30 ;  /* 0x0000000b030a7224 */ /* 0x000fe200078e021e */
[----:B------:R-:W-:Y:S01]  /*29b0*/  LOP3.LUT R17, R7, 0x180, RZ, 0xfc, !PT ;  /* 0x0000018007117812 */ /* 0x000fe200078efcff */
[--C-:B------:R-:W-:Y:S01]  /*29c0*/  @!P6 IMAD.IADD R14, R14, 0x1, -R3.reuse ;  /* 0x000000010e0ee824 */ /* 0x100fe200078e0a03 */
[----:B------:R-:W-:Y:S01]  /*29d0*/  IABS R60, R31 ;  /* 0x0000001f003c7213 */ /* 0x000fe20000000000 */
[--C-:B------:R-:W-:Y:S01]  /*29e0*/  @!P1 IMAD.IADD R12, R12, 0x1, -R3.reuse ;  /* 0x000000010c0c9824 */ /* 0x100fe200078e0a03 */
[----:B------:R-:W-:Y:S01]  /*29f0*/  ISETP.GT.U32.AND P6, PT, R3, R10, PT ;  /* 0x0000000a0300720c */ /* 0x000fe20003fc4070 */
[----:B------:R-:W-:Y:S01]  /*2a00*/  IMAD.MOV.U32 R220, RZ, RZ, R14 ;  /* 0x000000ffffdc7224 */ /* 0x000fe200078e000e */
[----:B------:R-:W-:Y:S01]  /*2a10*/  IABS R13, R17 ;  /* 0x00000011000d7213 */ /* 0x000fe20000000000 */
[----:B------:R-:W-:Y:S01]  /*2a20*/  IMAD.MOV.U32 R222, RZ, RZ, R12 ;  /* 0x000000ffffde7224 */ /* 0x000fe200078e000c */
[----:B------:R-:W-:Y:S01]  /*2a30*/  ISETP.GE.AND P1, PT, R15, RZ, PT ;  /* 0x000000ff0f00720c */ /* 0x000fe20003f26270 */
[----:B------:R-:W-:Y:S01]  /*2a40*/  @!P5 IMAD.IADD R16, R16, 0x1, -R3 ;  /* 0x000000011010d824 */ /* 0x000fe200078e0a03 */
[----:B------:R-:W-:Y:S01]  /*2a50*/  LOP3.LUT R15, R7, 0x188, RZ, 0xfc, !PT ;  /* 0x00000188070f7812 */ /* 0x000fe200078efcff */
[----:B------:R-:W-:Y:S01]  /*2a60*/  IMAD.MOV.U32 R30, RZ, RZ, R13 ;  /* 0x000000ffff1e7224 */ /* 0x000fe200078e000d */
[----:B------:R-:W-:Y:S01]  /*2a70*/  ISETP.GE.AND P5, PT, R17, RZ, PT ;  /* 0x000000ff1100720c */ /* 0x000fe20003fa6270 */
[----:B------:R-:W-:Y:S01]  /*2a80*/  @!P3 IMAD.MOV R222, RZ, RZ, -R222 ;  /* 0x000000ffffdeb224 */ /* 0x000fe200078e0ade */
[----:B------:R-:W-:Y:S01]  /*2a90*/  ISETP.GT.U32.AND P3, PT, R3, R16, PT ;  /* 0x000000100300720c */ /* 0x000fe20003f64070 */
[----:B------:R-:W-:Y:S01]  /*2aa0*/  IMAD.HI.U32 R11, R5, R30, RZ ;  /* 0x0000001e050b7227 */ /* 0x000fe200078e00ff */
[----:B------:R-:W-:-:S02]  /*2ab0*/  IABS R34, R15 ;  /* 0x0000000f00227213 */ /* 0x000fc40000000000 */
[----:B------:R-:W-:Y:S01]  /*2ac0*/  LOP3.LUT R17, R7, 0x1a0, RZ, 0xfc, !PT ;  /* 0x000001a007117812 */ /* 0x000fe200078efcff */
[----:B------:R-:W-:Y:S02]  /*2ad0*/  @!P6 IMAD.IADD R10, R10, 0x1, -R3 ;  /* 0x000000010a0ae824 */ /* 0x000fe400078e0a03 */
[----:B------:R-:W-:Y:S02]  /*2ae0*/  IMAD.MOV R12, RZ, RZ, -R11 ;  /* 0x000000ffff0c7224 */ /* 0x000fe400078e0a0b */
[----:B------:R-:W-:Y:S01]  /*2af0*/  IMAD.HI.U32 R11, R5, R34, RZ ;  /* 0x00000022050b7227 */ /* 0x000fe200078e00ff */
[----:B------:R-:W-:-:S03]  /*2b00*/  ISETP.GT.U32.AND P6, PT, R3, R10, PT ;  /* 0x0000000a0300720c */ /* 0x000fc60003fc4070 */
[C---:B------:R-:W-:Y:S02]  /*2b10*/  IMAD R12, R3.reuse, R12, R30 ;  /* 0x0000000c030c7224 */ /* 0x040fe400078e021e */
[----:B------:R-:W-:Y:S02]  /*2b20*/  @!P3 IMAD.IADD R16, R16, 0x1, -R3 ;  /* 0x000000011010b824 */ /* 0x000fe400078e0a03 */
[----:B------:R-:W-:Y:S01]  /*2b30*/  IMAD.MOV R11, RZ, RZ, -R11 ;  /* 0x000000ffff0b7224 */ /* 0x000fe200078e0a0b */
[----:B------:R-:W-:Y:S01]  /*2b40*/  ISETP.GT.U32.AND P3, PT, R3, R12, PT ;  /* 0x0000000c0300720c */ /* 0x000fe20003f64070 */
[----:B------:R-:W-:-:S04]  /*2b50*/  IMAD.HI.U32 R13, R5, R56, RZ ;  /* 0x00000038050d7227 */ /* 0x000fc800078e00ff */
[----:B------:R-:W-:Y:S02]  /*2b60*/  IMAD R14, R3, R11, R34 ;  /* 0x0000000b030e7224 */ /* 0x000fe400078e0222 */
[----:B------:R-:W-:Y:S01]  /*2b70*/  @!P2 IMAD.MOV R220, RZ, RZ, -R220 ;  /* 0x000000ffffdca224 */ /* 0x000fe200078e0adc */
[----:B------:R-:W-:Y:S01]  /*2b80*/  ISETP.GE.AND P2, PT, R15, RZ, PT ;  /* 0x000000ff0f00720c */ /* 0x000fe20003f46270 */
[----:B------:R-:W-:Y:S01]  /*2b90*/  @!P6 IMAD.IADD R10, R10, 0x1, -R3 ;  /* 0x000000010a0ae824 */ /* 0x000fe200078e0a03 */
[----:B------:R-:W-:Y:S01]  /*2ba0*/  ISETP.GT.U32.AND P6, PT, R3, R14, PT ;  /* 0x0000000e0300720c */ /* 0x000fe20003fc4070 */
[----:B------:R-:W-:Y:S01]  /*2bb0*/  IMAD.MOV R13, RZ, RZ, -R13 ;  /* 0x000000ffff0d7224 */ /* 0x000fe200078e0a0d */
[----:B------:R-:W-:Y:S01]  /*2bc0*/  LOP3.LUT R15, R7, 0x198, RZ, 0xfc, !PT ;  /* 0x00000198070f7812 */ /* 0x000fe200078efcff */
[----:B------:R-:W-:Y:S02]  /*2bd0*/  @!P3 IMAD.IADD R12, R12, 0x1, -R3 ;  /* 0x000000010c0cb824 */ /* 0x000fe400078e0a03 */
[C---:B------:R-:W-:Y:S01]  /*2be0*/  IMAD R34, R3.reuse, R13, R56 ;  /* 0x0000000d03227224 */ /* 0x040fe200078e0238 */
[----:B------:R-:W-:Y:S01]  /*2bf0*/  IABS R30, R15 ;  /* 0x0000000f001e7213 */ /* 0x000fe20000000000 */
[----:B------:R-:W-:Y:S01]  /*2c00*/  @!P4 IMAD.MOV R16, RZ, RZ, -R16 ;  /* 0x000000ffff10c224 */ /* 0x000fe200078e0a10 */
[C---:B------:R-:W-:Y:S01]  /*2c10*/  ISETP.GT.U32.AND P3, PT, R3.reuse, R12, PT ;  /* 0x0000000c0300720c */ /* 0x040fe20003f64070 */
[----:B------:R-:W-:Y:S01]  /*2c20*/  IMAD.MOV.U32 R216, RZ, RZ, R10 ;  /* 0x000000ffffd87224 */ /* 0x000fe200078e000a */
[----:B------:R-:W-:Y:S01]  /*2c30*/  ISETP.GT.U32.AND P4, PT, R3, R34, PT ;  /* 0x000000220300720c */ /* 0x000fe20003f84070 */
[----:B------:R-:W-:Y:S01]  /*2c40*/  IMAD.HI.U32 R11, R5, R30, RZ ;  /* 0x0000001e050b7227 */ /* 0x000fe200078e00ff */
[----:B------:R-:W-:-:S03]  /*2c50*/  IABS R56, R17 ;  /* 0x0000001100387213 */ /* 0x000fc60000000000 */
[----:B------:R-:W-:Y:S02]  /*2c60*/  @!P6 IMAD.IADD R14, R14, 0x1, -R3 ;  /* 0x000000010e0ee824 */ /* 0x000fe400078e0a03 */
[----:B------:R-:W-:Y:S02]  /*2c70*/  IMAD.MOV R11, RZ, RZ, -R11 ;  /* 0x000000ffff0b7224 */ /* 0x000fe400078e0a0b */
[----:B------:R-:W-:Y:S01]  /*2c80*/  IMAD.HI.U32 R13, R5, R56, RZ ;  /* 0x00000038050d7227 */ /* 0x000fe200078e00ff */
[----:B------:R-:W-:-:S03]  /*2c90*/  ISETP.GT.U32.AND P6, PT, R3, R14, PT ;  /* 0x0000000e0300720c */ /* 0x000fc60003fc4070 */
[C---:B------:R-:W-:Y:S02]  /*2ca0*/  IMAD R10, R3.reuse, R11, R30 ;  /* 0x0000000b030a7224 */ /* 0x040fe400078e021e */
[--C-:B------:R-:W-:Y:S02]  /*2cb0*/  @!P3 IMAD.IADD R12, R12, 0x1, -R3.reuse ;  /* 0x000000010c0cb824 */ /* 0x100fe400078e0a03 */
[----:B------:R-:W-:Y:S01]  /*2cc0*/  @!P4 IMAD.IADD R34, R34, 0x1, -R3 ;  /* 0x000000012222c824 */ /* 0x000fe200078e0a03 */
[C---:B------:R-:W-:Y:S01]  /*2cd0*/  ISETP.GT.U32.AND P3, PT, R3.reuse, R10, PT ;  /* 0x0000000a0300720c */ /* 0x040fe20003f64070 */
[----:B------:R-:W-:Y:S02]  /*2ce0*/  IMAD.MOV R13, RZ, RZ, -R13 ;  /* 0x000000ffff0d7224 */ /* 0x000fe400078e0a0d */
[----:B------:R-:W-:Y:S01]  /*2cf0*/  IMAD.MOV.U32 R214, RZ, RZ, R12 ;  /* 0x000000ffffd67224 */ /* 0x000fe200078e000c */
[C---:B------:R-:W-:Y:S01]  /*2d00*/  ISETP.GT.U32.AND P4, PT, R3.reuse, R34, PT ;  /* 0x000000220300720c */ /* 0x040fe20003f84070 */
[----:B------:R-:W-:-:S02]  /*2d10*/  IMAD R12, R3, R13, R56 ;  /* 0x0000000d030c7224 */ /* 0x000fc400078e0238 */
[----:B------:R-:W-:-:S04]  /*2d20*/  IMAD.HI.U32 R11, R5, R60, RZ ;  /* 0x0000003c050b7227 */ /* 0x000fc800078e00ff */
[----:B------:R-:W-:Y:S01]  /*2d30*/  @!P6 IMAD.IADD R14, R14, 0x1, -R3 ;  /* 0x000000010e0ee824 */ /* 0x000fe200078e0a03 */
[----:B------:R-:W-:Y:S01]  /*2d40*/  ISETP.GT.U32.AND P6, PT, R3, R12, PT ;  /* 0x0000000c0300720c */ /* 0x000fe20003fc4070 */
[----:B------:R-:W-:Y:S02]  /*2d50*/  IMAD.MOV R11, RZ, RZ, -R11 ;  /* 0x000000ffff0b7224 */ /* 0x000fe400078e0a0b */
[----:B------:R-:W-:Y:S01]  /*2d60*/  @!P5 IMAD.MOV R214, RZ, RZ, -R214 ;  /* 0x000000ffffd6d224 */ /* 0x000fe200078e0ad6 */
[----:B------:R-:W-:Y:S01]  /*2d70*/  ISETP.GE.AND P5, PT, R15, RZ, PT ;  /* 0x000000ff0f00720c */ /* 0x000fe20003fa6270 */
[----:B------:R-:W-:Y:S01]  /*2d80*/  IMAD R60, R3, R11, R60 ;  /* 0x0000000b033c7224 */ /* 0x000fe200078e023c */
[----:B------:R-:W-:Y:S01]  /*2d90*/  LOP3.LUT R15, R7, 0x1b0, RZ, 0xfc, !PT ;  /* 0x000001b0070f7812 */ /* 0x000fe200078efcff */
[--C-:B------:R-:W-:Y:S02]  /*2da0*/  @!P3 IMAD.IADD R10, R10, 0x1, -R3.reuse ;  /* 0x000000010a0ab824 */ /* 0x100fe400078e0a03 */
[--C-:B------:R-:W-:Y:S01]  /*2db0*/  @!P4 IMAD.IADD R34, R34, 0x1, -R3.reuse ;  /* 0x000000012222c824 */ /* 0x100fe200078e0a03 */
[C---:B------:R-:W-:Y:S01]  /*2dc0*/  ISETP.GT.U32.AND P4, PT, R3.reuse, R60, PT ;  /* 0x0000003c0300720c */ /* 0x040fe20003f84070 */
[----:B------:R-:W-:Y:S01]  /*2dd0*/  IMAD.MOV.U32 R30, RZ, RZ, R14 ;  /* 0x000000ffff1e7224 */ /* 0x000fe200078e000e */
[----:B------:R-:W-:Y:S01]  /*2de0*/  ISETP.GT.U32.AND P3, PT, R3, R10, PT ;  /* 0x0000000a0300720c */ /* 0x000fe20003f64070 */
[----:B------:R-:W-:Y:S01]  /*2df0*/  @!P6 IMAD.IADD R12, R12, 0x1, -R3 ;  /* 0x000000010c0ce824 */ /* 0x000fe200078e0a03 */
[----:B------:R-:W-:Y:S01]  /*2e00*/  IABS R11, R15 ;  /* 0x0000000f000b7213 */ /* 0x000fe20000000000 */
[----:B------:R-:W-:Y:S01]  /*2e10*/  @!P1 IMAD.MOV R216, RZ, RZ, -R216 ;  /* 0x000000ffffd89224 */ /* 0x000fe200078e0ad8 */
[----:B------:R-:W-:Y:S01]  /*2e20*/  ISETP.GE.AND P1, PT, R29, RZ, PT ;  /* 0x000000ff1d00720c */ /* 0x000fe20003f26270 */
[----:B------:R-:W-:Y:S01]  /*2e30*/  @!P2 IMAD.MOV R30, RZ, RZ, -R30 ;  /* 0x000000ffff1ea224 */ /* 0x000fe200078e0a1e */
[----:B------:R-:W-:Y:S01]  /*2e40*/  ISETP.GT.U32.AND P6, PT, R3, R12, PT ;  /* 0x0000000c0300720c */ /* 0x000fe20003fc4070 */
[----:B------:R-:W-:Y:S01]  /*2e50*/  IMAD.MOV.U32 R14, RZ, RZ, R11 ;  /* 0x000000ffff0e7224 */ /* 0x000fe200078e000b */
[----:B------:R-:W-:-:S02]  /*2e60*/  LOP3.LUT R29, R7, 0x1b8, RZ, 0xfc, !PT ;  /* 0x000001b8071d7812 */ /* 0x000fc400078efcff */
[----:B------:R-:W-:Y:S01]  /*2e70*/  ISETP.GE.AND P2, PT, R17, RZ, PT ;  /* 0x000000ff1100720c */ /* 0x000fe20003f46270 */
[----:B------:R-:W-:Y:S01]  /*2e80*/  IMAD.HI.U32 R11, R5, R14, RZ ;  /* 0x0000000e050b7227 */ /* 0x000fe200078e00ff */
[----:B------:R-:W-:Y:S02]  /*2e90*/  IABS R58, R29 ;  /* 0x0000001d003a7213 */ /* 0x000fe40000000000 */
[----:B------:R-:W-:Y:S01]  /*2ea0*/  LOP3.LUT R17, R7, 0x1c8, RZ, 0xfc, !PT ;  /* 0x000001c807117812 */ /* 0x000fe200078efcff */
[--C-:B------:R-:W-:Y:S01]  /*2eb0*/  @!P3 IMAD.IADD R10, R10, 0x1, -R3.reuse ;  /* 0x000000010a0ab824 */ /* 0x100fe200078e0a03 */
[----:B------:R-:W-:Y:S01]  /*2ec0*/  ISETP.GE.AND P3, PT, R15, RZ, PT ;  /* 0x000000ff0f00720c */ /* 0x000fe20003f66270 */
[----:B------:R-:W-:Y:S01]  /*2ed0*/  @!P4 IMAD.IADD R60, R60, 0x1, -R3 ;  /* 0x000000013c3cc824 */ /* 0x000fe200078e0a03 */
[----:B------:R-:W-:Y:S01]  /*2ee0*/  IABS R62, R17 ;  /* 0x00000011003e7213 */ /* 0x000fe20000000000 */
[----:B------:R-:W-:Y:S02]  /*2ef0*/  IMAD.MOV R13, RZ, RZ, -R11 ;  /* 0x000000ffff0d7224 */ /* 0x000fe400078e0a0b */
[----:B------:R-:W-:Y:S01]  /*2f00*/  IMAD.MOV.U32 R56, RZ, RZ, R10 ;  /* 0x000000ffff387224 */ /* 0x000fe200078e000a */
[C---:B------:R-:W-:Y:S01]  /*2f10*/  ISETP.GT.U32.AND P4, PT, R3.reuse, R60, PT ;  /* 0x0000003c0300720c */ /* 0x040fe20003f84070 */
[----:B------:R-:W-:Y:S01]  /*2f20*/  IMAD R10, R3, R13, R14 ;  /* 0x0000000d030a7224 */ /* 0x000fe200078e020e */
[----:B------:R-:W-:Y:S01]  /*2f30*/  LOP3.LUT R13, R7, 0x1c0, RZ, 0xfc, !PT ;  /* 0x000001c0070d7812 */ /* 0x000fe200078efcff */
[----:B------:R-:W-:-:S04]  /*2f40*/  IMAD.HI.U32 R11, R5, R58, RZ ;  /* 0x0000003a050b7227 */ /* 0x000fc800078e00ff */
[----:B------:R-:W-:Y:S01]  /*2f50*/  @!P6 IMAD.IADD R12, R12, 0x1, -R3 ;  /* 0x000000010c0ce824 */ /* 0x000fe200078e0a03 */
[----:B------:R-:W-:Y:S01]  /*2f60*/  ISETP.GT.U32.AND P6, PT, R3, R10, PT ;  /* 0x0000000a0300720c */ /* 0x000fe20003fc4070 */
[----:B------:R-:W-:Y:S02]  /*2f70*/  IMAD.MOV R11, RZ, RZ, -R11 ;  /* 0x000000ffff0b7224 */ /* 0x000fe400078e0a0b */
[----:B------:R-:W-:Y:S01]  /*2f80*/  @!P5 IMAD.MOV R56, RZ, RZ, -R56 ;  /* 0x000000ffff38d224 */ /* 0x000fe200078e0a38 */
[----:B------:R-:W-:Y:S01]  /*2f90*/  ISETP.GE.AND P5, PT, R29, RZ, PT ;  /* 0x000000ff1d00720c */ /* 0x000fe20003fa6270 */
[----:B------:R-:W-:Y:S01]  /*2fa0*/  IMAD R14, R3, R11, R58 ;  /* 0x0000000b030e7224 */ /* 0x000fe200078e023a */
[----:B------:R-:W-:Y:S01]  /*2fb0*/  IABS R11, R13 ;  /* 0x0000000d000b7213 */ /* 0x000fe20000000000 */
[----:B------:R-:W-:Y:S01]  /*2fc0*/  @!P4 IMAD.IADD R60, R60, 0x1, -R3 ;  /* 0x000000013c3cc824 */ /* 0x000fe200078e0a03 */
[----:B------:R-:W-:Y:S01]  /*2fd0*/  LOP3.LUT R29, R7, 0x1d0, RZ, 0xfc, !PT ;  /* 0x000001d0071d7812 */ /* 0x000fe200078efcff */
[----:B------:R-:W-:Y:S01]  /*2fe0*/  IMAD.MOV.U32 R58, RZ, RZ, R12 ;  /* 0x000000ffff3a7224 */ /* 0x000fe200078e000c */
[----:B------:R-:W-:Y:S01]  /*2ff0*/  ISETP.GT.U32.AND P4, PT, R3, R14, PT ;  /* 0x0000000e0300720c */ /* 0x000fe20003f84070 */
[----:B------:R-:W-:Y:S01]  /*3000*/  IMAD.MOV.U32 R12, RZ, RZ, R11 ;  /* 0x000000ffff0c7224 */ /* 0x000fe200078e000b */
[----:B------:R-:W-:Y:S01]  /*3010*/  IABS R72, R29 ;  /* 0x0000001d00487213 */ /* 0x000fe20000000000 */
[----:B------:R-:W-:-:S02]  /*3020*/  @!P6 IMAD.IADD R10, R10, 0x1, -R3 ;  /* 0x000000010a0ae824 */ /* 0x000fc400078e0a03 */
[----:B------:R-:W-:-:S03]  /*3030*/  IMAD.HI.U32 R11, R5, R12, RZ ;  /* 0x0000000c050b7227 */ /* 0x000fc600078e00ff */
[----:B------:R-:W-:Y:S01]  /*3040*/  ISETP.GT.U32.AND P6, PT, R3, R10, PT ;  /* 0x0000000a0300720c */ /* 0x000fe20003fc4070 */
[----:B------:R-:W-:Y:S02]  /*3050*/  IMAD.MOV R15, RZ, RZ, -R11 ;  /* 0x000000ffff0f7224 */ /* 0x000fe400078e0a0b */
[----:B------:R-:W-:Y:S01]  /*3060*/  @!P2 IMAD.MOV R58, RZ, RZ, -R58 ;  /* 0x000000ffff3aa224 */ /* 0x000fe200078e0a3a */
[----:B------:R-:W-:Y:S01]  /*3070*/  ISETP.GE.AND P2, PT, R13, RZ, PT ;  /* 0x000000ff0d00720c */ /* 0x000fe20003f46270 */
[----:B------:R-:W-:Y:S02]  /*3080*/  @!P4 IMAD.IADD R14, R14, 0x1, -R3 ;  /* 0x000000010e0ec824 */ /* 0x000fe400078e0a03 */
[----:B------:R-:W-:Y:S01]  /*3090*/  IMAD R12, R3, R15, R12 ;  /* 0x0000000f030c7224 */ /* 0x000fe200078e020c */
[----:B------:R-:W-:Y:S01]  /*30a0*/  IABS R15, R55 ;  /* 0x00000037000f7213 */ /* 0x000fe20000000000 */
[----:B------:R-:W-:Y:S01]  /*30b0*/  IMAD.HI.U32 R13, R5, R62, RZ ;  /* 0x0000003e050d7227 */ /* 0x000fe200078e00ff */
[----:B------:R-:W-:-:S03]  /*30c0*/  ISETP.GT.U32.AND P4, PT, R3, R14, PT ;  /* 0x0000000e0300720c */ /* 0x000fc60003f84070 */
[----:B------:R-:W-:Y:S01]  /*30d0*/  @!P1 IMAD.MOV R34, RZ, RZ, -R34 ;  /* 0x000000ffff229224 */ /* 0x000fe200078e0a22 */
[----:B------:R-:W-:Y:S01]  /*30e0*/  ISETP.GE.AND P1, PT, R31, RZ, PT ;  /* 0x000000ff1f00720c */ /* 0x000fe20003f26270 */
[----:B------:R-:W-:Y:S01]  /*30f0*/  @!P6 IMAD.IADD R10, R10, 0x1, -R3 ;  /* 0x000000010a0ae824 */ /* 0x000fe200078e0a03 */
[----:B------:R-:W-:Y:S01]  /*3100*/  ISETP.GT.U32.AND P6, PT, R3, R12, PT ;  /* 0x0000000c0300720c */ /* 0x000fe20003fc4070 */
[----:B------:R-:W-:Y:S01]  /*3110*/  IMAD.MOV R13, RZ, RZ, -R13 ;  /* 0x000000ffff0d7224 */ /* 0x000fe200078e0a0d */
[----:B------:R-:W-:Y:S01]  /*3120*/  LOP3.LUT R31, R7, 0x1e0, RZ, 0xfc, !PT ;  /* 0x000001e0071f7812 */ /* 0x000fe200078efcff */
[----:B------:R-:W-:-:S03]  /*3130*/  IMAD.HI.U32 R11, R5, R72, RZ ;  /* 0x00000048050b7227 */ /* 0x000fc600078e00ff */
[----:B------:R-:W-:Y:S01]  /*3140*/  IABS R76, R31 ;  /* 0x0000001f004c7213 */ /* 0x000fe20000000000 */
[----:B------:R-:W-:Y:S01]  /*3150*/  IMAD R6, R3, R13, R62 ;  /* 0x0000000d03067224 */ /* 0x000fe200078e023e */
[----:B------:R-:W-:Y:S01]  /*3160*/  LOP3.LUT R13, R7, 0x1f0, RZ, 0xfc, !PT ;  /* 0x000001f0070d7812 */ /* 0x000fe200078efcff */
[----:B------:R-:W-:Y:S02]  /*3170*/  IMAD.MOV R11, RZ, RZ, -R11 ;  /* 0x000000ffff0b7224 */ /* 0x000fe400078e0a0b */
[--C-:B------:R-:W-:Y:S01]  /*3180*/  @!P4 IMAD.IADD R14, R14, 0x1, -R3.reuse ;  /* 0x000000010e0ec824 */ /* 0x100fe200078e0a03 */
[C---:B------:R-:W-:Y:S01]  /*3190*/  ISETP.GT.U32.AND P4, PT, R3.reuse, R6, PT ;  /* 0x000000060300720c */ /* 0x040fe20003f84070 */
[----:B------:R-:W-:Y:S01]  /*31a0*/  IMAD R72, R3, R11, R72 ;  /* 0x0000000b03487224 */ /* 0x000fe200078e0248 */
[----:B------:R-:W-:Y:S01]  /*31b0*/  IABS R78, R13 ;  /* 0x0000000d004e7213 */ /* 0x000fe20000000000 */
[----:B------:R-:W-:Y:S01]  /*31c0*/  @!P1 IMAD.MOV R60, RZ, RZ, -R60 ;  /* 0x000000ffff3c9224 */ /* 0x000fe200078e0a3c */
[----:B------:R-:W-:Y:S01]  /*31d0*/  ISETP.GE.AND P1, PT, R17, RZ, PT ;  /* 0x000000ff1100720c */ /* 0x000fe20003f26270 */
[----:B------:R-:W-:Y:S01]  /*31e0*/  @!P6 IMAD.IADD R12, R12, 0x1, -R3 ;  /* 0x000000010c0ce824 */ /* 0x000fe200078e0a03 */
[----:B------:R-:W-:Y:S01]  /*31f0*/  ISETP.GT.U32.AND P6, PT, R3, R72, PT ;  /* 0x000000480300720c */ /* 0x000fe20003fc4070 */
[----:B------:R-:W-:Y:S01]  /*3200*/  IMAD.MOV.U32 R62, RZ, RZ, R10 ;  /* 0x000000ffff3e7224 */ /* 0x000fe200078e000a */
[----:B------:R-:W-:Y:S01]  /*3210*/  LOP3.LUT R17, R7, 0x1d8, RZ, 0xfc, !PT ;  /* 0x000001d807117812 */ /* 0x000fe200078efcff */
[----:B------:R-:W-:-:S03]  /*3220*/  IMAD.HI.U32 R9, R5, R76, RZ ;  /* 0x0000004c05097227 */ /* 0x000fc600078e00ff */
[----:B------:R-:W-:Y:S01]  /*3230*/  IABS R64, R17 ;  /* 0x0000001100407213 */ /* 0x000fe20000000000 */
[----:B------:R-:W-:Y:S01]  /*3240*/  @!P4 IMAD.IADD R6, R6, 0x1, -R3 ;  /* 0x000000010606c824 */ /* 0x000fe200078e0a03 */
[----:B------:R-:W-:Y:S01]  /*3250*/  ISETP.GT.U32.AND P4, PT, R3, R12, PT ;  /* 0x0000000c0300720c */ /* 0x000fe20003f84070 */
[----:B------:R-:W-:Y:S02]  /*3260*/  IMAD.MOV R11, RZ, RZ, -R9 ;  /* 0x000000ffff0b7224 */ /* 0x000fe400078e0a09 */
[----:B------:R-:W-:-:S04]  /*3270*/  IMAD.HI.U32 R7, R5, R64, RZ ;  /* 0x0000004005077227 */ /* 0x000fc800078e00ff */
[----:B------:R-:W-:Y:S02]  /*3280*/  @!P6 IMAD.IADD R72, R72, 0x1, -R3 ;  /* 0x000000014848e824 */ /* 0x000fe400078e0a03 */
[----:B------:R-:W-:Y:S02]  /*3290*/  IMAD.MOV R7, RZ, RZ, -R7 ;  /* 0x000000ffff077224 */ /* 0x000fe400078e0a07 */
[----:B------:R-:W-:Y:S01]  /*32a0*/  @!P3 IMAD.MOV R62, RZ, RZ, -R62 ;  /* 0x000000ffff3eb224 */ /* 0x000fe200078e0a3e */
[C---:B------:R-:W-:Y:S01]  /*32b0*/  ISETP.GT.U32.AND P6, PT, R3.reuse, R72, PT ;  /* 0x000000480300720c */ /* 0x040fe20003fc4070 */
[C---:B------:R-:W-:Y:S01]  /*32c0*/  IMAD R10, R3.reuse, R7, R64 ;  /* 0x00000007030a7224 */ /* 0x040fe200078e0240 */
[----:B------:R-:W-:Y:S01]  /*32d0*/  ISETP.GT.U32.AND P3, PT, R3, R6, PT ;  /* 0x000000060300720c */ /* 0x000fe20003f64070 */
[----:B------:R-:W-:Y:S02]  /*32e0*/  @!P4 IMAD.IADD R12, R12, 0x1, -R3 ;  /* 0x000000010c0cc824 */ /* 0x000fe400078e0a03 */
[----:B------:R-:W-:Y:S01]  /*32f0*/  IMAD.HI.U32 R7, R5, R68, RZ ;  /* 0x0000004405077227 */ /* 0x000fe200078e00ff */
[----:B------:R-:W-:-:S03]  /*3300*/  ISETP.GT.U32.AND P4, PT, R3, R10, PT ;  /* 0x0000000a0300720c */ /* 0x000fc60003f84070 */
[----:B------:R-:W-:Y:S01]  /*3310*/  IMAD.MOV.U32 R9, RZ, RZ, R15 ;  /* 0x000000ffff097224 */ /* 0x000fe200078e000f */
[----:B------:R-:W-:Y:S01]  /*3320*/  LOP3.LUT R15, RZ, c[0x0][0x17c], RZ, 0x33, !PT ;  /* 0x00005f00ff0f7a12 */ /* 0x000fe200078e33ff */
[----:B------:R-:W-:-:S04]  /*3330*/  IMAD.HI.U32 R5, R5, R78, RZ ;  /* 0x0000004e05057227 */ /* 0x000fc800078e00ff */
[----:B------:R-:W-:Y:S01]  /*3340*/  @!P6 IMAD.IADD R72, R72, 0x1, -R3 ;  /* 0x000000014848e824 */ /* 0x000fe200078e0a03 */
[----:B------:R-:W-:Y:S01]  /*3350*/  ISETP.GE.AND P6, PT, R29, RZ, PT ;  /* 0x000000ff1d00720c */ /* 0x000fe20003fc6270 */
[----:B------:R-:W-:Y:S02]  /*3360*/  IMAD R76, R3, R11, R76 ;  /* 0x0000000b034c7224 */ /* 0x000fe400078e024c */
[----:B------:R-:W-:-:S04]  /*3370*/  IMAD.HI.U32 R8, R8, R9, RZ ;  /* 0x0000000908087227 */ /* 0x000fc800078e00ff */
[----:B------:R-:W-:Y:S02]  /*3380*/  IMAD.MOV R11, RZ, RZ, -R5 ;  /* 0x000000ffff0b7224 */ /* 0x000fe400078e0a05 */
[----:B------:R-:W-:Y:S02]  /*3390*/  IMAD.MOV R7, RZ, RZ, -R7 ;  /* 0x000000ffff077224 */ /* 0x000fe400078e0a07 */
[----:B------:R-:W-:Y:S01]  /*33a0*/  @!P4 IMAD.IADD R10, R10, 0x1, -R3 ;  /* 0x000000010a0ac824 */ /* 0x000fe200078e0a03 */
[----:B------:R-:W-:Y:S01]  /*33b0*/  ISETP.GE.AND P4, PT, R73, c[0x0][0x180], PT ;  /* 0x0000600049007a0c */ /* 0x000fe20003f86270 */
[----:B------:R-:W-:Y:S02]  /*33c0*/  IMAD.MOV R5, RZ, RZ, -R8 ;  /* 0x000000ffff057224 */ /* 0x000fe400078e0a08 */
[C---:B------:R-:W-:Y:S02]  /*33d0*/  IMAD R78, R3.reuse, R11, R78 ;  /* 0x0000000b034e7224 */ /* 0x040fe400078e024e */
[C---:B------:R-:W-:Y:S01]  /*33e0*/  IMAD R8, R3.reuse, R7, R68 ;  /* 0x0000000703087224 */ /* 0x040fe200078e0244 */
[----:B------:R-:W-:Y:S01]  /*33f0*/  SEL R7, R0, RZ, !P4 ;  /* 0x000000ff00077207 */ /* 0x000fe20006000000 */
[----:B------:R-:W-:Y:S01]  /*3400*/  IMAD R5, R4, R5, R9 ;  /* 0x0000000504057224 */ /* 0x000fe200078e0209 */
[----:B------:R-:W-:Y:S01]  /*3410*/  ISETP.GT.U32.AND P4, PT, R3, R78, PT ;  /* 0x0000004e0300720c */ /* 0x000fe20003f84070 */
[----:B------:R-:W-:-:S02]  /*3420*/  IMAD.MOV.U32 R68, RZ, RZ, R12 ;  /* 0x000000ffff447224 */ /* 0x000fc400078e000c */
[--C-:B------:R-:W-:Y:S01]  /*3430*/  @!P3 IMAD.IADD R6, R6, 0x1, -R3.reuse ;  /* 0x000000010606b824 */ /* 0x100fe200078e0a03 */
[C---:B------:R-:W-:Y:S01]  /*3440*/  ISETP.GT.U32.AND P3, PT, R3.reuse, R76, PT ;  /* 0x0000004c0300720c */ /* 0x040fe20003f64070 */
[----:B------:R-:W-:Y:S01]  /*3450*/  @!P2 IMAD.MOV R68, RZ, RZ, -R68 ;  /* 0x000000ffff44a224 */ /* 0x000fe200078e0a44 */
[----:B------:R-:W-:Y:S01]  /*3460*/  ISETP.GT.U32.AND P2, PT, R3, R8, PT ;  /* 0x000000080300720c */ /* 0x000fe20003f44070 */
[----:B------:R-:W-:Y:S01]  /*3470*/  @!P6 IMAD.MOV R72, RZ, RZ, -R72 ;  /* 0x000000ffff48e224 */ /* 0x000fe200078e0a48 */
[----:B------:R-:W-:Y:S01]  /*3480*/  ISETP.GT.U32.AND P6, PT, R4, R5, PT ;  /* 0x000000050400720c */ /* 0x000fe20003fc4070 */
[----:B------:R-:W-:Y:S02]  /*3490*/  IMAD.MOV.U32 R64, RZ, RZ, R14 ;  /* 0x000000ffff407224 */ /* 0x000fe400078e000e */
[----:B------:R-:W-:Y:S02]  /*34a0*/  IMAD.MOV.U32 R70, RZ, RZ, R6 ;  /* 0x000000ffff467224 */ /* 0x000fe400078e0006 */
[----:B------:R-:W-:-:S02]  /*34b0*/  @!P4 IMAD.IADD R78, R78, 0x1, -R3 ;  /* 0x000000014e4ec824 */ /* 0x000fc400078e0a03 */
[----:B------:R-:W-:Y:S02]  /*34c0*/  @!P5 IMAD.MOV R64, RZ, RZ, -R64 ;  /* 0x000000ffff40d224 */ /* 0x000fe400078e0a40 */
[--C-:B------:R-:W-:Y:S01]  /*34d0*/  @!P3 IMAD.IADD R76, R76, 0x1, -R3.reuse ;  /* 0x000000014c4cb824 */ /* 0x100fe200078e0a03 */
[----:B------:R-:W-:Y:S01]  /*34e0*/  ISETP.GT.U32.AND P3, PT, R3, R10, PT ;  /* 0x0000000a0300720c */ /* 0x000fe20003f64070 */
[--C-:B------:R-:W-:Y:S01]  /*34f0*/  @!P2 IMAD.IADD R8, R8, 0x1, -R3.reuse ;  /* 0x000000010808a824 */ /* 0x100fe200078e0a03 */
[----:B------:R-:W-:Y:S01]  /*3500*/  ISETP.GE.AND P2, PT, R83, c[0x0][0x180], PT ;  /* 0x0000600053007a0c */ /* 0x000fe20003f46270 */
[----:B------:R-:W-:Y:S01]  /*3510*/  @!P6 IMAD.IADD R5, R5, 0x1, -R4 ;  /* 0x000000010505e824 */ /* 0x000fe200078e0a04 */
[C---:B------:R-:W-:Y:S01]  /*3520*/  ISETP.GT.U32.AND P6, PT, R3.reuse, R78, PT ;  /* 0x0000004e0300720c */ /* 0x040fe20003fc4070 */
[----:B------:R-:W-:Y:S01]  /*3530*/  IMAD R14, R84, c[0x0][0x188], RZ ;  /* 0x00006200540e7a24 */ /* 0x000fe200078e02ff */
[C---:B------:R-:W-:Y:S01]  /*3540*/  ISETP.GT.U32.AND P5, PT, R3.reuse, R76, PT ;  /* 0x0000004c0300720c */ /* 0x040fe20003fa4070 */
[----:B------:R-:W-:Y:S01]  /*3550*/  @!P1 IMAD.MOV R70, RZ, RZ, -R70 ;  /* 0x000000ffff469224 */ /* 0x000fe200078e0a46 */
[----:B------:R-:W-:Y:S01]  /*3560*/  ISETP.GT.U32.AND P4, PT, R3, R8, PT ;  /* 0x000000080300720c */ /* 0x000fe20003f84070 */
[----:B------:R-:W-:Y:S01]  /*3570*/  IMAD R12, R200, 0x2, R14 ;  /* 0x00000002c80c7824 */ /* 0x000fe200078e020e */
[----:B------:R-:W-:Y:S01]  /*3580*/  SEL R6, R0, RZ, !P2 ;  /* 0x000000ff00067207 */ /* 0x000fe20005000000 */
[----:B------:R-:W-:Y:S01]  /*3590*/  IMAD.SHL.U32 R79, R14, 0x4, RZ ;  /* 0x000000040e4f7824 */ /* 0x000fe200078e00ff */
[----:B------:R-:W-:Y:S01]  /*35a0*/  ISETP.GT.U32.AND P2, PT, R4, R5, PT ;  /* 0x000000050400720c */ /* 0x000fe20003f44070 */
[--C-:B------:R-:W-:Y:S01]  /*35b0*/  @!P3 IMAD.IADD R10, R10, 0x1, -R3.reuse ;  /* 0x000000010a0ab824 */ /* 0x100fe200078e0a03 */
[----:B------:R-:W-:Y:S01]  /*35c0*/  ISETP.GE.AND P3, PT, R17, RZ, PT ;  /* 0x000000ff1100720c */ /* 0x000fe20003f66270 */
[----:B------:R-:W-:Y:S01]  /*35d0*/  IMAD R11, R200, 0x2, R12 ;  /* 0x00000002c80b7824 */ /* 0x000fe200078e020c */
[----:B------:R-:W-:Y:S01]  /*35e0*/  ISETP.NE.U32.AND P1, PT, R7, RZ, PT ;  /* 0x000000ff0700720c */ /* 0x000fe20003f25070 */
[--C-:B------:R-:W-:Y:S01]  /*35f0*/  @!P6 IMAD.IADD R78, R78, 0x1, -R3.reuse ;  /* 0x000000014e4ee824 */ /* 0x100fe200078e0a03 */
[----:B------:R-:W-:Y:S01]  /*3600*/  ISETP.GE.AND P6, PT, R82, c[0x0][0x180], PT ;  /* 0x0000600052007a0c */ /* 0x000fe20003fc6270 */
[--C-:B------:R-:W-:Y:S01]  /*3610*/  @!P5 IMAD.IADD R76, R76, 0x1, -R3.reuse ;  /* 0x000000014c4cd824 */ /* 0x100fe200078e0a03 */
[----:B------:R-:W-:Y:S01]  /*3620*/  ISETP.GE.AND P5, PT, R31, RZ, PT ;  /* 0x000000ff1f00720c */ /* 0x000fe20003fa6270 */
[----:B------:R-:W-:Y:S01]  /*3630*/  @!P4 IMAD.IADD R8, R8, 0x1, -R3 ;  /* 0x000000010808c824 */ /* 0x000fe200078e0a03 */
[----:B------:R-:W-:Y:S01]  /*3640*/  SEL R3, R0, RZ, !P6 ;  /* 0x000000ff00037207 */ /* 0x000fe20007000000 */
[----:B------:R-:W-:Y:S01]  /*3650*/  IMAD.MOV.U32 R74, RZ, RZ, R10 ;  /* 0x000000ffff4a7224 */ /* 0x000fe200078e000a */
[----:B------:R-:W-:Y:S01]  /*3660*/  ISETP.GE.AND P6, PT, R55, RZ, PT ;  /* 0x000000ff3700720c */ /* 0x000fe20003fc6270 */
[C---:B------:R-:W-:Y:S01]  /*3670*/  IMAD R10, R200.reuse, 0x2, R11 ;  /* 0x00000002c80a7824 */ /* 0x040fe200078e020b */
[----:B------:R-:W-:Y:S01]  /*3680*/  ISETP.GE.AND P4, PT, R13, RZ, PT ;  /* 0x000000ff0d00720c */ /* 0x000fe20003f86270 */
[----:B------:R-:W-:Y:S01]  /*3690*/  @!P2 IMAD.IADD R5, R5, 0x1, -R4 ;  /* 0x000000010505a824 */ /* 0x000fe200078e0a04 */
[----:B------:R-:W-:Y:S01]  /*36a0*/  ISETP.GE.AND P2, PT, R81, c[0x0][0x180], PT ;  /* 0x0000600051007a0c */ /* 0x000fe20003f46270 */
[----:B------:R-:W-:-:S02]  /*36b0*/  IMAD R9, R200, 0x2, R10 ;  /* 0x00000002c8097824 */ /* 0x000fc400078e020a */
[----:B------:R-:W-:Y:S02]  /*36c0*/  IMAD.MOV.U32 R13, RZ, RZ, R5 ;  /* 0x000000ffff0d7224 */ /* 0x000fe400078e0005 */
[----:B------:R-:W-:Y:S01]  /*36d0*/  @!P5 IMAD.MOV R76, RZ, RZ, -R76 ;  /* 0x000000ffff4cd224 */ /* 0x000fe200078e0a4c */
[----:B------:R-:W-:Y:S01]  /*36e0*/  ISETP.GE.AND P5, PT, R35, RZ, PT ;  /* 0x000000ff2300720c */ /* 0x000fe20003fa6270 */
[C---:B------:R-:W-:Y:S02]  /*36f0*/  IMAD R29, R200.reuse, 0x2, R9 ;  /* 0x00000002c81d7824 */ /* 0x040fe400078e0209 */
[----:B------:R-:W-:Y:S02]  /*3700*/  IMAD.MOV.U32 R4, RZ, RZ, R8 ;  /* 0x000000ffff047224 */ /* 0x000fe400078e0008 */
[----:B------:R-:W-:Y:S01]  /*3710*/  @!P6 IMAD.MOV R13, RZ, RZ, -R13 ;  /* 0x000000ffff0de224 */ /* 0x000fe200078e0a0d */
[----:B------:R-:W-:Y:S01]  /*3720*/  ISETP.NE.AND P6, PT, RZ, c[0x0][0x178], PT ;  /* 0x00005e00ff007a0c */ /* 0x000fe20003fc5270 */
[----:B------:R-:W-:-:S02]  /*3730*/  IMAD R8, R200, 0x2, R29 ;  /* 0x00000002c8087824 */ /* 0x000fc400078e021d */
[----:B------:R-:W-:Y:S01]  /*3740*/  @!P3 IMAD.MOV R74, RZ, RZ, -R74 ;  /* 0x000000ffff4ab224 */ /* 0x000fe200078e0a4a */
[----:B------:R-:W-:Y:S01]  /*3750*/  ISETP.NE.U32.AND P3, PT, R6, RZ, PT ;  /* 0x000000ff0600720c */ /* 0x000fe20003f65070 */
[----:B------:R-:W-:Y:S01]  /*3760*/  IMAD R7, R200, 0x2, R8 ;  /* 0x00000002c8077824 */ /* 0x000fe200078e0208 */
[----:B------:R-:W-:Y:S01]  /*3770*/  SEL R6, R0, RZ, !P2 ;  /* 0x000000ff00067207 */ /* 0x000fe20005000000 */
[----:B------:R-:W-:Y:S01]  /*3780*/  @!P4 IMAD.MOV R78, RZ, RZ, -R78 ;  /* 0x000000ffff4ec224 */ /* 0x000fe200078e0a4e */
[----:B------:R-:W-:Y:S01]  /*3790*/  ISETP.NE.U32.AND P2, PT, R3, RZ, PT ;  /* 0x000000ff0300720c */ /* 0x000fe20003f45070 */
[----:B------:R-:W-:Y:S01]  /*37a0*/  @!P5 IMAD.MOV R4, RZ, RZ, -R4 ;  /* 0x000000ffff04d224 */ /* 0x000fe200078e0a04 */
[----:B------:R-:W-:Y:S01]  /*37b0*/  ISETP.NE.U32.AND P4, PT, R6, RZ, PT ;  /* 0x000000ff0600720c */ /* 0x000fe20003f85070 */
[----:B------:R-:W-:Y:S01]  /*37c0*/  IMAD R6, R200, 0x2, R7 ;  /* 0x00000002c8067824 */ /* 0x000fe200078e0207 */
[----:B------:R-:W-:Y:S01]  /*37d0*/  ISETP.NE.AND P5, PT, RZ, c[0x0][0x17c], PT ;  /* 0x00005f00ff007a0c */ /* 0x000fe20003fa5270 */
[----:B------:R-:W-:Y:S01]  /*37e0*/  IMAD.SHL.U32 R77, R12, 0x4, RZ ;  /* 0x000000040c4d7824 */ /* 0x000fe200078e00ff */
[----:B------:R-:W-:Y:S01]  /*37f0*/  @!P6 LOP3.LUT R13, RZ, c[0x0][0x178], RZ, 0x33, !PT ;  /* 0x00005e00ff0dea12 */ /* 0x000fe200078e33ff */
[C---:B------:R-:W-:Y:S01]  /*3800*/  IMAD R5, R200.reuse, 0x2, R6 ;  /* 0x00000002c8057824 */ /* 0x040fe200078e0206 */
[----:B------:R-:W-:Y:S01]  /*3810*/  SEL R57, R15, R58, !P5 ;  /* 0x0000003a0f397207 */ /* 0x000fe20006800000 */
[----:B------:R-:W-:Y:S01]  /*3820*/  IMAD.SHL.U32 R75, R11, 0x4, RZ ;  /* 0x000000040b4b7824 */ /* 0x000fe200078e00ff */
[C---:B------:R-:W-:Y:S01]  /*3830*/  SEL R58, R15.reuse, R60, !P5 ;  /* 0x0000003c0f3a7207 */ /* 0x040fe20006800000 */
[----:B------:R-:W-:Y:S01]  /*3840*/  IMAD R3, R200, 0x2, R5 ;  /* 0x00000002c8037824 */ /* 0x000fe200078e0205 */
[----:B------:R-:W-:Y:S01]  /*3850*/  SEL R218, R15, R16, !P5 ;  /* 0x000000100fda7207 */ /* 0x000fe20006800000 */
[----:B------:R-:W-:Y:S01]  /*3860*/  IMAD R13, R13, c[0x0][0x184], RZ ;  /* 0x000061000d0d7a24 */ /* 0x000fe200078e02ff */
[C---:B------:R-:W-:Y:S01]  /*3870*/  SEL R59, R15.reuse, R62, !P5 ;  /* 0x0000003e0f3b7207 */ /* 0x040fe20006800000 */
[----:B------:R-:W-:Y:S01]  /*3880*/  IMAD.SHL.U32 R71, R10, 0x4, RZ ;  /* 0x000000040a477824 */ /* 0x000fe200078e00ff */
[----:B------:R-:W-:Y:S01]  /*3890*/  SEL R60, R15, R64, !P5 ;  /* 0x000000400f3c7207 */ /* 0x000fe20006800000 */
[----:B------:R-:W-:Y:S01]  /*38a0*/  IMAD.SHL.U32 R35, R13, 0x4, RZ ;  /* 0x000000040d237824 */ /* 0x000fe200078e00ff */
[----:B------:R-:W-:Y:S01]  /*38b0*/  SEL R66, R15, R66, !P5 ;  /* 0x000000420f427207 */ /* 0x000fe20006800000 */
[----:B------:R-:W-:Y:S01]  /*38c0*/  IMAD.SHL.U32 R69, R9, 0x4, RZ ;  /* 0x0000000409457824 */ /* 0x000fe200078e00ff */
[C---:B------:R-:W-:Y:S01]  /*38d0*/  SEL R18, R15.reuse, R18, !P5 ;  /* 0x000000120f127207 */ /* 0x040fe20006800000 */
[----:B------:R-:W-:Y:S01]  /*38e0*/  IMAD R218, R218, c[0x0][0x190], RZ ;  /* 0x00006400dada7a24 */ /* 0x000fe200078e02ff */
[C---:B------:R-:W-:Y:S01]  /*38f0*/  SEL R19, R15.reuse, R19, !P5 ;  /* 0x000000130f137207 */ /* 0x040fe20006800000 */
[----:B------:R2:W-:Y:S01]  /*3900*/  STL [R1+0x168], R35 ;  /* 0x0001682301007387 */ /* 0x0005e20000100800 */
[C---:B------:R-:W-:Y:S01]  /*3910*/  SEL R20, R15.reuse, R20, !P5 ;  /* 0x000000140f147207 */ /* 0x040fe20006800000 */
[----:B------:R-:W-:Y:S01]  /*3920*/  IMAD R66, R66, c[0x0][0x190], RZ ;  /* 0x0000640042427a24 */ /* 0x000fe200078e02ff */
[C---:B------:R-:W-:Y:S01]  /*3930*/  SEL R21, R15.reuse, R21, !P5 ;  /* 0x000000150f157207 */ /* 0x040fe20006800000 */
[----:B------:R-:W-:Y:S01]  /*3940*/  STL [R1+0x4c4], R75 ;  /* 0x0004c44b01007387 */ /* 0x000fe20000100800 */
[----:B------:R-:W-:-:S02]  /*3950*/  SEL R22, R15, R22, !P5 ;  /* 0x000000160f167207 */ /* 0x000fc40006800000 */
[C---:B------:R-:W-:Y:S01]  /*3960*/  SEL R23, R15.reuse, R23, !P5 ;  /* 0x000000170f177207 */ /* 0x040fe20006800000 */
[----:B------:R-:W-:Y:S01]  /*3970*/  STL [R1+0x4c0], R71 ;  /* 0x0004c04701007387 */ /* 0x000fe20000100800 */
[C---:B------:R-:W-:Y:S02]  /*3980*/  SEL R24, R15.reuse, R24, !P5 ;  /* 0x000000180f187207 */ /* 0x040fe40006800000 */
[C---:B------:R-:W-:Y:S01]  /*3990*/  SEL R25, R15.reuse, R25, !P5 ;  /* 0x000000190f197207 */ /* 0x040fe20006800000 */
[----:B------:R-:W-:Y:S01]  /*39a0*/  STL [R1+0x4bc], R69 ;  /* 0x0004bc4501007387 */ /* 0x000fe20000100800 */
[C---:B------:R-:W-:Y:S02]  /*39b0*/  SEL R26, R15.reuse, R26, !P5 ;  /* 0x0000001a0f1a7207 */ /* 0x040fe40006800000 */
[C---:B------:R-:W-:Y:S02]  /*39c0*/  SEL R27, R15.reuse, R27, !P5 ;  /* 0x0000001b0f1b7207 */ /* 0x040fe40006800000 */
[----:B------:R-:W-:-:S02]  /*39d0*/  SEL R28, R15, R28, !P5 ;  /* 0x0000001c0f1c7207 */ /* 0x000fc40006800000 */
[C---:B------:R-:W-:Y:S02]  /*39e0*/  SEL R32, R15.reuse, R32, !P5 ;  /* 0x000000200f207207 */ /* 0x040fe40006800000 */
[C---:B------:R-:W-:Y:S02]  /*39f0*/  SEL R33, R15.reuse, R33, !P5 ;  /* 0x000000210f217207 */ /* 0x040fe40006800000 */
[C---:B------:R-:W-:Y:S02]  /*3a00*/  SEL R36, R15.reuse, R36, !P5 ;  /* 0x000000240f247207 */ /* 0x040fe40006800000 */
[C---:B------:R-:W-:Y:S02]  /*3a10*/  SEL R37, R15.reuse, R37, !P5 ;  /* 0x000000250f257207 */ /* 0x040fe40006800000 */
[C---:B------:R-:W-:Y:S01]  /*3a20*/  SEL R38, R15.reuse, R38, !P5 ;  /* 0x000000260f267207 */ /* 0x040fe20006800000 */
[----:B------:R-:W-:Y:S01]  /*3a30*/  IMAD R213, R36, c[0x0][0x190], RZ ;  /* 0x0000640024d57a24 */ /* 0x000fe200078e02ff */
[----:B------:R-:W-:Y:S01]  /*3a40*/  SEL R39, R15, R39, !P5 ;  /* 0x000000270f277207 */ /* 0x000fe20006800000 */
[----:B------:R-:W-:Y:S01]  /*3a50*/  IMAD R239, R37, c[0x0][0x190], RZ ;  /* 0x0000640025ef7a24 */ /* 0x000fe200078e02ff */
        /* <DEDUP_REMOVED lines=34> */
[C---:B------:R-:W-:Y:S01]  /*3c80*/  SEL R235, R15.reuse, R235, !P5 ;  /* 0x000000eb0feb7207 */ /* 0x040fe20006800000 */
[----:B------:R-:W-:Y:S01]  /*3c90*/  IMAD R252, R252, c[0x0][0x190], RZ ;  /* 0x00006400fcfc7a24 */ /* 0x000fe200078e02ff */
[----:B------:R-:W-:Y:S01]  /*3ca0*/  SEL R238, R15, R238, !P5 ;  /* 0x000000ee0fee7207 */ /* 0x000fe20006800000 */
[----:B------:R-:W-:Y:S01]  /*3cb0*/  IMAD R237, R237, c[0x0][0x190], RZ ;  /* 0x00006400eded7a24 */ /* 0x000fe200078e02ff */
[----:B------:R-:W-:Y:S01]  /*3cc0*/  SEL R236, R15, R236, !P5 ;  /* 0x000000ec0fec7207 */ /* 0x000fe20006800000 */
[----:B------:R-:W-:Y:S01]  /*3cd0*/  IMAD R235, R235, c[0x0][0x190], RZ ;  /* 0x00006400ebeb7a24 */ /* 0x000fe200078e02ff */
[C---:B------:R-:W-:Y:S01]  /*3ce0*/  SEL R234, R15.reuse, R234, !P5 ;  /* 0x000000ea0fea7207 */ /* 0x040fe20006800000 */
        /* <DEDUP_REMOVED lines=20> */
[----:B------:R-:W-:Y:S01]  /*3e30*/  IMAD.SHL.U32 R30, R8, 0x4, RZ ;  /* 0x00000004081e7824 */ /* 0x000fe200078e00ff */
[C---:B-1----:R-:W-:Y:S01]  /*3e40*/  SEL R55, R15.reuse, R34, !P5 ;  /* 0x000000220f377207 */ /* 0x042fe20006800000 */
[----:B------:R-:W-:Y:S01]  /*3e50*/  IMAD.SHL.U32 R34, R6, 0x4, RZ ;  /* 0x0000000406227824 */ /* 0x000fe200078e00ff */
[C---:B------:R-:W-:Y:S01]  /*3e60*/  SEL R56, R15.reuse, R56, !P5 ;  /* 0x000000380f387207 */ /* 0x040fe20006800000 */
[----:B------:R-:W-:Y:S01]  /*3e70*/  IMAD R216, R216, c[0x0][0x190], RZ ;  /* 0x00006400d8d87a24 */ /* 0x000fe200078e02ff */
[----:B------:R-:W-:Y:S01]  /*3e80*/  SEL R61, R15, R68, !P5 ;  /* 0x000000440f3d7207 */ /* 0x000fe20006800000 */
[----:B------:R-:W-:Y:S01]  /*3e90*/  IMAD.SHL.U32 R68, R29, 0x4, RZ ;  /* 0x000000041d447824 */ /* 0x000fe200078e00ff */
[C---:B------:R-:W-:Y:S01]  /*3ea0*/  SEL R62, R15.reuse, R70, !P5 ;  /* 0x000000460f3e7207 */ /* 0x040fe20006800000 */
[----:B------:R-:W-:Y:S01]  /*3eb0*/  IMAD R214, R214, c[0x0][0x190], RZ ;  /* 0x00006400d6d67a24 */ /* 0x000fe200078e02ff */
[----:B------:R-:W-:Y:S01]  /*3ec0*/  SEL R63, R15, R72, !P5 ;  /* 0x000000480f3f7207 */ /* 0x000fe20006800000 */
[----:B------:R-:W-:Y:S01]  /*3ed0*/  IMAD R211, R211, c[0x0][0x190], RZ ;  /* 0x00006400d3d37a24 */ /* 0x000fe200078e02ff */
[C---:B------:R-:W-:Y:S01]  /*3ee0*/  SEL R64, R15.reuse, R74, !P5 ;  /* 0x0000004a0f407207 */ /* 0x040fe20006800000 */
[----:B------:R-:W-:Y:S01]  /*3ef0*/  STL [R1+0x494], R68 ;  /* 0x0004944401007387 */ /* 0x000fe20000100800 */
[----:B------:R-:W-:-:S02]  /*3f00*/  SEL R65, R15, R76, !P5 ;  /* 0x0000004c0f417207 */ /* 0x000fc40006800000 */
[C---:B------:R-:W-:Y:S01]  /*3f10*/  SEL R17, R15.reuse, R4, !P5 ;  /* 0x000000040f117207 */ /* 0x040fe20006800000 */
[----:B------:R1:W-:Y:S01]  /*3f20*/  STL [R1+0x490], R30 ;  /* 0x0004901e01007387 */ /* 0x0003e20000100800 */
[C---:B------:R-:W-:Y:S02]  /*3f30*/  SEL R16, R15.reuse, R78, !P5 ;  /* 0x0000004e0f107207 */ /* 0x040fe40006800000 */
[----:B------:R-:W-:Y:S01]  /*3f40*/  SEL R15, R15, R2, !P5 ;  /* 0x000000020f0f7207 */ /* 0x000fe20006800000 */
[----:B------:R-:W-:Y:S01]  /*3f50*/  IMAD R2, R200, 0x2, R3 ;  /* 0x00000002c8027824 */ /* 0x000fe200078e0203 */
[----:B------:R-:W-:Y:S01]  /*3f60*/  IADD3 R186, P5, R35, c[0x0][0x160], RZ ;  /* 0x0000580023ba7a10 */ /* 0x000fe20007fbe0ff */
[----:B------:R-:W-:Y:S01]  /*3f70*/  IMAD R17, R17, c[0x0][0x190], RZ ;  /* 0x0000640011117a24 */ /* 0x000fe200078e02ff */
[----:B------:R-:W-:Y:S01]  /*3f80*/  LOP3.LUT R78, R84, 0x1c, RZ, 0xfc, !PT ;  /* 0x0000001c544e7812 */ /* 0x000fe200078efcff */
[----:B------:R-:W-:Y:S01]  /*3f90*/  IMAD R31, R200, 0x2, R2 ;  /* 0x00000002c81f7824 */ /* 0x000fe200078e0202 */
[----:B------:R-:W-:Y:S01]  /*3fa0*/  LEA.HI.X.SX32 R4, R13, c[0x0][0x164], 0x2, P5 ;  /* 0x000059000d047a11 */ /* 0x000fe200028f16ff */
[----:B------:R-:W-:Y:S01]  /*3fb0*/  IMAD R16, R16, c[0x0][0x190], RZ ;  /* 0x0000640010107a24 */ /* 0x000fe200078e02ff */
[----:B------:R-:W-:Y:S01]  /*3fc0*/  LOP3.LUT R76, R84, 0x6, RZ, 0xfc, !PT ;  /* 0x00000006544c7812 */ /* 0x000fe200078efcff */
[----:B--2---:R-:W-:Y:S01]  /*3fd0*/  IMAD R35, R200, 0x2, R31 ;  /* 0x00000002c8237824 */ /* 0x004fe200078e021f */
[-C--:B------:R-:W-:Y:S01]  /*3fe0*/  LEA R160, P5, R31, R186.reuse, 0x2 ;  /* 0x000000ba1fa07211 */ /* 0x080fe200078a10ff */
[----:B------:R-:W-:Y:S01]  /*3ff0*/  IMAD R15, R15, c[0x0][0x190], RZ ;  /* 0x000064000f0f7a24 */ /* 0x000fe200078e02ff */
[----:B------:R-:W-:Y:S01]  /*4000*/  LOP3.LUT R74, R84, 0xe, RZ, 0xfc, !PT ;  /* 0x0000000e544a7812 */ /* 0x000fe200078efcff */
[----:B------:R-:W-:Y:S01]  /*4010*/  IMAD R67, R200, 0x2, R35 ;  /* 0x00000002c8437824 */ /* 0x000fe200078e0223 */
[----:B------:R-:W-:-:S02]  /*4020*/  LEA R164, P6, R35, R186, 0x2 ;  /* 0x000000ba23a47211 */ /* 0x000fc400078c10ff */
[----:B------:R-:W-:Y:S01]  /*4030*/  LEA.HI.X.SX32 R161, R31, R4, 0x2, P5 ;  /* 0x000000041fa17211 */ /* 0x000fe200028f16ff */
[----:B------:R-:W-:Y:S01]  /*4040*/  IMAD.SHL.U32 R31, R5, 0x4, RZ ;  /* 0x00000004051f7824 */ /* 0x000fe200078e00ff */
[----:B------:R-:W-:Y:S02]  /*4050*/  LEA R162, P5, R67, R186, 0x2 ;  /* 0x000000ba43a27211 */ /* 0x000fe400078a10ff */
[----:B------:R-:W-:Y:S01]  /*4060*/  LEA.HI.X.SX32 R165, R35, R4, 0x2, P6 ;  /* 0x0000000423a57211 */ /* 0x000fe200030f16ff */
[----:B------:R-:W-:Y:S01]  /*4070*/  IMAD.SHL.U32 R35, R7, 0x4, RZ ;  /* 0x0000000407237824 */ /* 0x000fe200078e00ff */
[----:B------:R-:W-:Y:S02]  /*4080*/  IADD3 R188, P6, R79, R186, RZ ;  /* 0x000000ba4fbc7210 */ /* 0x000fe40007fde0ff */
[----:B------:R-:W-:Y:S01]  /*4090*/  LEA.HI.X.SX32 R163, R67, R4, 0x2, P5 ;  /* 0x0000000443a37211 */ /* 0x000fe200028f16ff */
[----:B------:R-:W-:Y:S01]  /*40a0*/  IMAD R67, R200, 0x2, R67 ;  /* 0x00000002c8437824 */ /* 0x000fe200078e0243 */
[----:B------:R-:W-:Y:S01]  /*40b0*/  IADD3 R166, P5, R77, R186, RZ ;  /* 0x000000ba4da67210 */ /* 0x000fe20007fbe0ff */
[----:B------:R-:W-:Y:S01]  /*40c0*/  STL [R1+0x48c], R35 ;  /* 0x00048c2301007387 */ /* 0x000fe20000100800 */
[----:B------:R-:W-:Y:S01]  /*40d0*/  LEA.HI.X.SX32 R189, R14, R4, 0x2, P6 ;  /* 0x000000040ebd7211 */ /* 0x000fe200030f16ff */
[----:B------:R-:W-:Y:S01]  /*40e0*/  IMAD.SHL.U32 R200, R200, 0x20, RZ ;  /* 0x00000020c8c87824 */ /* 0x000fe200078e00ff */
[----:B------:R-:W-:Y:S01]  /*40f0*/  IADD3 R168, P6, R75, R186, RZ ;  /* 0x000000ba4ba87210 */ /* 0x000fe20007fde0ff */
[----:B------:R2:W-:Y:S01]  /*4100*/  STL [R1+0x488], R34 ;  /* 0x0004882201007387 */ /* 0x0005e20000100800 */
[----:B------:R-:W-:-:S02]  /*4110*/  LEA.HI.X.SX32 R167, R12, R4, 0x2, P5 ;  /* 0x000000040ca77211 */ /* 0x000fc400028f16ff */
[----:B------:R-:W-:Y:S01]  /*4120*/  IADD3 R170, P5, R71, R186, RZ ;  /* 0x000000ba47aa7210 */ /* 0x000fe20007fbe0ff */
[----:B------:R-:W-:Y:S01]  /*4130*/  STL [R1+0x484], R31 ;  /* 0x0004841f01007387 */ /* 0x000fe20000100800 */
[----:B------:R-:W-:Y:S02]  /*4140*/  LEA.HI.X.SX32 R169, R11, R4, 0x2, P6 ;  /* 0x000000040ba97211 */ /* 0x000fe400030f16ff */
[----:B------:R-:W-:Y:S01]  /*4150*/  IADD3 R172, P6, R69, R186, RZ ;  /* 0x000000ba45ac7210 */ /* 0x000fe20007fde0ff */
[----:B------:R3:W-:Y:S01]  /*4160*/  LDGSTS.E [R205+0x20000], [R188.64], P0 ;  /* 0x20000000bccd7fae */ /* 0x0007e20008121846 */
[----:B------:R-:W-:Y:S02]  /*4170*/  LEA.HI.X.SX32 R171, R10, R4, 0x2, P5 ;  /* 0x000000040aab7211 */ /* 0x000fe400028f16ff */
[----:B------:R-:W-:Y:S01]  /*4180*/  IADD3 R174, P5, R68, R186, RZ ;  /* 0x000000ba44ae7210 */ /* 0x000fe20007fbe0ff */
[----:B------:R4:W-:Y:S01]  /*4190*/  LDGSTS.E [R205+0x20800], [R168.64], P3 ;  /* 0x20800000a8cd7fae */ /* 0x0009e20009921846 */
[----:B------:R-:W-:-:S02]  /*41a0*/  LEA.HI.X.SX32 R173, R9, R4, 0x2, P6 ;  /* 0x0000000409ad7211 */ /* 0x000fc400030f16ff */
[----:B------:R-:W-:Y:S01]  /*41b0*/  IADD3 R176, P6, R30, R186, RZ ;  /* 0x000000ba1eb07210 */ /* 0x000fe20007fde0ff */
[----:B-1----:R-:W-:Y:S01]  /*41c0*/  IMAD.SHL.U32 R30, R3, 0x4, RZ ;  /* 0x00000004031e7824 */ /* 0x002fe200078e00ff */
[----:B------:R-:W-:Y:S01]  /*41d0*/  LEA.HI.X.SX32 R175, R29, R4, 0x2, P5 ;  /* 0x000000041daf7211 */ /* 0x000fe200028f16ff */
[----:B------:R1:W-:Y:S01]  /*41e0*/  LDGSTS.E [R205+0x21000], [R172.64], P2 ;  /* 0x21000000accd7fae */ /* 0x0003e20009121846 */
[----:B------:R-:W-:Y:S01]  /*41f0*/  IADD3 R178, P5, R35, R186, RZ ;  /* 0x000000ba23b27210 */ /* 0x000fe20007fbe0ff */
[----:B---3--:R-:W-:Y:S01]  /*4200*/  IMAD.WIDE R188, R200, 0x4, R188 ;  /* 0x00000004c8bc7825 */ /* 0x008fe200078e02bc */
[----:B------:R-:W-:Y:S01]  /*4210*/  LEA.HI.X.SX32 R177, R8, R4, 0x2, P6 ;  /* 0x0000000408b17211 */ /* 0x000fe200030f16ff */
[----:B------:R3:W-:Y:S01]  /*4220*/  STL [R1+0x480], R30 ;  /* 0x0004801e01007387 */ /* 0x0007e20000100800 */
[----:B------:R-:W-:Y:S01]  /*4230*/  IADD3 R180, P6, R34, R186, RZ ;  /* 0x000000ba22b47210 */ /* 0x000fe20007fde0ff */
[----:B--2---:R-:W-:Y:S01]  /*4240*/  IMAD.SHL.U32 R34, R2, 0x4, RZ ;  /* 0x0000000402227824 */ /* 0x004fe200078e00ff */
[----:B------:R-:W-:Y:S01]  /*4250*/  LEA.HI.X.SX32 R179, R7, R4, 0x2, P5 ;  /* 0x0000000407b37211 */ /* 0x000fe200028f16ff */
[----:B------:R2:W-:Y:S01]  /*4260*/  LDGSTS.E [R205+0x21800], [R176.64], P4 ;  /* 0x21800000b0cd7fae */ /* 0x0005e2000a121846 */
[----:B------:R-:W-:Y:S01]  /*4270*/  IADD3 R182, P5, R31, R186, RZ ;  /* 0x000000ba1fb67210 */ /* 0x000fe20007fbe0ff */
[----:B----4-:R-:W-:Y:S01]  /*4280*/  IMAD.WIDE R168, R200, 0x4, R168 ;  /* 0x00000004c8a87825 */ /* 0x010fe200078e02a8 */
[----:B------:R-:W-:Y:S01]  /*4290*/  LEA.HI.X.SX32 R181, R6, R4, 0x2, P6 ;  /* 0x0000000406b57211 */ /* 0x000fe200030f16ff */
[----:B------:R4:W-:Y:S01]  /*42a0*/  STL [R1+0x47c], R34 ;  /* 0x00047c2201007387 */ /* 0x0009e20000100800 */
[----:B------:R-:W-:Y:S01]  /*42b0*/  IADD3 R184, P6, R30, R186, RZ ;  /* 0x000000ba1eb87210 */ /* 0x000fe20007fde0ff */
[----:B-1----:R-:W-:Y:S01]  /*42c0*/  IMAD.WIDE R172, R200, 0x4, R172 ;  /* 0x00000004c8ac7825 */ /* 0x002fe200078e02ac */
[----:B------:R-:W-:Y:S01]  /*42d0*/  LEA.HI.X.SX32 R183, R5, R4, 0x2, P5 ;  /* 0x0000000405b77211 */ /* 0x000fe200028f16ff */
[----:B------:R-:W-:Y:S01]  /*42e0*/  STL [R1+0x164], R66 ;  /* 0x0001644201007387 */ /* 0x000fe20000100800 */
[----:B---3--:R-:W-:-:S02]  /*42f0*/  LEA R30, P5, R67, R186, 0x2 ;  /* 0x000000ba431e7211 */ /* 0x008fc400078a10ff */
[----:B------:R-:W-:Y:S01]  /*4300*/  LOP3.LUT R68, R84, 0x10, RZ, 0xfc, !PT ;  /* 0x0000001054447812 */ /* 0x000fe200078efcff */
[----:B--2---:R-:W-:Y:S01]  /*4310*/  IMAD.WIDE R176, R200, 0x4, R176 ;  /* 0x00000004c8b07825 */ /* 0x004fe200078e02b0 */
[----:B------:R-:W-:Y:S02]  /*4320*/  LEA.HI.X.SX32 R185, R3, R4, 0x2, P6 ;  /* 0x0000000403b97211 */ /* 0x000fe400030f16ff */
[----:B------:R-:W-:Y:S02]  /*4330*/  IADD3 R186, P6, R34, R186, RZ ;  /* 0x000000ba22ba7210 */ /* 0x000fe40007fde0ff */
[-C--:B------:R-:W-:Y:S02]  /*4340*/  LEA.HI.X.SX32 R31, R67, R4.reuse, 0x2, P5 ;  /* 0x00000004431f7211 */ /* 0x080fe400028f16ff */
[----:B------:R-:W-:Y:S02]  /*4350*/  ISETP.GE.AND P5, PT, R68, c[0x0][0x180], PT ;  /* 0x0000600044007a0c */ /* 0x000fe40003fa6270 */
[----:B------:R-:W-:-:S02]  /*4360*/  LEA.HI.X.SX32 R187, R2, R4, 0x2, P6 ;  /* 0x0000000402bb7211 */ /* 0x000fc400030f16ff */
[----:B------:R-:W-:Y:S02]  /*4370*/  LOP3.LUT R79, R84, 0x18, RZ, 0xfc, !PT ;  /* 0x00000018544f7812 */ /* 0x000fe400078efcff */
[----:B------:R-:W-:Y:S02]  /*4380*/  SEL R4, R0, RZ, !P5 ;  /* 0x000000ff00047207 */ /* 0x000fe40006800000 */
[----:B------:R-:W-:Y:S02]  /*4390*/  ISETP.GE.AND P6, PT, R80, c[0x0][0x180], PT ;  /* 0x0000600050007a0c */ /* 0x000fe40003fc6270 */
[----:B------:R-:W-:Y:S02]  /*43a0*/  ISETP.GE.AND P5, PT, R79, c[0x0][0x180], PT ;  /* 0x000060004f007a0c */ /* 0x000fe40003fa6270 */
[----:B------:R-:W-:Y:S02]  /*43b0*/  ISETP.NE.U32.AND P0, PT, R4, RZ, PT ;  /* 0x000000ff0400720c */ /* 0x000fe40003f05070 */
[----:B----4-:R-:W-:-:S02]  /*43c0*/  SEL R34, R0, RZ, !P6 ;  /* 0x000000ff00227207 */ /* 0x010fc40007000000 */
[----:B------:R-:W-:Y:S02]  /*43d0*/  LOP3.LUT R77, R84, 0x2, RZ, 0xfc, !PT ;  /* 0x00000002544d7812 */ /* 0x000fe400078efcff */
[----:B------:R-:W-:Y:S02]  /*43e0*/  ISETP.GE.AND P6, PT, R78, c[0x0][0x180], PT ;  /* 0x000060004e007a0c */ /* 0x000fe40003fc6270 */
[----:B------:R-:W-:Y:S02]  /*43f0*/  SEL R4, R0, RZ, !P5 ;  /* 0x000000ff00047207 */ /* 0x000fe40006800000 */
[----:B------:R-:W-:Y:S02]  /*4400*/  ISETP.NE.U32.AND P5, PT, R34, RZ, PT ;  /* 0x000000ff2200720c */ /* 0x000fe40003fa5070 */
[----:B------:R-:W-:Y:S01]  /*4410*/  ISETP.GE.AND P2, PT, R77, c[0x0][0x180], PT ;  /* 0x000060004d007a0c */ /* 0x000fe20003f46270 */
[----:B------:R1:W-:Y:S01]  /*4420*/  LDGSTS.E [R205+0x22000], [R180.64], P0 ;  /* 0x22000000b4cd7fae */ /* 0x0003e20008121846 */
[----:B------:R-:W-:-:S02]  /*4430*/  SEL R34, R0, RZ, !P6 ;  /* 0x000000ff00227207 */ /* 0x000fc40007000000 */
[----:B------:R-:W-:Y:S02]  /*4440*/  LOP3.LUT R75, R84, 0xa, RZ, 0xfc, !PT ;  /* 0x0000000a544b7812 */ /* 0x000fe400078efcff */
[----:B------:R-:W-:Y:S02]  /*4450*/  ISETP.NE.U32.AND P3, PT, R4, RZ, PT ;  /* 0x000000ff0400720c */ /* 0x000fe40003f65070 */
[----:B------:R-:W-:Y:S02]  /*4460*/  ISETP.GE.AND P4, PT, R76, c[0x0][0x180], PT ;  /* 0x000060004c007a0c */ /* 0x000fe40003f86270 */
[----:B------:R-:W-:Y:S01]  /*4470*/  SEL R4, R0, RZ, !P2 ;  /* 0x000000ff00047207 */ /* 0x000fe20005000000 */
[----:B------:R2:W-:Y:S01]  /*4480*/  LDGSTS.E [R205+0x22800], [R184.64], P5 ;  /* 0x22800000b8cd7fae */ /* 0x0005e2000a921846 */
[----:B------:R-:W-:Y:S01]  /*4490*/  ISETP.NE.U32.AND P6, PT, R34, RZ, PT ;  /* 0x000000ff2200720c */ /* 0x000fe20003fc5070 */
[----:B-1----:R-:W-:Y:S01]  /*44a0*/  IMAD.WIDE R180, R200, 0x4, R180 ;  /* 0x00000004c8b47825 */ /* 0x002fe200078e02b4 */
[----:B------:R-:W-:-:S02]  /*44b0*/  ISETP.GE.AND P2, PT, R75, c[0x0][0x180], PT ;  /* 0x000060004b007a0c */ /* 0x000fc40003f46270 */
[----:B------:R-:W-:Y:S02]  /*44c0*/  SEL R34, R0, RZ, !P4 ;  /* 0x000000ff00227207 */ /* 0x000fe40006000000 */
[----:B------:R-:W-:Y:S01]  /*44d0*/  ISETP.GE.AND P4, PT, R74, c[0x0][0x180], PT ;  /* 0x000060004a007a0c */ /* 0x000fe20003f86270 */
[----:B------:R1:W-:Y:S01]  /*44e0*/  LDGSTS.E [R205+0x23000], [R160.64], P3 ;  /* 0x23000000a0cd7fae */ /* 0x0003e20009921846 */
[----:B------:R-:W-:Y:S02]  /*44f0*/  ISETP.NE.U32.AND P0, PT, R4, RZ, PT ;  /* 0x000000ff0400720c */ /* 0x000fe40003f05070 */
[----:B------:R-:W-:Y:S01]  /*4500*/  SEL R4, R0, RZ, !P2 ;  /* 0x000000ff00047207 */ /* 0x000fe20005000000 */
[----:B--2---:R-:W-:Y:S01]  /*4510*/  IMAD.WIDE R184, R200, 0x4, R184 ;  /* 0x00000004c8b87825 */ /* 0x004fe200078e02b8 */
[----:B------:R-:W-:Y:S01]  /*4520*/  ISETP.NE.U32.AND P2, PT, R34, RZ, PT ;  /* 0x000000ff2200720c */ /* 0x000fe20003f45070 */
[----:B------:R2:W-:Y:S01]  /*4530*/  LDGSTS.E [R205+0x23800], [R162.64], P6 ;  /* 0x23800000a2cd7fae */ /* 0x0005e2000b121846 */
[----:B------:R-:W-:-:S02]  /*4540*/  SEL R34, R0, RZ, !P4 ;  /* 0x000000ff00227207 */ /* 0x000fc40006000000 */
[----:B------:R-:W-:Y:S02]  /*4550*/  LOP3.LUT R72, R84, 0x12, RZ, 0xfc, !PT ;  /* 0x0000001254487812 */ /* 0x000fe400078efcff */
[----:B------:R-:W-:Y:S01]  /*4560*/  ISETP.NE.U32.AND P5, PT, R4, RZ, PT ;  /* 0x000000ff0400720c */ /* 0x000fe20003fa5070 */
[----:B-1----:R-:W-:Y:S01]  /*4570*/  IMAD.WIDE R160, R200, 0x4, R160 ;  /* 0x00000004c8a07825 */ /* 0x002fe200078e02a0 */
[----:B------:R-:W-:Y:S01]  /*4580*/  ISETP.NE.U32.AND P4, PT, R34, RZ, PT ;  /* 0x000000ff2200720c */ /* 0x000fe20003f85070 */
[----:B------:R1:W-:Y:S01]  /*4590*/  LDGSTS.E [R204+0x20400], [R166.64], P0 ;  /* 0x20400000a6cc7fae */ /* 0x0003e20008121846 */
[----:B------:R-:W-:Y:S02]  /*45a0*/  LOP3.LUT R71, R84, 0x16, RZ, 0xfc, !PT ;  /* 0x0000001654477812 */ /* 0x000fe400078efcff */
[----:B------:R-:W-:Y:S01]  /*45b0*/  ISETP.GE.AND P3, PT, R72, c[0x0][0x180], PT ;  /* 0x0000600048007a0c */ /* 0x000fe20003f66270 */
[----:B------:R3:W-:Y:S01]  /*45c0*/  LDGSTS.E [R204+0x20c00], [R170.64], P2 ;  /* 0x20c00000aacc7fae */ /* 0x0007e20009121846 */
[----:B------:R-:W-:Y:S01]  /*45d0*/  ISETP.GE.AND P6, PT, R71, c[0x0][0x180], PT ;  /* 0x0000600047007a0c */ /* 0x000fe20003fc6270 */
[----:B--2---:R-:W-:Y:S01]  /*45e0*/  IMAD.WIDE R162, R200, 0x4, R162 ;  /* 0x00000004c8a27825 */ /* 0x004fe200078e02a2 */
[----:B------:R-:W-:-:S02]  /*45f0*/  SEL R4, R0, RZ, !P3 ;  /* 0x000000ff00047207 */ /* 0x000fc40005800000 */
[----:B------:R-:W-:Y:S01]  /*4600*/  LOP3.LUT R70, R84, 0x1a, RZ, 0xfc, !PT ;  /* 0x0000001a54467812 */ /* 0x000fe200078efcff */
[----:B------:R2:W-:Y:S01]  /*4610*/  LDGSTS.E [R204+0x21400], [R174.64], P5 ;  /* 0x21400000aecc7fae */ /* 0x0005e2000a921846 */
[----:B------:R-:W-:Y:S01]  /*4620*/  ISETP.GE.AND P3, PT, R73, UR4, PT ;  /* 0x0000000449007c0c */ /* 0x000fe2000bf66270 */
[----:B------:R-:W-:Y:S01]  /*4630*/  IMAD R73, R27, c[0x0][0x190], RZ ;  /* 0x000064001b497a24 */ /* 0x000fe200078e02ff */
[----:B------:R-:W-:Y:S01]  /*4640*/  SEL R34, R0, RZ, !P6 ;  /* 0x000000ff00227207 */ /* 0x000fe20007000000 */
[----:B------:R4:W-:Y:S01]  /*4650*/  LDGSTS.E [R204+0x21c00], [R178.64], P4 ;  /* 0x21c00000b2cc7fae */ /* 0x0009e2000a121846 */
[----:B------:R-:W-:Y:S01]  /*4660*/  ISETP.GE.AND P0, PT, R70, c[0x0][0x180], PT ;  /* 0x0000600046007a0c */ /* 0x000fe20003f06270 */
[----:B------:R-:W-:Y:S01]  /*4670*/  IMAD R27, R56, c[0x0][0x190], RZ ;  /* 0x00006400381b7a24 */ /* 0x000fe200078e02ff */
[----:B------:R-:W-:Y:S01]  /*4680*/  ISETP.NE.U32.AND P2, PT, R4, RZ, PT ;  /* 0x000000ff0400720c */ /* 0x000fe20003f45070 */
[----:B-1----:R-:W-:Y:S01]  /*4690*/  IMAD.WIDE R166, R200, 0x4, R166 ;  /* 0x00000004c8a67825 */ /* 0x002fe200078e02a6 */
[----:B------:R-:W-:-:S02]  /*46a0*/  SEL R35, RZ, 0x4, P3 ;  /* 0x00000004ff237807 */ /* 0x000fc40001800000 */
[----:B------:R-:W-:Y:S01]  /*46b0*/  ISETP.NE.U32.AND P3, PT, R34, RZ, PT ;  /* 0x000000ff2200720c */ /* 0x000fe20003f65070 */
[----:B---3--:R-:W-:Y:S01]  /*46c0*/  IMAD.WIDE R170, R200, 0x4, R170 ;  /* 0x00000004c8aa7825 */ /* 0x008fe200078e02aa */
[----:B------:R-:W-:Y:S02]  /*46d0*/  SEL R4, R0, RZ, !P0 ;  /* 0x000000ff00047207 */ /* 0x000fe40004000000 */
[----:B------:R-:W-:Y:S01]  /*46e0*/  ISETP.GE.AND P4, PT, R84, UR4, PT ;  /* 0x0000000454007c0c */ /* 0x000fe2000bf86270 */
[----:B--2---:R-:W-:Y:S01]  /*46f0*/  IMAD.WIDE R174, R200, 0x4, R174 ;  /* 0x00000004c8ae7825 */ /* 0x004fe200078e02ae */
[----:B------:R-:W-:Y:S02]  /*4700*/  ISETP.NE.U32.AND P5, PT, R4, RZ, PT ;  /* 0x000000ff0400720c */ /* 0x000fe40003fa5070 */
[----:B------:R-:W-:Y:S01]  /*4710*/  SEL R4, RZ, 0x4, P4 ;  /* 0x00000004ff047807 */ /* 0x000fe20002000000 */
[----:B------:R1:W-:Y:S01]  /*4720*/  LDGSTS.E [R204+0x22400], [R182.64], P2 ;  /* 0x22400000b6cc7fae */ /* 0x0003e20009121846 */
[----:B------:R-:W-:Y:S01]  /*4730*/  LOP3.LUT R69, R84, 0x1e, RZ, 0xfc, !PT ;  /* 0x0000001e54457812 */ /* 0x000fe200078efcff */
[----:B----4-:R-:W-:Y:S01]  /*4740*/  IMAD.WIDE R178, R200, 0x4, R178 ;  /* 0x00000004c8b27825 */ /* 0x010fe200078e02b2 */
[----:B------:R-:W-:Y:S01]  /*4750*/  ISETP.GE.AND P4, PT, R81, UR4, PT ;  /* 0x0000000451007c0c */ /* 0x000fe2000bf86270 */
[----:B------:R2:W-:Y:S01]  /*4760*/  LDGSTS.E [R204+0x22c00], [R186.64], P3 ;  /* 0x22c00000bacc7fae */ /* 0x0005e20009921846 */
[----:B------:R-:W-:Y:S01]  /*4770*/  ISETP.GT.AND P6, PT, R209, 0x3f, PT ;  /* 0x0000003fd100780c */ /* 0x000fe20003fc4270 */
[----:B------:R-:W-:Y:S01]  /*4780*/  IMAD R81, R19, c[0x0][0x190], RZ ;  /* 0x0000640013517a24 */ /* 0x000fe200078e02ff */
[----:B------:R-:W-:Y:S01]  /*4790*/  ISETP.GE.AND P2, PT, R69, c[0x0][0x180], PT ;  /* 0x0000600045007a0c */ /* 0x000fe20003f46270 */
[----:B------:R-:W-:Y:S01]  /*47a0*/  IMAD R19, R64, c[0x0][0x190], RZ ;  /* 0x0000640040137a24 */ /* 0x000fe200078e02ff */
[----:B------:R-:W-:Y:S01]  /*47b0*/  SEL R201, RZ, 0x4, P4 ;  /* 0x00000004ffc97807 */ /* 0x000fe20002000000 */
[----:B------:R3:W-:Y:S01]  /*47c0*/  LDGSTS.E [R204+0x23400], [R164.64], P5 ;  /* 0x23400000a4cc7fae */ /* 0x0007e2000a921846 */
[----:B------:R-:W-:Y:S01]  /*47d0*/  ISETP.GE.AND P4, PT, R79, UR4, PT ;  /* 0x000000044f007c0c */ /* 0x000fe2000bf86270 */
[----:B------:R-:W-:Y:S01]  /*47e0*/  IMAD R79, R21, c[0x0][0x190], RZ ;  /* 0x00006400154f7a24 */ /* 0x000fe200078e02ff */
[----:B------:R-:W-:Y:S01]  /*47f0*/  SEL R35, R35, RZ, P6 ;  /* 0x000000ff23237207 */ /* 0x000fe20003000000 */
[----:B------:R-:W-:Y:S01]  /*4800*/  IMAD R21, R62, c[0x0][0x190], RZ ;  /* 0x000064003e157a24 */ /* 0x000fe200078e02ff */
[----:B------:R-:W-:Y:S01]  /*4810*/  ISETP.GE.AND P3, PT, R83, UR4, PT ;  /* 0x0000000453007c0c */ /* 0x000fe2000bf66270 */
[----:B-1----:R-:W-:Y:S01]  /*4820*/  IMAD.WIDE R182, R200, 0x4, R182 ;  /* 0x00000004c8b67825 */ /* 0x002fe200078e02b6 */
[----:B------:R-:W-:-:S02]  /*4830*/  SEL R0, R0, RZ, !P2 ;  /* 0x000000ff00007207 */ /* 0x000fc40005000000 */
[----:B------:R-:W-:Y:S01]  /*4840*/  ISETP.GE.AND P2, PT, R82, UR4, PT ;  /* 0x0000000452007c0c */ /* 0x000fe2000bf46270 */
[----:B------:R-:W-:Y:S01]  /*4850*/  IMAD R82, R18, c[0x0][0x190], RZ ;  /* 0x0000640012527a24 */ /* 0x000fe200078e02ff */
[----:B------:R-:W-:Y:S01]  /*4860*/  SEL R198, RZ, 0x4, P4 ;  /* 0x00000004ffc67807 */ /* 0x000fe20002000000 */
[----:B------:R-:W-:Y:S01]  /*4870*/  IMAD R18, R65, c[0x0][0x190], RZ ;  /* 0x0000640041127a24 */ /* 0x000fe200078e02ff */
[----:B------:R-:W-:Y:S01]  /*4880*/  ISETP.NE.U32.AND P0, PT, R35, RZ, PT ;  /* 0x000000ff2300720c */ /* 0x000fe20003f05070 */
[----:B--2---:R-:W-:Y:S01]  /*4890*/  IMAD.WIDE R186, R200, 0x4, R186 ;  /* 0x00000004c8ba7825 */ /* 0x004fe200078e02ba */
[----:B------:R-:W-:Y:S01]  /*48a0*/  ISETP.GE.AND P4, PT, R76, UR4, PT ;  /* 0x000000044c007c0c */ /* 0x000fe2000bf86270 */
[----:B------:R1:W-:Y:S01]  /*48b0*/  STL [R1+0x160], R82 ;  /* 0x0001605201007387 */ /* 0x0003e20000100800 */
[----:B------:R-:W-:Y:S01]  /*48c0*/  SEL R35, RZ, 0x4, P3 ;  /* 0x00000004ff237807 */ /* 0x000fe20001800000 */
[----:B------:R-:W-:Y:S01]  /*48d0*/  IMAD R76, R24, c[0x0][0x190], RZ ;  /* 0x00006400184c7a24 */ /* 0x000fe200078e02ff */
[----:B------:R-:W-:Y:S01]  /*48e0*/  ISETP.GE.AND P3, PT, R68, UR4, PT ;  /* 0x0000000444007c0c */ /* 0x000fe2000bf66270 */
[----:B------:R-:W-:Y:S01]  /*48f0*/  STL [R1+0x15c], R81 ;  /* 0x00015c5101007387 */ /* 0x000fe20000100800 */
[----:B------:R-:W-:Y:S01]  /*4900*/  SEL R68, RZ, 0x4, P2 ;  /* 0x00000004ff447807 */ /* 0x000fe20001000000 */
[----:B------:R-:W-:Y:S01]  /*4910*/  IMAD R24, R59, c[0x0][0x190], RZ ;  /* 0x000064003b187a24 */ /* 0x000fe200078e02ff */
[----:B------:R-:W-:Y:S01]  /*4920*/  ISETP.GE.AND P2, PT, R80, UR4, PT ;  /* 0x0000000450007c0c */ /* 0x000fe2000bf46270 */
[----:B------:R-:W-:Y:S01]  /*4930*/  IMAD R80, R20, c[0x0][0x190], RZ ;  /* 0x0000640014507a24 */ /* 0x000fe200078e02ff */
[----:B------:R-:W-:Y:S01]  /*4940*/  SEL R195, RZ, 0x4, P4 ;  /* 0x00000004ffc37807 */ /* 0x000fe20002000000 */
[----:B------:R-:W-:Y:S01]  /*4950*/  IMAD R20, R63, c[0x0][0x190], RZ ;  /* 0x000064003f147a24 */ /* 0x000fe200078e02ff */
[----:B------:R-:W-:Y:S01]  /*4960*/  ISETP.GE.AND P4, PT, R74, UR4, PT ;  /* 0x000000044a007c0c */ /* 0x000fe2000bf86270 */
[----:B------:R-:W-:Y:S01]  /*4970*/  IMAD R74, R26, c[0x0][0x190], RZ ;  /* 0x000064001a4a7a24 */ /* 0x000fe200078e02ff */
[----:B------:R-:W-:Y:S01]  /*4980*/  SEL R199, RZ, 0x4, P2 ;  /* 0x00000004ffc77807 */ /* 0x000fe20001000000 */
[----:B------:R2:W-:Y:S01]  /*4990*/  STL [R1+0x158], R80 ;  /* 0x0001585001007387 */ /* 0x0005e20000100800 */
[----:B------:R-:W-:Y:S01]  /*49a0*/  ISETP.GE.AND P2, PT, R77, UR4, PT ;  /* 0x000000044d007c0c */ /* 0x000fe2000bf46270 */
[----:B------:R-:W-:Y:S01]  /*49b0*/  IMAD R77, R23, c[0x0][0x190], RZ ;  /* 0x00006400174d7a24 */ /* 0x000fe200078e02ff */
[----:B------:R-:W-:Y:S01]  /*49c0*/  SEL R193, RZ, 0x4, P4 ;  /* 0x00000004ffc17807 */ /* 0x000fe20002000000 */
[----:B------:R-:W-:Y:S01]  /*49d0*/  STL [R1+0x150], R79 ;  /* 0x0001504f01007387 */ /* 0x000fe20000100800 */
[----:B------:R-:W-:Y:S01]  /*49e0*/  ISETP.GE.AND P4, PT, R71, UR4, PT ;  /* 0x0000000447007c0c */ /* 0x000fe2000bf86270 */
[----:B------:R-:W-:Y:S01]  /*49f0*/  IMAD R71, R32, c[0x0][0x190], RZ ;  /* 0x0000640020477a24 */ /* 0x000fe200078e02ff */
[----:B------:R-:W-:Y:S01]  /*4a00*/  SEL R196, RZ, 0x4, P2 ;  /* 0x00000004ffc47807 */ /* 0x000fe20001000000 */
[----:B------:R-:W-:Y:S01]  /*4a10*/  IMAD R26, R57, c[0x0][0x190], RZ ;  /* 0x00006400391a7a24 */ /* 0x000fe200078e02ff */
[----:B------:R-:W-:Y:S01]  /*4a20*/  ISETP.NE.U32.AND P2, PT, R0, RZ, PT ;  /* 0x000000ff0000720c */ /* 0x000fe20003f45070 */
[----:B------:R-:W-:Y:S01]  /*4a30*/  IMAD.SHL.U32 R0, R208, 0x4, RZ ;  /* 0x00000004d0007824 */ /* 0x000fe200078e00ff */
[----:B------:R-:W-:Y:S01]  /*4a40*/  SEL R192, RZ, 0x4, P4 ;  /* 0x00000004ffc07807 */ /* 0x000fe20002000000 */
[----:B------:R-:W-:Y:S01]  /*4a50*/  IMAD R23, R60, c[0x0][0x190], RZ ;  /* 0x000064003c177a24 */ /* 0x000fe200078e02ff */
[----:B------:R-:W-:Y:S01]  /*4a60*/  ISETP.GE.AND P4, PT, R69, UR4, PT ;  /* 0x0000000445007c0c */ /* 0x000fe2000bf86270 */
[----:B---3--:R-:W-:Y:S01]  /*4a70*/  IMAD.WIDE R164, R200, 0x4, R164 ;  /* 0x00000004c8a47825 */ /* 0x008fe200078e02a4 */
[----:B------:R-:W-:-:S02]  /*4a80*/  SEL R202, RZ, 0x4, P3 ;  /* 0x00000004ffca7807 */ /* 0x000fc40001800000 */
[----:B------:R-:W-:Y:S01]  /*4a90*/  ISETP.GE.AND P3, PT, R78, UR4, PT ;  /* 0x000000044e007c0c */ /* 0x000fe2000bf66270 */
[----:B------:R-:W-:Y:S01]  /*4aa0*/  IMAD R78, R22, c[0x0][0x190], RZ ;  /* 0x00006400164e7a24 */ /* 0x000fe200078e02ff */
[----:B------:R-:W-:Y:S01]  /*4ab0*/  SEL R190, RZ, 0x4, P4 ;  /* 0x00000004ffbe7807 */ /* 0x000fe20002000000 */
[----:B------:R-:W-:Y:S01]  /*4ac0*/  IMAD R22, R61, c[0x0][0x190], RZ ;  /* 0x000064003d167a24 */ /* 0x000fe200078e02ff */
[----:B------:R-:W-:Y:S01]  /*4ad0*/  IADD3 R34, P4, R0, c[0x0][0x168], RZ ;  /* 0x00005a0000227a10 */ /* 0x000fe20007f9e0ff */
[----:B------:R3:W-:Y:S01]  /*4ae0*/  LDGSTS.E [R204+0x23c00], [R30.64], P2 ;  /* 0x23c000001ecc7fae */ /* 0x0007e20009121846 */
[----:B------:R-:W-:Y:S02]  /*4af0*/  SEL R197, RZ, 0x4, P3 ;  /* 0x00000004ffc57807 */ /* 0x000fe40001800000 */
[----:B------:R-:W-:Y:S01]  /*4b00*/  ISETP.GE.AND P3, PT, R75, UR4, PT ;  /* 0x000000044b007c0c */ /* 0x000fe2000bf66270 */
[----:B------:R-:W-:Y:S01]  /*4b10*/  IMAD R75, R25, c[0x0][0x190], RZ ;  /* 0x00006400194b7a24 */ /* 0x000fe200078e02ff */
[----:B------:R-:W-:Y:S01]  /*4b20*/  LEA.HI.X.SX32 R203, R208, c[0x0][0x16c], 0x2, P4 ;  /* 0x00005b00d0cb7a11 */ /* 0x000fe200020f16ff */
[----:B------:R-:W0:Y:S01]  /*4b30*/  LDGDEPBAR ;  /* 0x00000000000079af */ /* 0x000e220000000000 */
[-C--:B------:R-:W-:Y:S01]  /*4b40*/  LEA R158, P4, R66, R34.reuse, 0x2 ;  /* 0x00000022429e7211 */ /* 0x080fe200078810ff */
[----:B------:R-:W-:Y:S01]  /*4b50*/  IMAD R25, R58, c[0x0][0x190], RZ ;  /* 0x000064003a197a24 */ /* 0x000fe200078e02ff */
[----:B------:R-:W-:Y:S01]  /*4b60*/  SEL R194, RZ, 0x4, P3 ;  /* 0x00000004ffc27807 */ /* 0x000fe20001800000 */
[----:B------:R4:W-:Y:S01]  /*4b70*/  STL [R1+0x148], R78 ;  /* 0x0001484e01007387 */ /* 0x0009e20000100800 */
[----:B------:R-:W-:Y:S01]  /*4b80*/  ISETP.GE.AND P3, PT, R72, UR4, PT ;  /* 0x0000000448007c0c */ /* 0x000fe2000bf66270 */
[----:B------:R-:W-:Y:S01]  /*4b90*/  IMAD R72, R28, c[0x0][0x190], RZ ;  /* 0x000064001c487a24 */ /* 0x000fe200078e02ff */
[-C--:B------:R-:W-:Y:S01]  /*4ba0*/  LEA.HI.X.SX32 R159, R66, R203.reuse, 0x2, P4 ;  /* 0x000000cb429f7211 */ /* 0x080fe200020f16ff */
[----:B------:R-:W-:Y:S01]  /*4bb0*/  STL [R1+0x140], R77 ;  /* 0x0001404d01007387 */ /* 0x000fe20000100800 */
[-C--:B------:R-:W-:Y:S01]  /*4bc0*/  LEA R156, P4, R82, R34.reuse, 0x2 ;  /* 0x00000022529c7211 */ /* 0x080fe200078810ff */
[----:B------:R-:W-:Y:S01]  /*4bd0*/  IMAD R28, R55, c[0x0][0x190], RZ ;  /* 0x00006400371c7a24 */ /* 0x000fe200078e02ff */
[-C--:B------:R-:W-:Y:S01]  /*4be0*/  LEA R32, P5, R81, R34.reuse, 0x2 ;  /* 0x0000002251207211 */ /* 0x080fe200078a10ff */
[----:B------:R5:W-:Y:S01]  /*4bf0*/  LDGSTS.E [R206], [R158.64], P1 ;  /* 0x000000009ece7fae */ /* 0x000be20008921846 */
[----:B------:R-:W-:Y:S01]  /*4c00*/  SEL R191, RZ, 0x4, P3 ;  /* 0x00000004ffbf7807 */ /* 0x000fe20001800000 */
[----:B---3--:R-:W-:Y:S01]  /*4c10*/  IMAD.WIDE R30, R200, 0x4, R30 ;  /* 0x00000004c81e7825 */ /* 0x008fe200078e021e */
[-C--:B------:R-:W-:Y:S01]  /*4c20*/  LEA R154, P2, R80, R34.reuse, 0x2 ;  /* 0x00000022509a7211 */ /* 0x080fe200078410ff */
[----:B------:R3:W-:Y:S01]  /*4c30*/  STL [R1+0x138], R76 ;  /* 0x0001384c01007387 */ /* 0x0007e20000100800 */
[----:B------:R-:W-:Y:S01]  /*4c40*/  ISETP.GE.AND P3, PT, R70, UR4, PT ;  /* 0x0000000446007c0c */ /* 0x000fe2000bf66270 */
[----:B------:R-:W-:Y:S01]  /*4c50*/  IMAD R70, R33, c[0x0][0x190], RZ ;  /* 0x0000640021467a24 */ /* 0x000fe200078e02ff */
[----:B------:R-:W-:Y:S01]  /*4c60*/  LEA.HI.X.SX32 R157, R82, R203, 0x2, P4 ;  /* 0x000000cb529d7211 */ /* 0x000fe200020f16ff */
[----:B------:R-:W-:Y:S01]  /*4c70*/  STL [R1+0x130], R75 ;  /* 0x0001304b01007387 */ /* 0x000fe20000100800 */
[----:B------:R-:W-:-:S02]  /*4c80*/  LEA R152, P4, R79, R34, 0x2 ;  /* 0x000000224f987211 */ /* 0x000fc400078810ff */
[-C--:B------:R-:W-:Y:S01]  /*4c90*/  LEA.HI.X.SX32 R33, R81, R203.reuse, 0x2, P5 ;  /* 0x000000cb51217211 */ /* 0x080fe200028f16ff */
[----:B------:R1:W-:Y:S01]  /*4ca0*/  LDGSTS.E [R206+0x400], [R156.64], P1 ;  /* 0x004000009cce7fae */ /* 0x0003e20008921846 */
[-C--:B------:R-:W-:Y:S02]  /*4cb0*/  LEA R150, P5, R78, R34.reuse, 0x2 ;  /* 0x000000224e967211 */ /* 0x080fe400078a10ff */
[-C--:B------:R-:W-:Y:S01]  /*4cc0*/  LEA.HI.X.SX32 R155, R80, R203.reuse, 0x2, P2 ;  /* 0x000000cb509b7211 */ /* 0x080fe200010f16ff */
[----:B------:R1:W-:Y:S01]  /*4cd0*/  LDGSTS.E [R206+0x800], [R32.64], P1 ;  /* 0x0080000020ce7fae */ /* 0x0003e20008921846 */
[-C--:B------:R-:W-:Y:S02]  /*4ce0*/  LEA R148, P2, R77, R34.reuse, 0x2 ;  /* 0x000000224d947211 */ /* 0x080fe400078410ff */
[----:B------:R-:W-:Y:S01]  /*4cf0*/  LEA.HI.X.SX32 R153, R79, R203, 0x2, P4 ;  /* 0x000000cb4f997211 */ /* 0x000fe200020f16ff */
[----:B------:R1:W-:Y:S01]  /*4d00*/  LDGSTS.E [R206+0xc00], [R154.64], P1 ;  /* 0x00c000009ace7fae */ /* 0x0003e20008921846 */
        /* <DEDUP_REMOVED lines=47> */
[----:B------:R1:W-:Y:S01]  /*5000*/  STL [R1+0x128], R74 ;  /* 0x0001284a01007387 */ /* 0x0003e20000100800 */
[-C--:B------:R-:W-:Y:S02]  /*5010*/  LEA R114, P5, R45, R34.reuse, 0x2 ;  /* 0x000000222d727211 */ /* 0x080fe400078a10ff */
[-C--:B------:R-:W-:Y:S01]  /*5020*/  LEA.HI.X.SX32 R119, R223, R203.reuse, 0x2, P2 ;  /* 0x000000cbdf777211 */ /* 0x080fe200010f16ff */
[----:B------:R1:W-:Y:S01]  /*5030*/  LDGSTS.E [R206+0x4c00], [R122.64], P1 ;  /* 0x04c000007ace7fae */ /* 0x0003e20008921846 */
[-C--:B------:R-:W-:Y:S02]  /*5040*/  LEA R112, P2, R46, R34.reuse, 0x2 ;  /* 0x000000222e707211 */ /* 0x080fe400078410ff */
[----:B------:R-:W-:Y:S01]  /*5050*/  LEA.HI.X.SX32 R117, R44, R203, 0x2, P4 ;  /* 0x000000cb2c757211 */ /* 0x000fe200020f16ff */
[----:B------:R-:W-:Y:S01]  /*5060*/  STL [R1+0x120], R73 ;  /* 0x0001204901007387 */ /* 0x000fe20000100800 */
[----:B------:R-:W-:-:S02]  /*5070*/  LEA R110, P4, R47, R34, 0x2 ;  /* 0x000000222f6e7211 */ /* 0x000fc400078810ff */
[-C--:B------:R-:W-:Y:S01]  /*5080*/  LEA.HI.X.SX32 R115, R45, R203.reuse, 0x2, P5 ;  /* 0x000000cb2d737211 */ /* 0x080fe200028f16ff */
[----:B------:R1:W-:Y:S01]  /*5090*/  LDGSTS.E [R206+0x5000], [R120.64], P1 ;  /* 0x0500000078ce7fae */ /* 0x0003e20008921846 */
[-C--:B------:R-:W-:Y:S02]  /*50a0*/  LEA R108, P5, R231, R34.reuse, 0x2 ;  /* 0x00000022e76c7211 */ /* 0x080fe400078a10ff */
[-C--:B------:R-:W-:Y:S01]  /*50b0*/  LEA.HI.X.SX32 R113, R46, R203.reuse, 0x2, P2 ;  /* 0x000000cb2e717211 */ /* 0x080fe200010f16ff */
[----:B------:R1:W-:Y:S01]  /*50c0*/  STL [R1+0x118], R72 ;  /* 0x0001184801007387 */ /* 0x0003e20000100800 */
[-C--:B------:R-:W-:Y:S02]  /*50d0*/  LEA R106, P2, R229, R34.reuse, 0x2 ;  /* 0x00000022e56a7211 */ /* 0x080fe400078410ff */
[----:B------:R-:W-:Y:S01]  /*50e0*/  LEA.HI.X.SX32 R111, R47, R203, 0x2, P4 ;  /* 0x000000cb2f6f7211 */ /* 0x000fe200020f16ff */
[----:B------:R1:W-:Y:S01]  /*50f0*/  LDGSTS.E [R206+0x5400], [R118.64], P1 ;  /* 0x0540000076ce7fae */ /* 0x0003e20008921846 */
[----:B------:R-:W-:-:S02]  /*5100*/  LEA R104, P4, R227, R34, 0x2 ;  /* 0x00000022e3687211 */ /* 0x000fc400078810ff */
[-C--:B------:R-:W-:Y:S01]  /*5110*/  LEA.HI.X.SX32 R109, R231, R203.reuse, 0x2, P5 ;  /* 0x000000cbe76d7211 */ /* 0x080fe200028f16ff */
[----:B------:R-:W-:Y:S01]  /*5120*/  STL [R1+0x110], R71 ;  /* 0x0001104701007387 */ /* 0x000fe20000100800 */
[-C--:B------:R-:W-:Y:S02]  /*5130*/  LEA R102, P5, R225, R34.reuse, 0x2 ;  /* 0x00000022e1667211 */ /* 0x080fe400078a10ff */
[-C--:B------:R-:W-:Y:S01]  /*5140*/  LEA.HI.X.SX32 R107, R229, R203.reuse, 0x2, P2 ;  /* 0x000000cbe56b7211 */ /* 0x080fe200010f16ff */
[----:B------:R1:W-:Y:S01]  /*5150*/  LDGSTS.E [R206+0x5800], [R116.64], P1 ;  /* 0x0580000074ce7fae */ /* 0x0003e20008921846 */
[-C--:B------:R-:W-:Y:S02]  /*5160*/  LEA R100, P2, R215, R34.reuse, 0x2 ;  /* 0x00000022d7647211 */ /* 0x080fe400078410ff */
[----:B------:R-:W-:Y:S01]  /*5170*/  LEA.HI.X.SX32 R105, R227, R203, 0x2, P4 ;  /* 0x000000cbe3697211 */ /* 0x000fe200020f16ff */
[----:B------:R1:W-:Y:S01]  /*5180*/  STL [R1+0x10c], R70 ;  /* 0x00010c4601007387 */ /* 0x0003e20000100800 */
        /* <DEDUP_REMOVED lines=24> */
[-C--:B-1----:R-:W-:Y:S02]  /*5310*/  LEA R82, P2, R232, R34.reuse, 0x2 ;  /* 0x00000022e8527211 */ /* 0x082fe400078410ff */
[----:B------:R-:W-:Y:S01]  /*5320*/  LEA.HI.X.SX32 R87, R236, R203, 0x2, P4 ;  /* 0x000000cbec577211 */ /* 0x000fe200020f16ff */
[----:B------:R1:W-:Y:S01]  /*5330*/  LDGSTS.E [R206+0x7c00], [R98.64], P1 ;  /* 0x07c0000062ce7fae */ /* 0x0003e20008921846 */
[----:B--2---:R-:W-:-:S02]  /*5340*/  LEA R80, P4, R230, R34, 0x2 ;  /* 0x00000022e6507211 */ /* 0x004fc400078810ff */
[-C--:B------:R-:W-:Y:S01]  /*5350*/  LEA.HI.X.SX32 R85, R234, R203.reuse, 0x2, P5 ;  /* 0x000000cbea557211 */ /* 0x080fe200028f16ff */
[----:B------:R2:W-:Y:S01]  /*5360*/  LDGSTS.E [R206+0x8000], [R96.64], P1 ;  /* 0x0800000060ce7fae */ /* 0x0005e20008921846 */
[-C--:B----4-:R-:W-:Y:S02]  /*5370*/  LEA R78, P5, R228, R34.reuse, 0x2 ;  /* 0x00000022e44e7211 */ /* 0x090fe400078a10ff */
[-C--:B------:R-:W-:Y:S01]  /*5380*/  LEA.HI.X.SX32 R83, R232, R203.reuse, 0x2, P2 ;  /* 0x000000cbe8537211 */ /* 0x080fe200010f16ff */
[----:B------:R4:W-:Y:S01]  /*5390*/  LDGSTS.E [R206+0x8400], [R94.64], P1 ;  /* 0x084000005ece7fae */ /* 0x0009e20008921846 */
[-C--:B---3--:R-:W-:Y:S02]  /*53a0*/  LEA R76, P2, R226, R34.reuse, 0x2 ;  /* 0x00000022e24c7211 */ /* 0x088fe400078410ff */
[----:B------:R-:W-:Y:S01]  /*53b0*/  LEA.HI.X.SX32 R81, R230, R203, 0x2, P4 ;  /* 0x000000cbe6517211 */ /* 0x000fe200020f16ff */
[----:B------:R3:W-:Y:S01]  /*53c0*/  LDGSTS.E [R206+0x8800], [R92.64], P1 ;  /* 0x088000005cce7fae */ /* 0x0007e20008921846 */
[----:B------:R-:W-:-:S02]  /*53d0*/  LEA R74, P4, R224, R34, 0x2 ;  /* 0x00000022e04a7211 */ /* 0x000fc400078810ff */
[-C--:B------:R-:W-:Y:S01]  /*53e0*/  LEA.HI.X.SX32 R79, R228, R203.reuse, 0x2, P5 ;  /* 0x000000cbe44f7211 */ /* 0x080fe200028f16ff */
[----:B------:R1:W-:Y:S01]  /*53f0*/  LDGSTS.E [R206+0x8c00], [R90.64], P1 ;  /* 0x08c000005ace7fae */ /* 0x0003e20008921846 */
[-C--:B------:R-:W-:Y:S02]  /*5400*/  LEA R72, P5, R222, R34.reuse, 0x2 ;  /* 0x00000022de487211 */ /* 0x080fe400078a10ff */
[----:B------:R-:W-:Y:S01]  /*5410*/  LEA.HI.X.SX32 R77, R226, R203, 0x2, P2 ;  /* 0x000000cbe24d7211 */ /* 0x000fe200010f16ff */
[----:B------:R1:W-:Y:S01]  /*5420*/  LDGSTS.E [R206+0x9000], [R88.64], P1 ;  /* 0x0900000058ce7fae */ /* 0x0003e20008921846 */
[----:B------:R-:W-:Y:S02]  /*5430*/  LEA R70, P2, R220, R34, 0x2 ;  /* 0x00000022dc467211 */ /* 0x000fe400078410ff */
[----:B------:R-:W-:Y:S01]  /*5440*/  SEL R4, R4, RZ, P6 ;  /* 0x000000ff04047207 */ /* 0x000fe20003000000 */
[----:B------:R1:W-:Y:S01]  /*5450*/  LDGSTS.E [R206+0x9400], [R86.64], P1 ;  /* 0x0940000056ce7fae */ /* 0x0003e20008921846 */
[----:B------:R-:W-:-:S02]  /*5460*/  SEL R67, R35, RZ, P6 ;  /* 0x000000ff23437207 */ /* 0x000fc40003000000 */
[----:B------:R-:W-:Y:S01]  /*5470*/  SEL R69, RZ, 0x4, P3 ;  /* 0x00000004ff457807 */ /* 0x000fe20001800000 */
[----:B------:R1:W-:Y:S01]  /*5480*/  LDGSTS.E [R206+0x9800], [R84.64], P1 ;  /* 0x0980000054ce7fae */ /* 0x0003e20008921846 */
[----:B------:R-:W-:Y:S02]  /*5490*/  SEL R35, R68, RZ, P6 ;  /* 0x000000ff44237207 */ /* 0x000fe40003000000 */
[-C--:B------:R-:W-:Y:S01]  /*54a0*/  LEA.HI.X.SX32 R75, R224, R203.reuse, 0x2, P4 ;  /* 0x000000cbe04b7211 */ /* 0x080fe200020f16ff */
[----:B------:R1:W-:Y:S01]  /*54b0*/  LDGSTS.E [R206+0x9c00], [R82.64], P1 ;  /* 0x09c0000052ce7fae */ /* 0x0003e20008921846 */
[-C--:B------:R-:W-:Y:S02]  /*54c0*/  LEA R68, P4, R218, R34.reuse, 0x2 ;  /* 0x00000022da447211 */ /* 0x080fe400078810ff */
[----:B------:R-:W-:Y:S01]  /*54d0*/  LEA.HI.X.SX32 R73, R222, R203, 0x2, P5 ;  /* 0x000000cbde497211 */ /* 0x000fe200028f16ff */
[----:B------:R-:W-:Y:S01]  /*54e0*/  STL [R1+0xfc], R39 ;  /* 0x0000fc2701007387 */ /* 0x000fe20000100800 */
[----:B------:R-:W-:-:S02]  /*54f0*/  LEA R66, P5, R216, R34, 0x2 ;  /* 0x00000022d8427211 */ /* 0x000fc400078a10ff */
[----:B------:R-:W-:Y:S01]  /*5500*/  LEA.HI.X.SX32 R71, R220, R203, 0x2, P2 ;  /* 0x000000cbdc477211 */ /* 0x000fe200010f16ff */
[----:B------:R1:W-:Y:S01]  /*5510*/  LDGSTS.E [R206+0xa000], [R80.64], P1 ;  /* 0x0a00000050ce7fae */ /* 0x0003e20008921846 */
[----:B------:R-:W-:Y:S02]  /*5520*/  ISETP.NE.U32.AND P3, PT, R4, RZ, PT ;  /* 0x000000ff0400720c */ /* 0x000fe40003f65070 */
[----:B------:R-:W-:Y:S01]  /*5530*/  LEA R64, P2, R214, R34, 0x2 ;  /* 0x00000022d6407211 */ /* 0x000fe200078410ff */
[----:B------:R-:W-:Y:S01]  /*5540*/  STL [R1+0xe8], R44 ;  /* 0x0000e82c01007387 */ /* 0x000fe20000100800 */
[----:B------:R-:W-:Y:S02]  /*5550*/  SEL R201, R201, RZ, P6 ;  /* 0x000000ffc9c97207 */ /* 0x000fe40003000000 */
[----:B------:R-:W-:Y:S01]  /*5560*/  SEL R202, R202, RZ, P6 ;  /* 0x000000ffcaca7207 */ /* 0x000fe20003000000 */
[----:B------:R1:W-:Y:S01]  /*5570*/  LDGSTS.E [R206+0xa400], [R78.64], P1 ;  /* 0x0a4000004ece7fae */ /* 0x0003e20008921846 */
[----:B------:R-:W-:-:S02]  /*5580*/  SEL R199, R199, RZ, P6 ;  /* 0x000000ffc7c77207 */ /* 0x000fc40003000000 */
[----:B------:R-:W-:Y:S01]  /*5590*/  SEL R198, R198, RZ, P6 ;  /* 0x000000ffc6c67207 */ /* 0x000fe20003000000 */
[----:B------:R-:W-:Y:S01]  /*55a0*/  STL [R1+0xe4], R45 ;  /* 0x0000e42d01007387 */ /* 0x000fe20000100800 */
[----:B------:R-:W-:Y:S02]  /*55b0*/  SEL R197, R197, RZ, P6 ;  /* 0x000000ffc5c57207 */ /* 0x000fe40003000000 */
[----:B------:R-:W-:Y:S01]  /*55c0*/  SEL R196, R196, RZ, P6 ;  /* 0x000000ffc4c47207 */ /* 0x000fe20003000000 */
[----:B------:R1:W-:Y:S01]  /*55d0*/  LDGSTS.E [R206+0xa800], [R76.64], P1 ;  /* 0x0a8000004cce7fae */ /* 0x0003e20008921846 */
[----:B------:R-:W-:Y:S02]  /*55e0*/  SEL R195, R195, RZ, P6 ;  /* 0x000000ffc3c37207 */ /* 0x000fe40003000000 */
[----:B------:R-:W-:Y:S01]  /*55f0*/  SEL R194, R194, RZ, P6 ;  /* 0x000000ffc2c27207 */ /* 0x000fe20003000000 */
[----:B------:R1:W-:Y:S01]  /*5600*/  STL [R1+0xe0], R46 ;  /* 0x0000e02e01007387 */ /* 0x0003e20000100800 */
[----:B------:R-:W-:-:S02]  /*5610*/  SEL R193, R193, RZ, P6 ;  /* 0x000000ffc1c17207 */ /* 0x000fc40003000000 */
[----:B------:R-:W-:Y:S01]  /*5620*/  SEL R191, R191, RZ, P6 ;  /* 0x000000ffbfbf7207 */ /* 0x000fe20003000000 */
[----:B------:R1:W-:Y:S01]  /*5630*/  LDGSTS.E [R206+0xac00], [R74.64], P1 ;  /* 0x0ac000004ace7fae */ /* 0x0003e20008921846 */
[----:B------:R-:W-:Y:S02]  /*5640*/  SEL R192, R192, RZ, P6 ;  /* 0x000000ffc0c07207 */ /* 0x000fe40003000000 */
[----:B------:R-:W-:Y:S01]  /*5650*/  SEL R4, R69, RZ, P6 ;  /* 0x000000ff45047207 */ /* 0x000fe20003000000 */
[----:B------:R1:W-:Y:S01]  /*5660*/  LDGSTS.E [R206+0xb000], [R72.64], P1 ;  /* 0x0b00000048ce7fae */ /* 0x0003e20008921846 */
[----:B------:R-:W-:Y:S02]  /*5670*/  SEL R190, R190, RZ, P6 ;  /* 0x000000ffbebe7207 */ /* 0x000fe40003000000 */
[----:B------:R-:W-:Y:S01]  /*5680*/  ISETP.NE.U32.AND P6, PT, R67, RZ, PT ;  /* 0x000000ff4300720c */ /* 0x000fe20003fc5070 */
[----:B------:R1:W-:Y:S01]  /*5690*/  LDGSTS.E [R206+0xb400], [R70.64], P1 ;  /* 0x0b40000046ce7fae */ /* 0x0003e20008921846 */
[----:B------:R-:W-:-:S02]  /*56a0*/  LEA.HI.X.SX32 R69, R218, R203, 0x2, P4 ;  /* 0x000000cbda457211 */ /* 0x000fc400020f16ff */
[-C--:B------:R-:W-:Y:S01]  /*56b0*/  LEA R62, P4, R211, R34.reuse, 0x2 ;  /* 0x00000022d33e7211 */ /* 0x080fe200078810ff */
[----:B------:R1:W-:Y:S01]  /*56c0*/  STL [R1+0xdc], R47 ;  /* 0x0000dc2f01007387 */ /* 0x0003e20000100800 */
[-C--:B------:R-:W-:Y:S02]  /*56d0*/  LEA.HI.X.SX32 R67, R216, R203.reuse, 0x2, P5 ;  /* 0x000000cbd8437211 */ /* 0x080fe400028f16ff */
[-C--:B------:R-:W-:Y:S01]  /*56e0*/  LEA R60, P5, R28, R34.reuse, 0x2 ;  /* 0x000000221c3c7211 */ /* 0x080fe200078a10ff */
[----:B------:R1:W-:Y:S01]  /*56f0*/  LDGSTS.E [R206+0xb800], [R68.64], P1 ;  /* 0x0b80000044ce7fae */ /* 0x0003e20008921846 */
[-C--:B------:R-:W-:Y:S02]  /*5700*/  LEA.HI.X.SX32 R65, R214, R203.reuse, 0x2, P2 ;  /* 0x000000cbd6417211 */ /* 0x080fe400010f16ff */
[----:B------:R-:W-:Y:S01]  /*5710*/  LEA R58, P2, R27, R34, 0x2 ;  /* 0x000000221b3a7211 */ /* 0x000fe200078410ff */
[----:B------:R1:W-:Y:S01]  /*5720*/  LDGSTS.E [R206+0xbc00], [R66.64], P1 ;  /* 0x0bc0000042ce7fae */ /* 0x0003e20008921846 */
[----:B------:R-:W-:-:S02]  /*5730*/  LEA.HI.X.SX32 R63, R211, R203, 0x2, P4 ;  /* 0x000000cbd33f7211 */ /* 0x000fc400020f16ff */
[-C--:B------:R-:W-:Y:S01]  /*5740*/  LEA R56, P4, R26, R34.reuse, 0x2 ;  /* 0x000000221a387211 */ /* 0x080fe200078810ff */
[----:B------:R1:W-:Y:S01]  /*5750*/  LDGSTS.E [R206+0xc000], [R64.64], P1 ;  /* 0x0c00000040ce7fae */ /* 0x0003e20008921846 */
        /* <DEDUP_REMOVED lines=13> */
[----:B-1----:R-:W-:Y:S01]  /*5830*/  LEA R46, P2, R21, R34, 0x2 ;  /* 0x00000022152e7211 */ /* 0x002fe200078410ff */
        /* <DEDUP_REMOVED lines=20> */
[----:B------:R-:W-:Y:S01]  /*5980*/  ISETP.NE.U32.AND P4, PT, R35, RZ, PT ;  /* 0x000000ff2300720c */ /* 0x000fe20003f85070 */
[----:B------:R1:W-:Y:S01]  /*5990*/  LDGSTS.E [R206+0xf000], [R40.64], P1 ;  /* 0x0f00000028ce7fae */ /* 0x0003e20008921846 */
[-C--:B------:R-:W-:Y:S02]  /*59a0*/  LEA.HI.X.SX32 R37, R16, R203.reuse, 0x2, P5 ;  /* 0x000000cb10257211 */ /* 0x080fe400028f16ff */
[----:B------:R-:W-:Y:S01]  /*59b0*/  LEA.HI.X.SX32 R35, R15, R203, 0x2, P2 ;  /* 0x000000cb0f237211 */ /* 0x000fe200010f16ff */
[----:B------:R1:W-:Y:S01]  /*59c0*/  LDGSTS.E [R206+0xf400], [R38.64], P1 ;  /* 0x0f40000026ce7fae */ /* 0x0003e20008921846 */
[----:B------:R-:W-:Y:S02]  /*59d0*/  ISETP.NE.U32.AND P5, PT, R201, RZ, PT ;  /* 0x000000ffc900720c */ /* 0x000fe40003fa5070 */
[----:B------:R-:W-:Y:S01]  /*59e0*/  ISETP.NE.U32.AND P2, PT, R202, RZ, PT ;  /* 0x000000ffca00720c */ /* 0x000fe20003f45070 */
[----:B------:R1:W-:Y:S01]  /*59f0*/  LDGSTS.E [R206+0xf800], [R36.64], P1 ;  /* 0x0f80000024ce7fae */ /* 0x0003e20008921846 */
[----:B------:R-:W-:Y:S01]  /*5a00*/  CS2R R200, SRZ ;  /* 0x0000000000c87805 */ /* 0x000fe2000001ff00 */
[----:B------:R-:W-:-:S02]  /*5a10*/  CS2R R202, SRZ ;  /* 0x0000000000ca7805 */ /* 0x000fc4000001ff00 */
[----:B------:R1:W-:Y:S01]  /*5a20*/  LDGSTS.E [R206+0xfc00], [R34.64], P1 ;  /* 0x0fc0000022ce7fae */ /* 0x0003e20008921846 */
[----:B------:R-:W-:-:S03]  /*5a30*/  ISETP.NE.U32.AND P1, PT, R199, RZ, PT ;  /* 0x000000ffc700720c */ /* 0x000fc60003f25070 */
[----:B------:R-:W0:Y:S04]  /*5a40*/  LDGDEPBAR ;  /* 0x00000000000079af */ /* 0x000e280000000000 */
[----:B------:R-:W-:Y:S06]  /*5a50*/  BAR.SYNC.DEFER_BLOCKING 0x0 ;  /* 0x0000000000007b1d */ /* 0x000fec0000010000 */
[----:B------:R1:W-:Y:S04]  /*5a60*/  STL [R1+0x210], RZ ;  /* 0x000210ff01007387 */ /* 0x0003e80000100800 */
[----:B------:R1:W-:Y:S04]  /*5a70*/  STL [R1+0x214], RZ ;  /* 0x000214ff01007387 */ /* 0x0003e80000100800 */
[----:B------:R1:W-:Y:S04]  /*5a80*/  STL [R1+0x218], RZ ;  /* 0x000218ff01007387 */ /* 0x0003e80000100800 */
[----:B------:R1:W-:Y:S04]  /*5a90*/  STL [R1+0x21c], RZ ;  /* 0x00021cff01007387 */ /* 0x0003e80000100800 */
[----:B------:R1:W-:Y:S04]  /*5aa0*/  STL [R1+0x200], RZ ;  /* 0x000200ff01007387 */ /* 0x0003e80000100800 */
[----:B------:R-:W-:Y:S01]  /*5ab0*/  @!PT LDS RZ, [RZ] ;  /* 0x00000000fffff984 */ /* 0x000fe20000000800 */
[----:B------:R-:W-:Y:S01]  /*5ac0*/  @!PT LDS RZ, [RZ] ;  /* 0x00000000fffff984 */ /* 0x000fe20000000800 */
[----:B------:R-:W-:Y:S01]  /*5ad0*/  @!PT LDS RZ, [RZ] ;  /* 0x00000000fffff984 */ /* 0x000fe20000000800 */
[----:B------:R1:W-:Y:S01]  /*5ae0*/  LDGSTS.E [R205+0x24000], [R188.64], P3 ;  /* 0x24000000bccd7fae */ /* 0x0003e20009921846 */
[----:B------:R-:W-:-:S02]  /*5af0*/  ISETP.NE.U32.AND P3, PT, R198, RZ, PT ;  /* 0x000000ffc600720c */ /* 0x000fc40003f65070 */
[----:B------:R-:W-:Y:S01]  /*5b00*/  CS2R R198, SRZ ;  /* 0x0000000000c67805 */ /* 0x000fe2000001ff00 */
[----:B------:R2:W-:Y:S01]  /*5b10*/  LDGSTS.E [R205+0x24800], [R168.64], P6 ;  /* 0x24800000a8cd7fae */ /* 0x0005e2000b121846 */
[----:B------:R-:W-:-:S03]  /*5b20*/  ISETP.NE.U32.AND P6, PT, R197, RZ, PT ;  /* 0x000000ffc500720c */ /* 0x000fc60003fc5070 */
[----:B------:R3:W-:Y:S01]  /*5b30*/  LDGSTS.E [R205+0x25000], [R172.64], P4 ;  /* 0x25000000accd7fae */ /* 0x0007e2000a121846 */
[----:B------:R-:W-:Y:S02]  /*5b40*/  ISETP.NE.U32.AND P4, PT, R196, RZ, PT ;  /* 0x000000ffc400720c */ /* 0x000fe40003f85070 */
[----:B------:R-:W-:Y:S01]  /*5b50*/  CS2R R196, SRZ ;  /* 0x0000000000c47805 */ /* 0x000fe2000001ff00 */
[----:B------:R4:W-:Y:S01]  /*5b60*/  LDGSTS.E [R205+0x25800], [R176.64], P5 ;  /* 0x25800000b0cd7fae */ /* 0x0009e2000a921846 */
[----:B------:R-:W-:Y:S01]  /*5b70*/  ISETP.NE.U32.AND P5, PT, R195, RZ, PT ;  /* 0x000000ffc300720c */ /* 0x000fe20003fa5070 */
[----:B-1----:R-:W-:Y:S02]  /*5b80*/  CS2R R188, SRZ ;  /* 0x0000000000bc7805 */ /* 0x002fe4000001ff00 */
[----:B------:R1:W-:Y:S01]  /*5b90*/  LDGSTS.E [R205+0x26000], [R180.64], P2 ;  /* 0x26000000b4cd7fae */ /* 0x0003e20009121846 */
[----:B------:R-:W-:Y:S01]  /*5ba0*/  ISETP.NE.U32.AND P2, PT, R194, RZ, PT ;  /* 0x000000ffc200720c */ /* 0x000fe20003f45070 */
[----:B--2---:R-:W-:Y:S01]  /*5bb0*/  CS2R R168, SRZ ;  /* 0x0000000000a87805 */ /* 0x004fe2000001ff00 */
[----:B------:R-:W-:Y:S01]  /*5bc0*/  CS2R R194, SRZ ;  /* 0x0000000000c27805 */ /* 0x000fe2000001ff00 */
[----:B------:R2:W-:Y:S01]  /*5bd0*/  LDGSTS.E [R205+0x26800], [R184.64], P1 ;  /* 0x26800000b8cd7fae */ /* 0x0005e20008921846 */
[----:B------:R-:W-:Y:S01]  /*5be0*/  ISETP.NE.U32.AND P1, PT, R193, RZ, PT ;  /* 0x000000ffc100720c */ /* 0x000fe20003f25070 */
[----:B---3--:R-:W-:-:S02]  /*5bf0*/  CS2R R172, SRZ ;  /* 0x0000000000ac7805 */ /* 0x008fc4000001ff00 */
[----:B------:R3:W-:Y:S01]  /*5c00*/  LDGSTS.E [R205+0x27000], [R160.64], P3 ;  /* 0x27000000a0cd7fae */ /* 0x0007e20009921846 */
[----:B------:R-:W-:Y:S01]  /*5c10*/  ISETP.NE.U32.AND P3, PT, R191, RZ, PT ;  /* 0x000000ffbf00720c */ /* 0x000fe20003f65070 */
[----:B----4-:R-:W-:Y:S02]  /*5c20*/  CS2R R176, SRZ ;  /* 0x0000000000b07805 */ /* 0x010fe4000001ff00 */
[----:B------:R4:W-:Y:S01]  /*5c30*/  LDGSTS.E [R205+0x27800], [R162.64], P6 ;  /* 0x27800000a2cd7fae */ /* 0x0009e2000b121846 */
[----:B------:R-:W-:Y:S01]  /*5c40*/  ISETP.NE.U32.AND P6, PT, R192, RZ, PT ;  /* 0x000000ffc000720c */ /* 0x000fe20003fc5070 */
[----:B-1----:R-:W-:Y:S01]  /*5c50*/  CS2R R180, SRZ ;  /* 0x0000000000b47805 */ /* 0x002fe2000001ff00 */
[----:B------:R-:W-:Y:S01]  /*5c60*/  CS2R R192, SRZ ;  /* 0x0000000000c07805 */ /* 0x000fe2000001ff00 */
[----:B------:R1:W-:Y:S01]  /*5c70*/  LDGSTS.E [R204+0x24400], [R166.64], P4 ;  /* 0x24400000a6cc7fae */ /* 0x0003e2000a121846 */
[----:B------:R-:W-:Y:S01]  /*5c80*/  ISETP.NE.U32.AND P4, PT, R4, RZ, PT ;  /* 0x000000ff0400720c */ /* 0x000fe20003f85070 */
[----:B------:R-:W-:Y:S01]  /*5c90*/  IMAD.MOV.U32 R4, RZ, RZ, c[0x0][0x18c] ;  /* 0x00006300ff047624 */ /* 0x000fe200078e00ff */
[----:B--2---:R-:W-:Y:S01]  /*5ca0*/  CS2R R184, SRZ ;  /* 0x0000000000b87805 */ /* 0x004fe2000001ff00 */
[----:B------:R2:W-:Y:S01]  /*5cb0*/  LDGSTS.E [R204+0x24c00], [R170.64], P5 ;  /* 0x24c00000aacc7fae */ /* 0x0005e2000a921846 */
[----:B------:R-:W-:Y:S01]  /*5cc0*/  ISETP.NE.U32.AND P5, PT, R190, RZ, PT ;  /* 0x000000ffbe00720c */ /* 0x000fe20003fa5070 */
[----:B------:R-:W-:Y:S01]  /*5cd0*/  IMAD.SHL.U32 R4, R4, 0x20, RZ ;  /* 0x0000002004047824 */ /* 0x000fe200078e00ff */
[----:B------:R-:W-:Y:S01]  /*5ce0*/  CS2R R190, SRZ ;  /* 0x0000000000be7805 */ /* 0x000fe2000001ff00 */
[----:B------:R2:W-:Y:S01]  /*5cf0*/  LDGSTS.E [R204+0x25400], [R174.64], P2 ;  /* 0x25400000aecc7fae */ /* 0x0005e20009121846 */
[----:B---3--:R-:W-:Y:S01]  /*5d00*/  CS2R R160, SRZ ;  /* 0x0000000000a07805 */ /* 0x008fe2000001ff00 */
[C---:B-----5:R-:W-:Y:S01]  /*5d10*/  IMAD.WIDE R158, R4.reuse, 0x4, R158 ;  /* 0x00000004049e7825 */ /* 0x060fe200078e029e */
[----:B----4-:R-:W-:Y:S01]  /*5d20*/  CS2R R162, SRZ ;  /* 0x0000000000a27805 */ /* 0x010fe2000001ff00 */
[----:B------:R3:W-:Y:S01]  /*5d30*/  STL [R1+0x204], RZ ;  /* 0x000204ff01007387 */ /* 0x0007e20000100800 */
[----:B-1----:R-:W-:Y:S01]  /*5d40*/  CS2R R166, SRZ ;  /* 0x0000000000a67805 */ /* 0x002fe2000001ff00 */
[----:B------:R-:W-:-:S02]  /*5d50*/  IMAD.WIDE R156, R4, 0x4, R156 ;  /* 0x00000004049c7825 */ /* 0x000fc400078e029c */
[----:B------:R1:W-:Y:S01]  /*5d60*/  LDGSTS.E [R204+0x25c00], [R178.64], P1 ;  /* 0x25c00000b2cc7fae */ /* 0x0003e20008921846 */
[----:B--2---:R-:W-:Y:S01]  /*5d70*/  CS2R R170, SRZ ;  /* 0x0000000000aa7805 */ /* 0x004fe2000001ff00 */
[C---:B------:R-:W-:Y:S02]  /*5d80*/  IMAD.WIDE R32, R4.reuse, 0x4, R32 ;  /* 0x0000000404207825 */ /* 0x040fe400078e0220 */
[----:B------:R3:W-:Y:S01]  /*5d90*/  STL [R1+0x208], RZ ;  /* 0x000208ff01007387 */ /* 0x0007e20000100800 */
[----:B------:R-:W-:Y:S01]  /*5da0*/  CS2R R174, SRZ ;  /* 0x0000000000ae7805 */ /* 0x000fe2000001ff00 */
[C---:B------:R-:W-:Y:S02]  /*5db0*/  IMAD.WIDE R154, R4.reuse, 0x4, R154 ;  /* 0x00000004049a7825 */ /* 0x040fe400078e029a */
[----:B------:R2:W-:Y:S02]  /*5dc0*/  LDGSTS.E [R204+0x26400], [R182.64], P3 ;  /* 0x26400000b6cc7fae */ /* 0x0005e40009921846 */
[----:B------:R-:W-:-:S02]  /*5dd0*/  IMAD.WIDE R152, R4, 0x4, R152 ;  /* 0x0000000404987825 */ /* 0x000fc400078e0298 */
[----:B------:R3:W-:Y:S01]  /*5de0*/  STL [R1+0x20c], RZ ;  /* 0x00020cff01007387 */ /* 0x0007e20000100800 */
[----:B-1----:R-:W-:Y:S01]  /*5df0*/  CS2R R178, SRZ ;  /* 0x0000000000b27805 */ /* 0x002fe2000001ff00 */
[C---:B------:R-:W-:Y:S02]  /*5e00*/  IMAD.WIDE R150, R4.reuse, 0x4, R150 ;  /* 0x0000000404967825 */ /* 0x040fe400078e0296 */
[----:B------:R1:W-:Y:S02]  /*5e10*/  LDGSTS.E [R204+0x26c00], [R186.64], P6 ;  /* 0x26c00000bacc7fae */ /* 0x0003e4000b121846 */
[C---:B------:R-:W-:Y:S02]  /*5e20*/  IMAD.WIDE R148, R4.reuse, 0x4, R148 ;  /* 0x0000000404947825 */ /* 0x040fe400078e0294 */
[----:B------:R3:W-:Y:S01]  /*5e30*/  STL [R1+0x1f0], RZ ;  /* 0x0001f0ff01007387 */ /* 0x0007e20000100800 */
[----:B--2---:R-:W-:Y:S01]  /*5e40*/  CS2R R182, SRZ ;  /* 0x0000000000b67805 */ /* 0x004fe2000001ff00 */
[----:B------:R-:W-:-:S02]  /*5e50*/  IMAD.WIDE R146, R4, 0x4, R146 ;  /* 0x0000000404927825 */ /* 0x000fc400078e0292 */
[----:B------:R2:W-:Y:S02]  /*5e60*/  LDGSTS.E [R204+0x27400], [R164.64], P4 ;  /* 0x27400000a4cc7fae */ /* 0x0005e4000a121846 */
[C---:B------:R-:W-:Y:S02]  /*5e70*/  IMAD.WIDE R144, R4.reuse, 0x4, R144 ;  /* 0x0000000404907825 */ /* 0x040fe400078e0290 */
[----:B------:R3:W-:Y:S01]  /*5e80*/  STL [R1+0x1f4], RZ ;  /* 0x0001f4ff01007387 */ /* 0x0007e20000100800 */
[----:B-1----:R-:W-:Y:S01]  /*5e90*/  CS2R R186, SRZ ;  /* 0x0000000000ba7805 */ /* 0x002fe2000001ff00 */
[C---:B------:R-:W-:Y:S02]  /*5ea0*/  IMAD.WIDE R142, R4.reuse, 0x4, R142 ;  /* 0x00000004048e7825 */ /* 0x040fe400078e028e */
[----:B------:R1:W-:Y:S02]  /*5eb0*/  LDGSTS.E [R204+0x27c00], [R30.64], P5 ;  /* 0x27c000001ecc7fae */ /* 0x0003e4000a921846 */
[----:B------:R-:W-:-:S02]  /*5ec0*/  IMAD.WIDE R140, R4, 0x4, R140 ;  /* 0x00000004048c7825 */ /* 0x000fc400078e028c */
[----:B------:R3:W-:Y:S01]  /*5ed0*/  STL [R1+0x1f8], RZ ;  /* 0x0001f8ff01007387 */ /* 0x0007e20000100800 */
[----:B--2---:R-:W-:Y:S01]  /*5ee0*/  CS2R R164, SRZ ;  /* 0x0000000000a47805 */ /* 0x004fe2000001ff00 */
[C---:B------:R-:W-:Y:S02]  /*5ef0*/  IMAD.WIDE R138, R4.reuse, 0x4, R138 ;  /* 0x00000004048a7825 */ /* 0x040fe400078e028a */
[----:B------:R-:W0:Y:S02]  /*5f00*/  LDGDEPBAR ;  /* 0x00000000000079af */ /* 0x000e240000000000 */
[C---:B------:R-:W-:Y:S02]  /*5f10*/  IMAD.WIDE R136, R4.reuse, 0x4, R136 ;  /* 0x0000000404887825 */ /* 0x040fe400078e0288 */
[----:B------:R3:W-:Y:S01]  /*5f20*/  STL [R1+0x1fc], RZ ;  /* 0x0001fcff01007387 */ /* 0x0007e20000100800 */
[----:B-1----:R-:W-:Y:S01]  /*5f30*/  CS2R R204, SRZ ;  /* 0x0000000000cc7805 */ /* 0x002fe2000001ff00 */
[----:B------:R-:W-:-:S02]  /*5f40*/  IMAD.WIDE R134, R4, 0x4, R134 ;  /* 0x0000000404867825 */ /* 0x000fc400078e0286 */
[----:B------:R1:W-:Y:S02]  /*5f50*/  LDGSTS.E [R206+0x10000], [R158.64], P0 ;  /* 0x100000009ece7fae */ /* 0x0003e40008121846 */
[C---:B------:R-:W-:Y:S02]  /*5f60*/  IMAD.WIDE R132, R4.reuse, 0x4, R132 ;  /* 0x0000000404847825 */ /* 0x040fe400078e0284 */
[----:B------:R3:W-:Y:S02]  /*5f70*/  STL [R1+0x1e0], RZ ;  /* 0x0001e0ff01007387 */ /* 0x0007e40000100800 */
        /* <DEDUP_REMOVED lines=18> */
[----:B--2---:R-:W-:Y:S01]  /*60a0*/  CS2R R154, SRZ ;  /* 0x00000000009a7805 */ /* 0x004fe2000001ff00 */
[C---:B------:R-:W-:Y:S02]  /*60b0*/  IMAD.WIDE R114, R4.reuse, 0x4, R114 ;  /* 0x0000000404727825 */ /* 0x040fe400078e0272 */
[----:B------:R2:W-:Y:S02]  /*60c0*/  LDGSTS.E [R206+0x11400], [R150.64], P0 ;  /* 0x1140000096ce7fae */ /* 0x0005e40008121846 */
[C---:B------:R-:W-:Y:S02]  /*60d0*/  IMAD.WIDE R112, R4.reuse, 0x4, R112 ;  /* 0x0000000404707825 */ /* 0x040fe400078e0270 */
[----:B------:R3:W-:Y:S01]  /*60e0*/  STL [R1+0x1d4], RZ ;  /* 0x0001d4ff01007387 */ /* 0x0007e20000100800 */
[----:B----4-:R-:W-:Y:S01]  /*60f0*/  CS2R R152, SRZ ;  /* 0x0000000000987805 */ /* 0x010fe2000001ff00 */
[----:B------:R-:W-:-:S02]  /*6100*/  IMAD.WIDE R110, R4, 0x4, R110 ;  /* 0x00000004046e7825 */ /* 0x000fc400078e026e */
[----:B------:R4:W-:Y:S02]  /*6110*/  LDGSTS.E [R206+0x11800], [R148.64], P0 ;  /* 0x1180000094ce7fae */ /* 0x0009e40008121846 */
[C---:B------:R-:W-:Y:S02]  /*6120*/  IMAD.WIDE R108, R4.reuse, 0x4, R108 ;  /* 0x00000004046c7825 */ /* 0x040fe400078e026c */
[----:B------:R3:W-:Y:S01]  /*6130*/  STL [R1+0x1d8], RZ ;  /* 0x0001d8ff01007387 */ /* 0x0007e20000100800 */
[----:B--2---:R-:W-:Y:S01]  /*6140*/  CS2R R150, SRZ ;  /* 0x0000000000967805 */ /* 0x004fe2000001ff00 */
[C---:B------:R-:W-:Y:S02]  /*6150*/  IMAD.WIDE R106, R4.reuse, 0x4, R106 ;  /* 0x00000004046a7825 */ /* 0x040fe400078e026a */
[----:B------:R2:W-:Y:S02]  /*6160*/  LDGSTS.E [R206+0x11c00], [R146.64], P0 ;  /* 0x11c0000092ce7fae */ /* 0x0005e40008121846 */
[----:B------:R-:W-:-:S02]  /*6170*/  IMAD.WIDE R104, R4, 0x4, R104 ;  /* 0x0000000404687825 */ /* 0x000fc400078e0268 */
[----:B------:R3:W-:Y:S01]  /*6180*/  STL [R1+0x1dc], RZ ;  /* 0x0001dcff01007387 */ /* 0x0007e20000100800 */
[----:B----4-:R-:W-:Y:S01]  /*6190*/  CS2R R148, SRZ ;  /* 0x0000000000947805 */ /* 0x010fe2000001ff00 */
        /* <DEDUP_REMOVED lines=9> */
[----:B----4-:R-:W-:Y:S01]  /*6230*/  CS2R R144, SRZ ;  /* 0x0000000000907805 */ /* 0x010fe2000001ff00 */
        /* <DEDUP_REMOVED lines=75> */
[----:B------:R-:W-:Y:S02]  /*66f0*/  IMAD.WIDE R34, R4, 0x4, R34 ;  /* 0x0000000404227825 */ /* 0x000fe400078e0222 */
[----:B------:R2:W-:Y:S04]  /*6700*/  LDGSTS.E [R206+0x16400], [R110.64], P0 ;  /* 0x164000006ece7fae */ /* 0x0005e80008121846 */
[----:B------:R3:W-:Y:S01]  /*6710*/  STL [R1+0xa4], RZ ;  /* 0x0000a4ff01007387 */ /* 0x0007e20000100800 */
[----:B----4-:R-:W-:-:S03]  /*6720*/  CS2R R112, SRZ ;  /* 0x0000000000707805 */ /* 0x010fc6000001ff00 */
[----:B------:R4:W-:Y:S04]  /*6730*/  LDGSTS.E [R206+0x16800], [R108.64], P0 ;  /* 0x168000006cce7fae */ /* 0x0009e80008121846 */
[----:B------:R3:W-:Y:S01]  /*6740*/  STL [R1+0xa8], RZ ;  /* 0x0000a8ff01007387 */ /* 0x0007e20000100800 */
[----:B--2---:R-:W-:-:S03]  /*6750*/  CS2R R110, SRZ ;  /* 0x00000000006e7805 */ /* 0x004fc6000001ff00 */
        /* <DEDUP_REMOVED lines=88> */
[----:B------:R3:W-:Y:S01]  /*6ce0*/  STL [R1], RZ ;  /* 0x000000ff01007387 */ /* 0x0007e20000100800 */
        /* <DEDUP_REMOVED lines=11> */
[----:B------:R5:W-:Y:S01]  /*6da0*/  LDGSTS.E [R206+0x1f400], [R38.64], P0 ;  /* 0x1f40000026ce7fae */ /* 0x000be20008121846 */
[----:B--2---:R-:W-:-:S03]  /*6db0*/  CS2R R42, SRZ ;  /* 0x00000000002a7805 */ /* 0x004fc6000001ff00 */
[----:B------:R2:W-:Y:S04]  /*6dc0*/  LDGSTS.E [R206+0x1f800], [R36.64], P0 ;  /* 0x1f80000024ce7fae */ /* 0x0005e80008121846 */
[----:B------:R1:W-:Y:S01]  /*6dd0*/  LDGSTS.E [R206+0x1fc00], [R34.64], P0 ;  /* 0x1fc0000022ce7fae */ /* 0x0003e20008121846 */
[----:B------:R-:W-:Y:S01]  /*6de0*/  ISETP.GE.AND P0, PT, R209, 0x20, PT ;  /* 0x00000020d100780c */ /* 0x000fe20003f06270 */
[----:B----4-:R-:W-:Y:S02]  /*6df0*/  CS2R R40, SRZ ;  /* 0x0000000000287805 */ /* 0x010fe4000001ff00 */
[----:B------:R-:W0:Y:S01]  /*6e00*/  LDGDEPBAR ;  /* 0x00000000000079af */ /* 0x000e220000000000 */
[----:B-----5:R-:W-:Y:S01]  /*6e10*/  CS2R R38, SRZ ;  /* 0x0000000000267805 */ /* 0x020fe2000001ff00 */
[----:B--2---:R-:W-:Y:S01]  /*6e20*/  CS2R R36, SRZ ;  /* 0x0000000000247805 */ /* 0x004fe2000001ff00 */
[----:B-1----:R-:W-:-:S07]  /*6e30*/  CS2R R206, SRZ ;  /* 0x0000000000ce7805 */ /* 0x002fce000001ff00 */
[----:B------:R-:W-:Y:S05]  /*6e40*/  @!P0 BRA `(.L_x_0) ;  /* 0x0000b1b000008947 */ /* 0x000fea0003800000 */
[----:B---3--:R-:W2:Y:S04]  /*6e50*/  LDL.LU R250, [R1+0xe8] ;  /* 0x0000e80001fa7983 */ /* 0x008ea80000300800 */
[----:B------:R-:W3:Y:S04]  /*6e60*/  LDL.LU R251, [R1+0xe4] ;  /* 0x0000e40001fb7983 */ /* 0x000ee80000300800 */
[----:B------:R-:W4:Y:S04]  /*6e70*/  LDL.LU R34, [R1+0xe0] ;  /* 0x0000e00001227983 */ /* 0x000f280000300800 */
[----:B------:R-:W4:Y:S01]  /*6e80*/  LDL.LU R35, [R1+0xdc] ;  /* 0x0000dc0001237983 */ /* 0x000f220000300800 */
[----:B------:R-:W-:Y:S01]  /*6e90*/  SHF.R.S32.HI R31, RZ, 0x1f, R14 ;  /* 0x0000001fff1f7819 */ /* 0x000fe2000001140e */
[----:B------:R-:W-:Y:S01]  /*6ea0*/  IMAD.MOV.U32 R32, RZ, RZ, R213 ;  /* 0x000000ffff207224 */ /* 0x000fe200078e00d5 */
[----:B------:R-:W-:Y:S01]  /*6eb0*/  SHF.R.S32.HI R30, RZ, 0x1f, R13 ;  /* 0x0000001fff1e7819 */ /* 0x000fe2000001140d */
[----:B------:R1:W-:Y:S01]  /*6ec0*/  STL [R1+0x54c], R0 ;  /* 0x00054c0001007387 */ /* 0x0003e20000100800 */
[----:B------:R-:W-:Y:S01]  /*6ed0*/  SHF.R.S32.HI R33, RZ, 0x1f, R12 ;  /* 0x0000001fff217819 */ /* 0x000fe2000001140c */
[----:B------:R-:W-:Y:S01]  /*6ee0*/  IMAD.SHL.U32 R39, R4, 0x8, RZ ;  /* 0x0000000804277824 */ /* 0x000fe200078e00ff */
[----:B------:R-:W-:Y:S01]  /*6ef0*/  SHF.L.U64.HI R213, R13, 0x2, R30 ;  /* 0x000000020dd57819 */ /* 0x000fe2000001021e */
[----:B------:R-:W1:Y:S01]  /*6f00*/  S2R R115, SR_TID.X ;  /* 0x0000000000737919 */ /* 0x000e620000002100 */
[----:B------:R-:W-:Y:S01]  /*6f10*/  SHF.R.S32.HI R13, RZ, 0x1f, R10 ;  /* 0x0000001fff0d7819 */ /* 0x000fe2000001140a */
[----:B------:R-:W-:Y:S01]  /*6f20*/  IMAD.MOV.U32 R119, RZ, RZ, R32 ;  /* 0x000000ffff777224 */ /* 0x000fe200078e0020 */
[----:B------:R-:W-:Y:S01]  /*6f30*/  SHF.R.S32.HI R30, RZ, 0x1f, R9 ;  /* 0x0000001fff1e7819 */ /* 0x000fe20000011409 */
[----:B------:R-:W-:Y:S01]  /*6f40*/  IMAD.MOV.U32 R114, RZ, RZ, R217 ;  /* 0x000000ffff727224 */ /* 0x000fe200078e00d9 */
[----:B------:R-:W-:Y:S01]  /*6f50*/  SHF.R.S32.HI R32, RZ, 0x1f, R17 ;  /* 0x0000001fff207819 */ /* 0x000fe20000011411 */
[----:B------:R-:W-:Y:S01]  /*6f60*/  IMAD.MOV.U32 R131, RZ, RZ, R212 ;  /* 0x000000ffff837224 */ /* 0x000fe200078e00d4 */
[----:B-1----:R-:W-:Y:S01]  /*6f70*/  SHF.L.U64.HI R0, R14, 0x2, R31 ;  /* 0x000000020e007819 */ /* 0x002fe2000001021f */
[----:B------:R-:W-:Y:S01]  /*6f80*/  IMAD.MOV.U32 R121, RZ, RZ, R215 ;  /* 0x000000ffff797224 */ /* 0x000fe200078e00d7 */
[----:B------:R-:W-:Y:S01]  /*6f90*/  SHF.R.S32.HI R14, RZ, 0x1f, R11 ;  /* 0x0000001fff0e7819 */ /* 0x000fe2000001140b */
[----:B------:R-:W-:Y:S01]  /*6fa0*/  IMAD.MOV.U32 R130, RZ, RZ, R210 ;  /* 0x000000ffff827224 */ /* 0x000fe200078e00d2 */
[----:B------:R-:W-:Y:S01]  /*6fb0*/  SHF.L.U64.HI R0, R12, 0x2, R33 ;  /* 0x000000020c007819 */ /* 0x000fe20000010221 */
[----:B------:R-:W-:Y:S01]  /*6fc0*/  IMAD.MOV.U32 R124, RZ, RZ, R225 ;  /* 0x000000ffff7c7224 */ /* 0x000fe200078e00e1 */
[----:B------:R-:W-:Y:S01]  /*6fd0*/  SHF.L.U64.HI R12, R11, 0x2, R14 ;  /* 0x000000020b0c7819 */ /* 0x000fe2000001020e */
[----:B------:R-:W-:Y:S01]  /*6fe0*/  IMAD.MOV.U32 R122, RZ, RZ, R221 ;  /* 0x000000ffff7a7224 */ /* 0x000fe200078e00dd */
[----:B------:R-:W-:Y:S01]  /*6ff0*/  SHF.L.U64.HI R11, R10, 0x2, R13 ;  /* 0x000000020a0b7819 */ /* 0x000fe2000001020d */
[----:B------:R1:W-:Y:S01]  /*7000*/  STL [R1+0x4d8], R0 ;  /* 0x0004d80001007387 */ /* 0x0003e20000100800 */
[----:B------:R-:W-:Y:S01]  /*7010*/  SHF.R.S32.HI R10, RZ, 0x1f, R29 ;  /* 0x0000001fff0a7819 */ /* 0x000fe2000001141d */
[----:B------:R-:W-:Y:S01]  /*7020*/  IMAD.MOV.U32 R123, RZ, RZ, R219 ;  /* 0x000000ffff7b7224 */ /* 0x000fe200078e00db */
[----:B------:R-:W-:Y:S01]  /*7030*/  SHF.R.S32.HI R14, RZ, 0x1f, R15 ;  /* 0x0000001fff0e7819 */ /* 0x000fe2000001140f */
[----:B------:R1:W-:Y:S01]  /*7040*/  STL [R1+0x4d4], R12 ;  /* 0x0004d40c01007387 */ /* 0x0003e20000100800 */
[----:B------:R-:W-:Y:S01]  /*7050*/  SHF.L.U64.HI R10, R29, 0x2, R10 ;  /* 0x000000021d0a7819 */ /* 0x000fe2000001020a */
[----:B------:R-:W-:Y:S01]  /*7060*/  IMAD.MOV.U32 R117, RZ, RZ, R233 ;  /* 0x000000ffff757224 */ /* 0x000fe200078e00e9 */
[----:B------:R-:W-:Y:S01]  /*7070*/  SHF.R.S32.HI R29, RZ, 0x1f, R18 ;  /* 0x0000001fff1d7819 */ /* 0x000fe20000011412 */
[----:B------:R1:W-:Y:S01]  /*7080*/  STL [R1+0x4d0], R11 ;  /* 0x0004d00b01007387 */ /* 0x0003e20000100800 */
[----:B------:R-:W-:Y:S01]  /*7090*/  SHF.R.S32.HI R36, RZ, 0x1f, R21 ;  /* 0x0000001fff247819 */ /* 0x000fe20000011415 */
[----:B------:R-:W-:Y:S01]  /*70a0*/  IMAD.MOV.U32 R126, RZ, RZ, R229 ;  /* 0x000000ffff7e7224 */ /* 0x000fe200078e00e5 */
[----:B-1----:R-:W-:Y:S01]  /*70b0*/  SHF.L.U64.HI R0, R9, 0x2, R30 ;  /* 0x0000000209007819 */ /* 0x002fe2000001021e */
[----:B------:R-:W-:Y:S01]  /*70c0*/  IMAD.MOV.U32 R116, RZ, RZ, R231 ;  /* 0x000000ffff747224 */ /* 0x000fe200078e00e7 */
[----:B------:R-:W-:Y:S01]  /*70d0*/  SHF.R.S32.HI R9, RZ, 0x1f, R8 ;  /* 0x0000001fff097819 */ /* 0x000fe20000011408 */
[----:B------:R-:W-:Y:S01]  /*70e0*/  IMAD.MOV.U32 R125, RZ, RZ, R227 ;  /* 0x000000ffff7d7224 */ /* 0x000fe200078e00e3 */
[----:B------:R-:W-:Y:S01]  /*70f0*/  SHF.R.S32.HI R12, RZ, 0x1f, R7 ;  /* 0x0000001fff0c7819 */ /* 0x000fe20000011407 */
[----:B------:R1:W-:Y:S01]  /*7100*/  STL [R1+0x4b8], R0 ;  /* 0x0004b80001007387 */ /* 0x0003e20000100800 */
[----:B------:R-:W-:Y:S01]  /*7110*/  SHF.R.S32.HI R30, RZ, 0x1f, R20 ;  /* 0x0000001fff1e7819 */ /* 0x000fe20000011414 */
[----:B------:R-:W-:Y:S01]  /*7120*/  IMAD.MOV.U32 R118, RZ, RZ, R239 ;  /* 0x000000ffff767224 */ /* 0x000fe200078e00ef */
[----:B------:R-:W-:Y:S01]  /*7130*/  SHF.R.S32.HI R11, RZ, 0x1f, R6 ;  /* 0x0000001fff0b7819 */ /* 0x000fe20000011406 */
[----:B------:R1:W-:Y:S01]  /*7140*/  STL [R1+0x4b4], R10 ;  /* 0x0004b40a01007387 */ /* 0x0003e20000100800 */
[----:B------:R-:W-:-:S02]  /*7150*/  SHF.L.U64.HI R7, R7, 0x2, R12 ;  /* 0x0000000207077819 */ /* 0x000fc4000001020c */
[----:B------:R-:W-:Y:S02]  /*7160*/  LOP3.LUT R12, R115, 0x1c, RZ, 0xc0, !PT ;  /* 0x0000001c730c7812 */ /* 0x000fe400078ec0ff */
[----:B------:R-:W-:Y:S02]  /*7170*/  SHF.R.S32.HI R38, RZ, 0x1f, R25 ;  /* 0x0000001fff267819 */ /* 0x000fe40000011419 */
[----:B-1----:R-:W-:Y:S02]  /*7180*/  SHF.L.U64.HI R0, R8, 0x2, R9 ;  /* 0x0000000208007819 */ /* 0x002fe40000010209 */
[----:B------:R-:W-:Y:S02]  /*7190*/  SHF.R.S32.HI R8, RZ, 0x1f, R3 ;  /* 0x0000001fff087819 */ /* 0x000fe40000011403 */
[----:B------:R-:W-:Y:S01]  /*71a0*/  SHF.R.S32.HI R9, RZ, 0x1f, R208 ;  /* 0x0000001fff097819 */ /* 0x000fe200000114d0 */
[----:B------:R1:W-:Y:S01]  /*71b0*/  STL [R1+0x4b0], R0 ;  /* 0x0004b00001007387 */ /* 0x0003e20000100800 */
[----:B------:R-:W-:-:S02]  /*71c0*/  SHF.L.U64.HI R3, R3, 0x2, R8 ;  /* 0x0000000203037819 */ /* 0x000fc40000010208 */
[----:B------:R-:W-:Y:S01]  /*71d0*/  SHF.R.S32.HI R10, RZ, 0x1f, R209 ;  /* 0x0000001fff0a7819 */ /* 0x000fe200000114d1 */
[----:B------:R1:W-:Y:S01]  /*71e0*/  STL [R1+0x4ac], R7 ;  /* 0x0004ac0701007387 */ /* 0x0003e20000100800 */
[----:B------:R-:W-:Y:S02]  /*71f0*/  LEA R8, P1, R16, R39, 0x2 ;  /* 0x0000002710087211 */ /* 0x000fe400078210ff */
[----:B------:R-:W-:Y:S02]  /*7200*/  SHF.R.S32.HI R40, RZ, 0x1f, R214 ;  /* 0x0000001fff287819 */ /* 0x000fe400000114d6 */
[----:B------:R-:W-:Y:S02]  /*7210*/  SHF.R.S32.HI R42, RZ, 0x1f, R211 ;  /* 0x0000001fff2a7819 */ /* 0x000fe400000114d3 */
[----:B-1----:R-:W-:Y:S02]  /*7220*/  SHF.L.U64.HI R0, R6, 0x2, R11 ;  /* 0x0000000206007819 */ /* 0x002fe4000001020b */
[----:B------:R-:W-:-:S02]  /*7230*/  SHF.R.S32.HI R6, RZ, 0x1f, R5 ;  /* 0x0000001fff067819 */ /* 0x000fc40000011405 */
[----:B------:R-:W-:Y:S01]  /*7240*/  SHF.R.S32.HI R7, RZ, 0x1f, R2 ;  /* 0x0000001fff077819 */ /* 0x000fe20000011402 */
[----:B------:R1:W-:Y:S01]  /*7250*/  STL [R1+0x4a8], R0 ;  /* 0x0004a80001007387 */ /* 0x0003e20000100800 */
[----:B------:R-:W-:Y:S02]  /*7260*/  SHF.L.U64.HI R5, R5, 0x2, R6 ;  /* 0x0000000205057819 */ /* 0x000fe40000010206 */
[----:B------:R-:W-:Y:S02]  /*7270*/  LEA R6, P0, R15, R39, 0x2 ;  /* 0x000000270f067211 */ /* 0x000fe400078010ff */
[----:B------:R-:W-:Y:S01]  /*7280*/  SHF.R.S32.HI R41, RZ, 0x1f, R220 ;  /* 0x0000001fff297819 */ /* 0x000fe200000114dc */
[----:B------:R1:W-:Y:S01]  /*7290*/  STL [R1+0x4a4], R5 ;  /* 0x0004a40501007387 */ /* 0x0003e20000100800 */
[----:B------:R-:W-:-:S03]  /*72a0*/  SHF.R.S32.HI R248, RZ, 0x1f, R235 ;  /* 0x0000001ffff87819 */ /* 0x000fc600000114eb */
[----:B------:R1:W-:Y:S02]  /*72b0*/  STL [R1+0x4a0], R3 ;  /* 0x0004a00301007387 */ /* 0x0003e40000100800 */
[----:B-1----:R-:W-:Y:S02]  /*72c0*/  SHF.L.U64.HI R0, R2, 0x2, R7 ;  /* 0x0000000202007819 */ /* 0x002fe40000010207 */
[----:B------:R-:W-:Y:S02]  /*72d0*/  SHF.L.U64.HI R2, R208, 0x2, R9 ;  /* 0x00000002d0027819 */ /* 0x000fe40000010209 */
[----:B------:R-:W-:Y:S02]  /*72e0*/  LOP3.LUT R7, R115, 0x3, RZ, 0xc0, !PT ;  /* 0x0000000373077812 */ /* 0x000fe400078ec0ff */
[----:B------:R-:W-:Y:S01]  /*72f0*/  SHF.R.S32.HI R9, RZ, 0x1f, R16 ;  /* 0x0000001fff097819 */ /* 0x000fe20000011410 */
[----:B------:R-:W-:Y:S01]  /*7300*/  STL [R1+0x550], R2 ;  /* 0x0005500201007387 */ /* 0x000fe20000100800 */
[----:B------:R-:W-:-:S02]  /*7310*/  LEA.HI R5, R10, R209, RZ, 0x5 ;  /* 0x000000d10a057211 */ /* 0x000fc400078f28ff */
[----:B------:R-:W-:Y:S01]  /*7320*/  SHF.R.S32.HI R3, RZ, 0x1f, R4 ;  /* 0x0000001fff037819 */ /* 0x000fe20000011404 */
[----:B------:R1:W-:Y:S01]  /*7330*/  STL [R1+0x49c], R0 ;  /* 0x00049c0001007387 */ /* 0x0003e20000100800 */
[----:B------:R-:W-:Y:S02]  /*7340*/  LEA R10, P2, R19, R39, 0x2 ;  /* 0x00000027130a7211 */ /* 0x000fe400078410ff */
[----:B------:R-:W-:Y:S01]  /*7350*/  SHF.L.U64.HI R37, R4, 0x3, R3 ;  /* 0x0000000304257819 */ /* 0x000fe20000010203 */
[----:B------:R2:W-:Y:S01]  /*7360*/  STL [R1+0x554], R6 ;  /* 0x0005540601007387 */ /* 0x0005e20000100800 */
[----:B------:R-:W-:Y:S02]  /*7370*/  SHF.R.S32.HI R208, RZ, 0x1f, R26 ;  /* 0x0000001fffd07819 */ /* 0x000fe4000001141a */
[-C--:B------:R-:W-:Y:S01]  /*7380*/  LEA.HI.X R15, R15, R37.reuse, R14, 0x2, P0 ;  /* 0x000000250f0f7211 */ /* 0x080fe200000f140e */
[----:B------:R-:W-:Y:S01]  /*7390*/  STL [R1+0x558], R8 ;  /* 0x0005580801007387 */ /* 0x000fe20000100800 */
[----:B------:R-:W-:Y:S01]  /*73a0*/  LEA.HI.X R16, R16, R37, R9, 0x2, P1 ;  /* 0x0000002510107211 */ /* 0x000fe200008f1409 */
[----:B-1----:R-:W-:Y:S01]  /*73b0*/  IMAD R0, R7, 0x220, R12 ;  /* 0x0000022007007824 */ /* 0x002fe200078e020c */
[----:B------:R-:W-:-:S02]  /*73c0*/  SHF.R.S32.HI R14, RZ, 0x1f, R19 ;  /* 0x0000001fff0e7819 */ /* 0x000fc40000011413 */
[CC--:B------:R-:W-:Y:S02]  /*73d0*/  LEA R7, P0, R17.reuse, R39.reuse, 0x2 ;  /* 0x0000002711077211 */ /* 0x0c0fe400078010ff */
[-C--:B------:R-:W-:Y:S01]  /*73e0*/  LEA R9, P1, R18, R39.reuse, 0x2 ;  /* 0x0000002712097211 */ /* 0x080fe200078210ff */
[----:B------:R1:W-:Y:S01]  /*73f0*/  STL [R1+0x470], R0 ;  /* 0x0004700001007387 */ /* 0x0003e20000100800 */
[----:B------:R-:W-:Y:S02]  /*7400*/  LEA R12, P3, R20, R39, 0x2 ;  /* 0x00000027140c7211 */ /* 0x000fe400078610ff */
[-C--:B------:R-:W-:Y:S02]  /*7410*/  LEA.HI.X R17, R17, R37.reuse, R32, 0x2, P0 ;  /* 0x0000002511117211 */ /* 0x080fe400000f1420 */
[-C--:B------:R-:W-:Y:S02]  /*7420*/  LEA.HI.X R29, R18, R37.reuse, R29, 0x2, P1 ;  /* 0x00000025121d7211 */ /* 0x080fe400008f141d */
[----:B------:R-:W-:-:S02]  /*7430*/  LEA.HI.X R19, R19, R37, R14, 0x2, P2 ;  /* 0x0000002513137211 */ /* 0x000fc400010f140e */
[----:B------:R-:W-:Y:S02]  /*7440*/  LEA.HI.X R30, R20, R37, R30, 0x2, P3 ;  /* 0x00000025141e7211 */ /* 0x000fe400018f141e */
[----:B------:R-:W-:Y:S02]  /*7450*/  SHF.R.S32.HI R32, RZ, 0x1f, R22 ;  /* 0x0000001fff207819 */ /* 0x000fe40000011416 */
[----:B------:R-:W-:Y:S02]  /*7460*/  SHF.R.S32.HI R18, RZ, 0x1f, R23 ;  /* 0x0000001fff127819 */ /* 0x000fe40000011417 */
[-C--:B------:R-:W-:Y:S02]  /*7470*/  LEA R11, P0, R21, R39.reuse, 0x2 ;  /* 0x00000027150b7211 */ /* 0x080fe400078010ff */
[-C--:B------:R-:W-:Y:S02]  /*7480*/  LEA R13, P1, R22, R39.reuse, 0x2 ;  /* 0x00000027160d7211 */ /* 0x080fe400078210ff */
[----:B------:R-:W-:-:S02]  /*7490*/  LEA R14, P2, R23, R39, 0x2 ;  /* 0x00000027170e7211 */ /* 0x000fc400078410ff */
[----:B------:R-:W-:Y:S02]  /*74a0*/  LEA R20, P3, R24, R39, 0x2 ;  /* 0x0000002718147211 */ /* 0x000fe400078610ff */
[-C--:B------:R-:W-:Y:S02]  /*74b0*/  LEA.HI.X R31, R21, R37.reuse, R36, 0x2, P0 ;  /* 0x00000025151f7211 */ /* 0x080fe400000f1424 */
[-C--:B------:R-:W-:Y:S02]  /*74c0*/  LEA.HI.X R32, R22, R37.reuse, R32, 0x2, P1 ;  /* 0x0000002516207211 */ /* 0x080fe400008f1420 */
[----:B------:R-:W-:Y:S02]  /*74d0*/  LEA.HI.X R33, R23, R37, R18, 0x2, P2 ;  /* 0x0000002517217211 */ /* 0x000fe400010f1412 */
[----:B------:R-:W-:Y:S02]  /*74e0*/  SHF.R.S32.HI R36, RZ, 0x1f, R27 ;  /* 0x0000001fff247819 */ /* 0x000fe4000001141b */
[----:B------:R-:W-:-:S02]  /*74f0*/  SHF.R.S32.HI R209, RZ, 0x1f, R28 ;  /* 0x0000001fffd17819 */ /* 0x000fc4000001141c */
[-C--:B------:R-:W-:Y:S02]  /*7500*/  LEA R18, P0, R25, R39.reuse, 0x2 ;  /* 0x0000002719127211 */ /* 0x080fe400078010ff */
[CC--:B------:R-:W-:Y:S02]  /*7510*/  LEA R21, P1, R26.reuse, R39.reuse, 0x2 ;  /* 0x000000271a157211 */ /* 0x0c0fe400078210ff */
[C---:B------:R-:W-:Y:S02]  /*7520*/  LEA R22, P2, R27.reuse, R39, 0x2 ;  /* 0x000000271b167211 */ /* 0x040fe400078410ff */
[-C--:B------:R-:W-:Y:S02]  /*7530*/  LEA.HI.X R208, R26, R37.reuse, R208, 0x2, P1 ;  /* 0x000000251ad07211 */ /* 0x080fe400008f14d0 */
[----:B------:R-:W-:Y:S02]  /*7540*/  LEA.HI.X R27, R27, R37, R36, 0x2, P2 ;  /* 0x000000251b1b7211 */ /* 0x000fe400010f1424 */
[----:B------:R-:W-:-:S02]  /*7550*/  SHF.R.S32.HI R36, RZ, 0x1f, R218 ;  /* 0x0000001fff247819 */ /* 0x000fc400000114da */
[----:B------:R-:W-:Y:S01]  /*7560*/  LEA R26, P2, R216, R39, 0x2 ;  /* 0x00000027d81a7211 */ /* 0x000fe200078410ff */
[----:B--2---:R-:W-:Y:S01]  /*7570*/  IMAD.MOV.U32 R113, RZ, RZ, R250 ;  /* 0x000000ffff717224 */ /* 0x004fe200078e00fa */
[----:B------:R-:W-:Y:S01]  /*7580*/  SHF.R.S32.HI R250, RZ, 0x1f, R237 ;  /* 0x0000001ffffa7819 */ /* 0x000fe200000114ed */
[----:B---3--:R-:W-:Y:S02]  /*7590*/  IMAD.MOV.U32 R112, RZ, RZ, R251 ;  /* 0x000000ffff707224 */ /* 0x008fe400078e00fb */
[----:B------:R-:W-:Y:S02]  /*75a0*/  IMAD.MOV.U32 R251, RZ, RZ, R223 ;  /* 0x000000fffffb7224 */ /* 0x000fe400078e00df */
[----:B----4-:R-:W-:Y:S01]  /*75b0*/  IMAD.MOV.U32 R120, RZ, RZ, R34 ;  /* 0x000000ffff787224 */ /* 0x010fe200078e0022 */
[----:B------:R-:W-:Y:S01]  /*75c0*/  SHF.R.S32.HI R34, RZ, 0x1f, R24 ;  /* 0x0000001fff227819 */ /* 0x000fe20000011418 */
[----:B------:R-:W-:-:S03]  /*75d0*/  IMAD.MOV.U32 R127, RZ, RZ, R35 ;  /* 0x000000ffff7f7224 */ /* 0x000fc600078e0023 */
[----:B------:R-:W-:Y:S02]  /*75e0*/  LEA.HI.X R34, R24, R37, R34, 0x2, P3 ;  /* 0x0000002518227211 */ /* 0x000fe400018f1422 */
[C---:B------:R-:W-:Y:S02]  /*75f0*/  LEA R24, P3, R28.reuse, R39, 0x2 ;  /* 0x000000271c187211 */ /* 0x040fe400078610ff */
[-C--:B------:R-:W-:Y:S02]  /*7600*/  LEA.HI.X R35, R25, R37.reuse, R38, 0x2, P0 ;  /* 0x0000002519237211 */ /* 0x080fe400000f1426 */
[----:B------:R-:W-:Y:S02]  /*7610*/  LEA.HI.X R209, R28, R37, R209, 0x2, P3 ;  /* 0x000000251cd17211 */ /* 0x000fe400018f14d1 */
[-C--:B------:R-:W-:Y:S02]  /*7620*/  LEA R25, P1, R214, R39.reuse, 0x2 ;  /* 0x00000027d6197211 */ /* 0x080fe400078210ff */
[----:B------:R-:W-:-:S02]  /*7630*/  LEA R28, P3, R218, R39, 0x2 ;  /* 0x00000027da1c7211 */ /* 0x000fc400078610ff */
[----:B------:R-:W-:Y:S02]  /*7640*/  SHF.R.S32.HI R38, RZ, 0x1f, R216 ;  /* 0x0000001fff267819 */ /* 0x000fe400000114d8 */
[C---:B------:R-:W-:Y:S02]  /*7650*/  LEA R23, P0, R211.reuse, R39, 0x2 ;  /* 0x00000027d3177211 */ /* 0x040fe400078010ff */
[-C--:B------:R-:W-:Y:S02]  /*7660*/  LEA.HI.X R214, R214, R37.reuse, R40, 0x2, P1 ;  /* 0x00000025d6d67211 */ /* 0x080fe400008f1428 */
[-C--:B------:R-:W-:Y:S02]  /*7670*/  LEA.HI.X R218, R218, R37.reuse, R36, 0x2, P3 ;  /* 0x00000025dada7211 */ /* 0x080fe400018f1424 */
[-C--:B------:R-:W-:Y:S02]  /*7680*/  LEA.HI.X R211, R211, R37.reuse, R42, 0x2, P0 ;  /* 0x00000025d3d37211 */ /* 0x080fe400000f142a */
[----:B------:R-:W-:-:S02]  /*7690*/  LEA.HI.X R216, R216, R37, R38, 0x2, P2 ;  /* 0x00000025d8d87211 */ /* 0x000fc400010f1426 */
[----:B------:R-:W-:Y:S02]  /*76a0*/  SHF.R.S32.HI R40, RZ, 0x1f, R222 ;  /* 0x0000001fff287819 */ /* 0x000fe400000114de */
[----:B------:R-:W-:Y:S02]  /*76b0*/  SHF.R.S32.HI R36, RZ, 0x1f, R226 ;  /* 0x0000001fff247819 */ /* 0x000fe400000114e2 */
[-C--:B------:R-:W-:Y:S02]  /*76c0*/  LEA R212, P1, R222, R39.reuse, 0x2 ;  /* 0x00000027ded47211 */ /* 0x080fe400078210ff */
[-C--:B------:R-:W-:Y:S02]  /*76d0*/  LEA R217, P3, R226, R39.reuse, 0x2 ;  /* 0x00000027e2d97211 */ /* 0x080fe400078610ff */
[----:B------:R-:W-:Y:S02]  /*76e0*/  SHF.R.S32.HI R38, RZ, 0x1f, R224 ;  /* 0x0000001fff267819 */ /* 0x000fe400000114e0 */
[----:B------:R-:W-:-:S02]  /*76f0*/  LEA R210, P0, R220, R39, 0x2 ;  /* 0x00000027dcd27211 */ /* 0x000fc400078010ff */
[----:B------:R-:W-:Y:S02]  /*7700*/  LEA R215, P2, R224, R39, 0x2 ;  /* 0x00000027e0d77211 */ /* 0x000fe400078410ff */
[-C--:B------:R-:W-:Y:S02]  /*7710*/  LEA.HI.X R222, R222, R37.reuse, R40, 0x2, P1 ;  /* 0x00000025dede7211 */ /* 0x080fe400008f1428 */
[-C--:B------:R-:W-:Y:S02]  /*7720*/  LEA.HI.X R226, R226, R37.reuse, R36, 0x2, P3 ;  /* 0x00000025e2e27211 */ /* 0x080fe400018f1424 */
[-C--:B------:R-:W-:Y:S02]  /*7730*/  LEA.HI.X R220, R220, R37.reuse, R41, 0x2, P0 ;  /* 0x00000025dcdc7211 */ /* 0x080fe400000f1429 */
[----:B------:R-:W-:Y:S02]  /*7740*/  LEA.HI.X R224, R224, R37, R38, 0x2, P2 ;  /* 0x00000025e0e07211 */ /* 0x000fe400010f1426 */
[----:B------:R-:W-:-:S02]  /*7750*/  SHF.R.S32.HI R40, RZ, 0x1f, R230 ;  /* 0x0000001fff287819 */ /* 0x000fc400000114e6 */
[----:B------:R-:W-:Y:S02]  /*7760*/  SHF.R.S32.HI R36, RZ, 0x1f, R234 ;  /* 0x0000001fff247819 */ /* 0x000fe400000114ea */
[-C--:B------:R-:W-:Y:S02]  /*7770*/  LEA R221, P1, R230, R39.reuse, 0x2 ;  /* 0x00000027e6dd7211 */ /* 0x080fe400078210ff */
[-C--:B------:R-:W-:Y:S02]  /*7780*/  LEA R225, P3, R234, R39.reuse, 0x2 ;  /* 0x00000027eae17211 */ /* 0x080fe400078610ff */
[----:B------:R-:W-:Y:S02]  /*7790*/  SHF.R.S32.HI R41, RZ, 0x1f, R228 ;  /* 0x0000001fff297819 */ /* 0x000fe400000114e4 */
        /* <DEDUP_REMOVED lines=8> */
[-C--:B------:R-:W-:Y:S02]  /*7820*/  LEA R229, P1, R238, R39.reuse, 0x2 ;  /* 0x00000027eee57211 */ /* 0x080fe400078210ff */
[-C--:B------:R-:W-:Y:S02]  /*7830*/  LEA R233, P3, R237, R39.reuse, 0x2 ;  /* 0x00000027ede97211 */ /* 0x080fe400078610ff */
[----:B------:R-:W-:Y:S02]  /*7840*/  SHF.R.S32.HI R38, RZ, 0x1f, R236 ;  /* 0x0000001fff267819 */ /* 0x000fe400000114ec */
[-C--:B------:R-:W-:Y:S02]  /*7850*/  LEA R227, P0, R236, R39.reuse, 0x2 ;  /* 0x00000027ece37211 */ /* 0x080fe400078010ff */
[----:B------:R-:W-:Y:S02]  /*7860*/  LEA R231, P2, R235, R39, 0x2 ;  /* 0x00000027ebe77211 */ /* 0x000fe400078410ff */
[----:B------:R-:W-:-:S02]  /*7870*/  LEA.HI.X R238, R238, R37, R36, 0x2, P1 ;  /* 0x00000025eeee7211 */ /* 0x000fc400008f1424 */
[-C--:B------:R-:W-:Y:S02]  /*7880*/  LEA.HI.X R250, R237, R37.reuse, R250, 0x2, P3 ;  /* 0x00000025edfa7211 */ /* 0x080fe400018f14fa */
[-C--:B------:R-:W-:Y:S02]  /*7890*/  LEA.HI.X R236, R236, R37.reuse, R38, 0x2, P0 ;  /* 0x00000025ecec7211 */ /* 0x080fe400000f1426 */
[----:B------:R-:W-:Y:S02]  /*78a0*/  LEA.HI.X R248, R235, R37, R248, 0x2, P2 ;  /* 0x00000025ebf87211 */ /* 0x000fe400010f14f8 */
[----:B------:R-:W-:Y:S02]  /*78b0*/  SHF.R.S32.HI R40, RZ, 0x1f, R130 ;  /* 0x0000001fff287819 */ /* 0x000fe40000011482 */
[----:B------:R-:W-:Y:S02]  /*78c0*/  LEA R237, P1, R130, R39, 0x2 ;  /* 0x0000002782ed7211 */ /* 0x000fe400078210ff */
[----:B------:R-:W-:-:S02]  /*78d0*/  SHF.R.S32.HI R38, RZ, 0x1f, R131 ;  /* 0x0000001fff267819 */ /* 0x000fc40000011483 */
[-C--:B------:R-:W-:Y:S02]  /*78e0*/  LEA R239, P2, R131, R39.reuse, 0x2 ;  /* 0x0000002783ef7211 */ /* 0x080fe400078410ff */
[----:B------:R-:W-:Y:S02]  /*78f0*/  SHF.R.S32.HI R36, RZ, 0x1f, R121 ;  /* 0x0000001fff247819 */ /* 0x000fe40000011479 */
[----:B------:R-:W-:Y:S02]  /*7900*/  LEA R249, P3, R121, R39, 0x2 ;  /* 0x0000002779f97211 */ /* 0x000fe400078610ff */
[-C--:B------:R-:W-:Y:S02]  /*7910*/  LEA.HI.X R6, R130, R37.reuse, R40, 0x2, P1 ;  /* 0x0000002582067211 */ /* 0x080fe400008f1428 */
[-C--:B------:R-:W-:Y:S02]  /*7920*/  LEA.HI.X R2, R131, R37.reuse, R38, 0x2, P2 ;  /* 0x0000002583027211 */ /* 0x080fe400010f1426 */
[----:B-1----:R-:W-:Y:S01]  /*7930*/  LEA.HI.X R0, R121, R37, R36, 0x2, P3 ;  /* 0x0000002579007211 */ /* 0x002fe200018f1424 */
[----:B------:R1:W-:Y:S01]  /*7940*/  STL [R1+0x4], R6 ;  /* 0x0000040601007387 */ /* 0x0003e20000100800 */
[----:B------:R-:W-:Y:S01]  /*7950*/  SHF.R.S32.HI R41, RZ, 0x1f, R252 ;  /* 0x0000001fff297819 */ /* 0x000fe200000114fc */
[----:B------:R-:W-:Y:S01]  /*7960*/  IMAD.MOV.U32 R121, RZ, RZ, R251 ;  /* 0x000000ffff797224 */ /* 0x000fe200078e00fb */
[----:B------:R-:W-:Y:S01]  /*7970*/  LEA R235, P0, R252, R39, 0x2 ;  /* 0x00000027fceb7211 */ /* 0x000fe200078010ff */
[----:B------:R2:W-:Y:S01]  /*7980*/  STL [R1+0xc], R2 ;  /* 0x00000c0201007387 */ /* 0x0005e20000100800 */
[----:B------:R-:W-:-:S02]  /*7990*/  SHF.R.S32.HI R42, RZ, 0x1f, R124 ;  /* 0x0000001fff2a7819 */ /* 0x000fc4000001147c */
[----:B------:R-:W-:Y:S01]  /*79a0*/  LEA.HI.X R252, R252, R37, R41, 0x2, P0 ;  /* 0x00000025fcfc7211 */ /* 0x000fe200000f1429 */
[----:B------:R3:W-:Y:S01]  /*79b0*/  STL [R1+0x14], R0 ;  /* 0x0000140001007387 */ /* 0x0007e20000100800 */
[-C--:B------:R-:W-:Y:S02]  /*79c0*/  LEA R251, P0, R124, R39.reuse, 0x2 ;  /* 0x000000277cfb7211 */ /* 0x080fe400078010ff */
[-C--:B-1----:R-:W-:Y:S02]  /*79d0*/  LEA R6, P2, R126, R39.reuse, 0x2 ;  /* 0x000000277e067211 */ /* 0x082fe400078410ff */
[----:B------:R-:W-:Y:S02]  /*79e0*/  SHF.R.S32.HI R40, RZ, 0x1f, R125 ;  /* 0x0000001fff287819 */ /* 0x000fe4000001147d */
[----:B--2---:R-:W-:Y:S02]  /*79f0*/  LEA R2, P3, R116, R39, 0x2 ;  /* 0x0000002774027211 */ /* 0x004fe400078610ff */
[----:B------:R-:W-:-:S02]  /*7a00*/  SHF.R.S32.HI R38, RZ, 0x1f, R126 ;  /* 0x0000001fff267819 */ /* 0x000fc4000001147e */
[----:B---3--:R-:W-:Y:S02]  /*7a10*/  LEA R0, P1, R125, R39, 0x2 ;  /* 0x000000277d007211 */ /* 0x008fe400078210ff */
[----:B------:R-:W-:-:S03]  /*7a20*/  SHF.R.S32.HI R36, RZ, 0x1f, R116 ;  /* 0x0000001fff247819 */ /* 0x000fc60000011474 */
[----:B------:R1:W-:Y:S04]  /*7a30*/  STL [R1], R0 ;  /* 0x0000000001007387 */ /* 0x0003e80000100800 */
[----:B------:R2:W-:Y:S04]  /*7a40*/  STL [R1+0x8], R6 ;  /* 0x0000080601007387 */ /* 0x0005e80000100800 */
[----:B------:R3:W-:Y:S01]  /*7a50*/  STL [R1+0x10], R2 ;  /* 0x0000100201007387 */ /* 0x0007e20000100800 */
[----:B-1----:R-:W-:Y:S02]  /*7a60*/  LEA.HI.X R0, R124, R37, R42, 0x2, P0 ;  /* 0x000000257c007211 */ /* 0x002fe400000f142a */
[----:B------:R-:W-:-:S02]  /*7a70*/  SHF.R.S32.HI R42, RZ, 0x1f, R127 ;  /* 0x0000001fff2a7819 */ /* 0x000fc4000001147f */
[-C--:B--2---:R-:W-:Y:S01]  /*7a80*/  LEA.HI.X R6, R125, R37.reuse, R40, 0x2, P1 ;  /* 0x000000257d067211 */ /* 0x084fe200008f1428 */
[----:B------:R1:W-:Y:S01]  /*7a90*/  STL [R1+0x1c], R0 ;  /* 0x00001c0001007387 */ /* 0x0003e20000100800 */
[----:B------:R-:W-:Y:S02]  /*7aa0*/  SHF.R.S32.HI R40, RZ, 0x1f, R120 ;  /* 0x0000001fff287819 */ /* 0x000fe40000011478 */
[----:B---3--:R-:W-:Y:S01]  /*7ab0*/  LEA.HI.X R2, R126, R37, R38, 0x2, P2 ;  /* 0x000000257e027211 */ /* 0x008fe200010f1426 */
[----:B------:R-:W-:Y:S01]  /*7ac0*/  STL [R1+0x24], R6 ;  /* 0x0000240601007387 */ /* 0x000fe20000100800 */
[----:B------:R-:W-:-:S03]  /*7ad0*/  SHF.R.S32.HI R38, RZ, 0x1f, R112 ;  /* 0x0000001fff267819 */ /* 0x000fc60000011470 */
[----:B------:R-:W-:Y:S01]  /*7ae0*/  STL [R1+0x2c], R2 ;  /* 0x00002c0201007387 */ /* 0x000fe20000100800 */
[----:B-1----:R-:W-:Y:S02]  /*7af0*/  LEA.HI.X R0, R116, R37, R36, 0x2, P3 ;  /* 0x0000002574007211 */ /* 0x002fe400018f1424 */
[----:B------:R-:W-:-:S03]  /*7b00*/  SHF.R.S32.HI R36, RZ, 0x1f, R113 ;  /* 0x0000001fff247819 */ /* 0x000fc60000011471 */
[----:B------:R1:W-:Y:S04]  /*7b10*/  STL [R1+0x34], R0 ;  /* 0x0000340001007387 */ /* 0x0003e80000100800 */
[----:B------:R-:W2:Y:S01]  /*7b20*/  LDL.LU R116, [R1+0xfc] ;  /* 0x0000fc0001747983 */ /* 0x000ea20000300800 */
[-C--:B-1----:R-:W-:Y:S02]  /*7b30*/  LEA R0, P0, R127, R39.reuse, 0x2 ;  /* 0x000000277f007211 */ /* 0x082fe400078010ff */
[----:B------:R-:W-:-:S03]  /*7b40*/  LEA R6, P2, R112, R39, 0x2 ;  /* 0x0000002770067211 */ /* 0x000fc600078410ff */
[----:B------:R1:W-:Y:S01]  /*7b50*/  STL [R1+0x18], R0 ;  /* 0x0000180001007387 */ /* 0x0003e20000100800 */
[-C--:B------:R-:W-:Y:S02]  /*7b60*/  LEA R2, P3, R113, R39.reuse, 0x2 ;  /* 0x0000002771027211 */ /* 0x080fe400078610ff */
[----:B-1----:R-:W-:-:S05]  /*7b70*/  LEA R0, P1, R120, R39, 0x2 ;  /* 0x0000002778007211 */ /* 0x002fca00078210ff */
[----:B------:R1:W-:Y:S04]  /*7b80*/  STL [R1+0x20], R0 ;  /* 0x0000200001007387 */ /* 0x0003e80000100800 */
[----:B------:R3:W-:Y:S04]  /*7b90*/  STL [R1+0x28], R6 ;  /* 0x0000280601007387 */ /* 0x0007e80000100800 */
[----:B------:R4:W-:Y:S01]  /*7ba0*/  STL [R1+0x30], R2 ;  /* 0x0000300201007387 */ /* 0x0009e20000100800 */
[-C--:B-1----:R-:W-:Y:S02]  /*7bb0*/  LEA.HI.X R0, R127, R37.reuse, R42, 0x2, P0 ;  /* 0x000000257f007211 */ /* 0x082fe400000f142a */
[----:B---3--:R-:W-:-:S03]  /*7bc0*/  LEA.HI.X R6, R120, R37, R40, 0x2, P1 ;  /* 0x0000002578067211 */ /* 0x008fc600008f1428 */
[----:B------:R1:W-:Y:S01]  /*7bd0*/  STL [R1+0x3c], R0 ;  /* 0x00003c0001007387 */ /* 0x0003e20000100800 */
[----:B----4-:R-:W-:-:S03]  /*7be0*/  LEA.HI.X R2, R112, R37, R38, 0x2, P2 ;  /* 0x0000002570027211 */ /* 0x010fc600010f1426 */
[----:B------:R-:W-:Y:S04]  /*7bf0*/  STL [R1+0x44], R6 ;  /* 0x0000440601007387 */ /* 0x000fe80000100800 */
[----:B------:R-:W3:Y:S01]  /*7c00*/  LDL.LU R112, [R1+0x10c] ;  /* 0x00010c0001707983 */ /* 0x000ee20000300800 */
[----:B-1----:R-:W-:-:S03]  /*7c10*/  LEA.HI.X R0, R113, R37, R36, 0x2, P3 ;  /* 0x0000002571007211 */ /* 0x002fc600018f1424 */
[----:B------:R1:W-:Y:S04]  /*7c20*/  STL [R1+0x4c], R2 ;  /* 0x00004c0201007387 */ /* 0x0003e80000100800 */
[----:B------:R-:W4:Y:S04]  /*7c30*/  LDL.LU R113, [R1+0x110] ;  /* 0x0001100001717983 */ /* 0x000f280000300800 */
[----:B------:R1:W-:Y:S02]  /*7c40*/  STL [R1+0xc4], R0 ;  /* 0x0000c40001007387 */ /* 0x0003e40000100800 */
[----:B-1----:R-:W-:-:S02]  /*7c50*/  LEA R2, P0, R121, R39, 0x2 ;  /* 0x0000002779027211 */ /* 0x002fc400078010ff */
[----:B------:R-:W4:Y:S01]  /*7c60*/  LDL.LU R127, [R1+0x118] ;  /* 0x00011800017f7983 */ /* 0x000f220000300800 */
[----:B------:R-:W-:-:S03]  /*7c70*/  SHF.R.S32.HI R42, RZ, 0x1f, R121 ;  /* 0x0000001fff2a7819 */ /* 0x000fc60000011479 */
[----:B------:R-:W4:Y:S01]  /*7c80*/  LDL.LU R120, [R1+0x120] ;  /* 0x0001200001787983 */ /* 0x000f220000300800 */
[-C--:B------:R-:W-:Y:S02]  /*7c90*/  LEA R0, P1, R122, R39.reuse, 0x2 ;  /* 0x000000277a007211 */ /* 0x080fe400078210ff */
[-C--:B------:R-:W-:Y:S01]  /*7ca0*/  LEA R6, P2, R123, R39.reuse, 0x2 ;  /* 0x000000277b067211 */ /* 0x080fe200078410ff */
[----:B------:R1:W-:Y:S01]  /*7cb0*/  STL [R1+0x38], R2 ;  /* 0x0000380201007387 */ /* 0x0003e20000100800 */
[----:B------:R-:W-:Y:S02]  /*7cc0*/  SHF.R.S32.HI R40, RZ, 0x1f, R122 ;  /* 0x0000001fff287819 */ /* 0x000fe4000001147a */
[----:B------:R-:W-:Y:S01]  /*7cd0*/  SHF.R.S32.HI R38, RZ, 0x1f, R123 ;  /* 0x0000001fff267819 */ /* 0x000fe2000001147b */
[----:B------:R1:W-:Y:S01]  /*7ce0*/  STL [R1+0x40], R0 ;  /* 0x0000400001007387 */ /* 0x0003e20000100800 */
[----:B------:R-:W-:Y:S02]  /*7cf0*/  SHF.R.S32.HI R36, RZ, 0x1f, R114 ;  /* 0x0000001fff247819 */ /* 0x000fe40000011472 */
[----:B-1----:R-:W-:Y:S01]  /*7d00*/  LEA R2, P3, R114, R39, 0x2 ;  /* 0x0000002772027211 */ /* 0x002fe200078610ff */
[----:B------:R1:W-:Y:S01]  /*7d10*/  STL [R1+0x48], R6 ;  /* 0x0000480601007387 */ /* 0x0003e20000100800 */
[----:B------:R-:W-:-:S03]  /*7d20*/  LEA.HI.X R0, R121, R37, R42, 0x2, P0 ;  /* 0x0000002579007211 */ /* 0x000fc600000f142a */
[----:B------:R1:W-:Y:S02]  /*7d30*/  STL [R1+0xc0], R2 ;  /* 0x0000c00201007387 */ /* 0x0003e40000100800 */
[-C--:B-1----:R-:W-:Y:S02]  /*7d40*/  LEA.HI.X R6, R122, R37.reuse, R40, 0x2, P1 ;  /* 0x000000257a067211 */ /* 0x082fe400008f1428 */
[----:B------:R1:W-:Y:S01]  /*7d50*/  STL [R1+0xcc], R0 ;  /* 0x0000cc0001007387 */ /* 0x0003e20000100800 */
[----:B------:R-:W-:-:S03]  /*7d60*/  LEA.HI.X R2, R123, R37, R38, 0x2, P2 ;  /* 0x000000257b027211 */ /* 0x000fc600010f1426 */
[----:B------:R-:W-:Y:S04]  /*7d70*/  STL [R1+0xd4], R6 ;  /* 0x0000d40601007387 */ /* 0x000fe80000100800 */
[----:B------:R-:W4:Y:S01]  /*7d80*/  LDL.LU R121, [R1+0x128] ;  /* 0x0001280001797983 */ /* 0x000f220000300800 */
[----:B-1----:R-:W-:-:S03]  /*7d90*/  LEA.HI.X R0, R114, R37, R36, 0x2, P3 ;  /* 0x0000002572007211 */ /* 0x002fc600018f1424 */
[----:B------:R-:W-:Y:S04]  /*7da0*/  STL [R1+0xdc], R2 ;  /* 0x0000dc0201007387 */ /* 0x000fe80000100800 */
[----:B------:R-:W4:Y:S04]  /*7db0*/  LDL.LU R122, [R1+0x130] ;  /* 0x00013000017a7983 */ /* 0x000f280000300800 */
[----:B------:R1:W-:Y:S04]  /*7dc0*/  STL [R1+0xe4], R0 ;  /* 0x0000e40001007387 */ /* 0x0003e80000100800 */
[----:B------:R-:W4:Y:S04]  /*7dd0*/  LDL.LU R123, [R1+0x138] ;  /* 0x00013800017b7983 */ /* 0x000f280000300800 */
[----:B------:R-:W4:Y:S01]  /*7de0*/  LDL.LU R114, [R1+0x140] ;  /* 0x0001400001727983 */ /* 0x000f220000300800 */
[----:B-1----:R-:W-:-:S02]  /*7df0*/  LEA R0, P1, R117, R39, 0x2 ;  /* 0x0000002775007211 */ /* 0x002fc400078210ff */
[-C--:B------:R-:W-:Y:S02]  /*7e00*/  LEA R6, P2, R118, R39.reuse, 0x2 ;  /* 0x0000002776067211 */ /* 0x080fe400078410ff */
[----:B------:R-:W-:Y:S02]  /*7e10*/  SHF.R.S32.HI R40, RZ, 0x1f, R117 ;  /* 0x0000001fff287819 */ /* 0x000fe40000011475 */
[----:B------:R-:W-:Y:S02]  /*7e20*/  SHF.R.S32.HI R38, RZ, 0x1f, R118 ;  /* 0x0000001fff267819 */ /* 0x000fe40000011476 */
[----:B------:R-:W-:Y:S02]  /*7e30*/  SHF.R.S32.HI R36, RZ, 0x1f, R119 ;  /* 0x0000001fff247819 */ /* 0x000fe40000011477 */
[----:B--2---:R-:W-:Y:S02]  /*7e40*/  LEA R2, P0, R116, R39, 0x2 ;  /* 0x0000002774027211 */ /* 0x004fe400078010ff */
[----:B------:R-:W-:-:S03]  /*7e50*/  SHF.R.S32.HI R42, RZ, 0x1f, R116 ;  /* 0x0000001fff2a7819 */ /* 0x000fc60000011474 */
[----:B------:R1:W-:Y:S04]  /*7e60*/  STL [R1+0xc8], R2 ;  /* 0x0000c80201007387 */ /* 0x0003e80000100800 */
[----:B------:R2:W-:Y:S01]  /*7e70*/  STL [R1+0xd0], R0 ;  /* 0x0000d00001007387 */ /* 0x0005e20000100800 */
[----:B-1----:R-:W-:-:S03]  /*7e80*/  LEA R2, P3, R119, R39, 0x2 ;  /* 0x0000002777027211 */ /* 0x002fc600078610ff */
[----:B------:R1:W-:Y:S01]  /*7e90*/  STL [R1+0xd8], R6 ;  /* 0x0000d80601007387 */ /* 0x0003e20000100800 */
[----:B--2---:R-:W-:-:S03]  /*7ea0*/  LEA.HI.X R0, R116, R37, R42, 0x2, P0 ;  /* 0x0000002574007211 */ /* 0x004fc600000f142a */
[----:B------:R2:W-:Y:S01]  /*7eb0*/  STL [R1+0xe0], R2 ;  /* 0x0000e00201007387 */ /* 0x0005e20000100800 */
[----:B-1----:R-:W-:-:S03]  /*7ec0*/  LEA.HI.X R6, R117, R37, R40, 0x2, P1 ;  /* 0x0000002575067211 */ /* 0x002fc600008f1428 */
[----:B------:R1:W-:Y:S01]  /*7ed0*/  STL [R1+0xec], R0 ;  /* 0x0000ec0001007387 */ /* 0x0003e20000100800 */
[----:B--2---:R-:W-:-:S03]  /*7ee0*/  LEA.HI.X R2, R118, R37, R38, 0x2, P2 ;  /* 0x0000002576027211 */ /* 0x004fc600010f1426 */
[----:B------:R3:W-:Y:S04]  /*7ef0*/  STL [R1+0xf4], R6 ;  /* 0x0000f40601007387 */ /* 0x0007e80000100800 */
[----:B------:R-:W2:Y:S01]  /*7f00*/  LDL.LU R116, [R1+0x148] ;  /* 0x0001480001747983 */ /* 0x000ea20000300800 */
[----:B-1----:R-:W-:-:S03]  /*7f10*/  LEA.HI.X R0, R119, R37, R36, 0x2, P3 ;  /* 0x0000002577007211 */ /* 0x002fc600018f1424 */
[----:B------:R4:W-:Y:S04]  /*7f20*/  STL [R1+0xfc], R2 ;  /* 0x0000fc0201007387 */ /* 0x0009e80000100800 */
[----:B------:R-:W2:Y:S04]  /*7f30*/  LDL.LU R117, [R1+0x150] ;  /* 0x0001500001757983 */ /* 0x000ea80000300800 */
[----:B------:R1:W-:Y:S01]  /*7f40*/  STL [R1+0x104], R0 ;  /* 0x0001040001007387 */ /* 0x0003e20000100800 */
[----:B---3--:R-:W-:-:S03]  /*7f50*/  LEA R6, P0, R112, R39, 0x2 ;  /* 0x0000002770067211 */ /* 0x008fc600078010ff */
[----:B------:R-:W3:Y:S01]  /*7f60*/  LDL.LU R118, [R1+0x158] ;  /* 0x0001580001767983 */ /* 0x000ee20000300800 */
[----:B------:R-:W-:Y:S02]  /*7f70*/  SHF.R.S32.HI R42, RZ, 0x1f, R112 ;  /* 0x0000001fff2a7819 */ /* 0x000fe40000011470 */
[----:B----4-:R-:W-:Y:S01]  /*7f80*/  LEA R2, P1, R113, R39, 0x2 ;  /* 0x0000002771027211 */ /* 0x010fe200078210ff */
[----:B------:R4:W-:Y:S01]  /*7f90*/  STL [R1+0xe8], R6 ;  /* 0x0000e80601007387 */ /* 0x0009e20000100800 */
[----:B------:R-:W-:-:S03]  /*7fa0*/  SHF.R.S32.HI R40, RZ, 0x1f, R113 ;  /* 0x0000001fff287819 */ /* 0x000fc60000011471 */
[----:B------:R4:W-:Y:S01]  /*7fb0*/  STL [R1+0xf0], R2 ;  /* 0x0000f00201007387 */ /* 0x0009e20000100800 */
[-C--:B-1----:R-:W-:Y:S02]  /*7fc0*/  LEA R0, P2, R127, R39.reuse, 0x2 ;  /* 0x000000277f007211 */ /* 0x082fe400078410ff */
[----:B----4-:R-:W-:-:S03]  /*7fd0*/  LEA R6, P3, R120, R39, 0x2 ;  /* 0x0000002778067211 */ /* 0x010fc600078610ff */
[----:B------:R1:W-:Y:S01]  /*7fe0*/  STL [R1+0xf8], R0 ;  /* 0x0000f80001007387 */ /* 0x0003e20000100800 */
[----:B------:R-:W-:-:S03]  /*7ff0*/  LEA.HI.X R2, R112, R37, R42, 0x2, P0 ;  /* 0x0000002570027211 */ /* 0x000fc600000f142a */
[----:B------:R-:W-:Y:S01]  /*8000*/  STL [R1+0x100], R6 ;  /* 0x0001000601007387 */ /* 0x000fe20000100800 */
[----:B------:R-:W-:Y:S02]  /*8010*/  SHF.R.S32.HI R38, RZ, 0x1f, R127 ;  /* 0x0000001fff267819 */ /* 0x000fe4000001147f */
[----:B------:R-:W-:Y:S01]  /*8020*/  SHF.R.S32.HI R36, RZ, 0x1f, R120 ;  /* 0x0000001fff247819 */ /* 0x000fe20000011478 */
[----:B------:R-:W4:Y:S01]  /*8030*/  LDL.LU R119, [R1+0x15c] ;  /* 0x00015c0001777983 */ /* 0x000f220000300800 */
[----:B-1----:R-:W-:-:S03]  /*8040*/  LEA.HI.X R0, R113, R37, R40, 0x2, P1 ;  /* 0x0000002571007211 */ /* 0x002fc600008f1428 */
[----:B------:R1:W-:Y:S04]  /*8050*/  STL [R1+0x10c], R2 ;  /* 0x00010c0201007387 */ /* 0x0003e80000100800 */
[----:B------:R-:W4:Y:S04]  /*8060*/  LDL.LU R112, [R1+0x160] ;  /* 0x0001600001707983 */ /* 0x000f280000300800 */
[----:B------:R1:W-:Y:S02]  /*8070*/  STL [R1+0x114], R0 ;  /* 0x0001140001007387 */ /* 0x0003e40000100800 */
[----:B-1----:R-:W-:-:S02]  /*8080*/  LEA.HI.X R2, R127, R37, R38, 0x2, P2 ;  /* 0x000000257f027211 */ /* 0x002fc400010f1426 */
[----:B------:R-:W4:Y:S01]  /*8090*/  LDL.LU R113, [R1+0x164] ;  /* 0x0001640001717983 */ /* 0x000f220000300800 */
[----:B------:R-:W-:-:S03]  /*80a0*/  LEA.HI.X R0, R120, R37, R36, 0x2, P3 ;  /* 0x0000002578007211 */ /* 0x000fc600018f1424 */
[----:B------:R1:W-:Y:S04]  /*80b0*/  STL [R1+0x11c], R2 ;  /* 0x00011c0201007387 */ /* 0x0003e80000100800 */
[----:B------:R1:W-:Y:S01]  /*80c0*/  STL [R1+0x124], R0 ;  /* 0x0001240001007387 */ /* 0x0003e20000100800 */
[----:B------:R-:W-:Y:S02]  /*80d0*/  SHF.R.S32.HI R42, RZ, 0x1f, R121 ;  /* 0x0000001fff2a7819 */ /* 0x000fe40000011479 */
[-C--:B-1----:R-:W-:Y:S02]  /*80e0*/  LEA R2, P0, R121, R39.reuse, 0x2 ;  /* 0x0000002779027211 */ /* 0x082fe400078010ff */
[----:B------:R-:W-:-:S03]  /*80f0*/  LEA R0, P1, R122, R39, 0x2 ;  /* 0x000000277a007211 */ /* 0x000fc600078210ff */
[----:B------:R1:W-:Y:S01]  /*8100*/  STL [R1+0x108], R2 ;  /* 0x0001080201007387 */ /* 0x0003e20000100800 */
[----:B------:R-:W-:Y:S02]  /*8110*/  SHF.R.S32.HI R40, RZ, 0x1f, R122 ;  /* 0x0000001fff287819 */ /* 0x000fe4000001147a */
[-C--:B------:R-:W-:Y:S01]  /*8120*/  LEA R6, P2, R123, R39.reuse, 0x2 ;  /* 0x000000277b067211 */ /* 0x080fe200078410ff */
[----:B------:R1:W-:Y:S04]  /*8130*/  STL [R1+0x110], R0 ;  /* 0x0001100001007387 */ /* 0x0003e80000100800 */
[----:B------:R1:W-:Y:S02]  /*8140*/  STL [R1+0x118], R6 ;  /* 0x0001180601007387 */ /* 0x0003e40000100800 */
[----:B-1----:R-:W-:-:S02]  /*8150*/  LEA R2, P3, R114, R39, 0x2 ;  /* 0x0000002772027211 */ /* 0x002fc400078610ff */
[----:B------:R-:W-:Y:S02]  /*8160*/  SHF.R.S32.HI R36, RZ, 0x1f, R114 ;  /* 0x0000001fff247819 */ /* 0x000fe40000011472 */
[-C--:B------:R-:W-:Y:S01]  /*8170*/  LEA.HI.X R0, R121, R37.reuse, R42, 0x2, P0 ;  /* 0x0000002579007211 */ /* 0x080fe200000f142a */
[----:B------:R-:W-:Y:S01]  /*8180*/  STL [R1+0x120], R2 ;  /* 0x0001200201007387 */ /* 0x000fe20000100800 */
[----:B------:R-:W-:-:S03]  /*8190*/  LEA.HI.X R6, R122, R37, R40, 0x2, P1 ;  /* 0x000000257a067211 */ /* 0x000fc600008f1428 */
[----:B------:R1:W-:Y:S04]  /*81a0*/  STL [R1+0x12c], R0 ;  /* 0x00012c0001007387 */ /* 0x0003e80000100800 */
[----:B------:R2:W-:Y:S01]  /*81b0*/  STL [R1+0x134], R6 ;  /* 0x0001340601007387 */ /* 0x0005e20000100800 */
[----:B-1----:R-:W-:-:S03]  /*81c0*/  LEA.HI.X R0, R114, R37, R36, 0x2, P3 ;  /* 0x0000002572007211 */ /* 0x002fc600018f1424 */
[----:B------:R-:W4:Y:S01]  /*81d0*/  LDL.LU R114, [R1+0x168] ;  /* 0x0001680001727983 */ /* 0x000f220000300800 */
[----:B------:R-:W-:-:S04]  /*81e0*/  SHF.R.S32.HI R38, RZ, 0x1f, R123 ;  /* 0x0000001fff267819 */ /* 0x000fc8000001147b */
[----:B------:R-:W-:-:S05]  /*81f0*/  LEA.HI.X R2, R123, R37, R38, 0x2, P2 ;  /* 0x000000257b027211 */ /* 0x000fca00010f1426 */
[----:B------:R1:W-:Y:S04]  /*8200*/  STL [R1+0x13c], R2 ;  /* 0x00013c0201007387 */ /* 0x0003e80000100800 */
[----:B------:R3:W-:Y:S01]  /*8210*/  STL [R1+0x144], R0 ;  /* 0x0001440001007387 */ /* 0x0007e20000100800 */
[C---:B------:R-:W-:Y:S01]  /*8220*/  LOP3.LUT R36, R115.reuse, 0x7, RZ, 0xc0, !PT ;  /* 0x0000000773247812 */ /* 0x040fe200078ec0ff */
[----:B------:R-:W-:Y:S01]  /*8230*/  IMAD.SHL.U32 R41, R115, 0x2, RZ ;  /* 0x0000000273297824 */ /* 0x000fe200078e00ff */
[----:B------:R-:W-:-:S03]  /*8240*/  SHF.R.U32.HI R115, RZ, 0x7, R115 ;  /* 0x00000007ff737819 */ /* 0x000fc60000011673 */
[----:B------:R-:W-:Y:S01]  /*8250*/  IMAD.SHL.U32 R38, R36, 0x10, RZ ;  /* 0x0000001024267824 */ /* 0x000fe200078e00ff */
[----:B------:R-:W-:Y:S02]  /*8260*/  SGXT.U32 R115, R115, 0x1 ;  /* 0x000000017373781a */ /* 0x000fe40000000000 */
[----:B------:R-:W-:Y:S02]  /*8270*/  SHF.L.U64.HI R3, R4, 0x2, R3 ;  /* 0x0000000204037819 */ /* 0x000fe40000010203 */
[----:B------:R-:W-:Y:S02]  /*8280*/  LOP3.LUT R38, R38, 0x30, R41, 0x78, !PT ;  /* 0x0000003026267812 */ /* 0x000fe400078e7829 */
[-C--:B--2---:R-:W-:Y:S02]  /*8290*/  LEA R6, P0, R116, R39.reuse, 0x2 ;  /* 0x0000002774067211 */ /* 0x084fe400078010ff */
[----:B------:R-:W-:Y:S02]  /*82a0*/  SHF.R.S32.HI R44, RZ, 0x1f, R116 ;  /* 0x0000001fff2c7819 */ /* 0x000fe40000011474 */
[----:B-1----:R-:W-:Y:S01]  /*82b0*/  LEA R2, P1, R117, R39, 0x2 ;  /* 0x0000002775027211 */ /* 0x002fe200078210ff */
[----:B------:R1:W-:Y:S01]  /*82c0*/  STL [R1+0x128], R6 ;  /* 0x0001280601007387 */ /* 0x0003e20000100800 */
[----:B------:R-:W-:-:S02]  /*82d0*/  SHF.R.S32.HI R42, RZ, 0x1f, R117 ;  /* 0x0000001fff2a7819 */ /* 0x000fc40000011475 */
[----:B---3--:R-:W-:Y:S02]  /*82e0*/  LEA R0, P2, R118, R39, 0x2 ;  /* 0x0000002776007211 */ /* 0x008fe400078410ff */
[----:B------:R-:W-:Y:S01]  /*82f0*/  SHF.R.S32.HI R40, RZ, 0x1f, R118 ;  /* 0x0000001fff287819 */ /* 0x000fe20000011476 */
[----:B------:R2:W-:Y:S01]  /*8300*/  STL [R1+0x130], R2 ;  /* 0x0001300201007387 */ /* 0x0005e20000100800 */
[----:B-1----:R-:W-:-:S03]  /*8310*/  LEA.HI.X R6, R116, R37, R44, 0x2, P0 ;  /* 0x0000002574067211 */ /* 0x002fc600000f142c */
[----:B------:R1:W-:Y:S01]  /*8320*/  STL [R1+0x138], R0 ;  /* 0x0001380001007387 */ /* 0x0003e20000100800 */
[-C--:B--2---:R-:W-:Y:S02]  /*8330*/  LEA.HI.X R2, R117, R37.reuse, R42, 0x2, P1 ;  /* 0x0000002575027211 */ /* 0x084fe400008f142a */
[----:B-1----:R-:W-:Y:S02]  /*8340*/  LEA.HI.X R0, R118, R37, R40, 0x2, P2 ;  /* 0x0000002576007211 */ /* 0x002fe400010f1428 */
[----:B------:R-:W1:Y:S04]  /*8350*/  S2R R118, SR_TID.X ;  /* 0x0000000000767919 */ /* 0x000e680000002100 */
[----:B------:R2:W-:Y:S04]  /*8360*/  STL [R1+0x14c], R6 ;  /* 0x00014c0601007387 */ /* 0x0005e80000100800 */
[----:B------:R-:W-:Y:S01]  /*8370*/  STL [R1+0x154], R2 ;  /* 0x0001540201007387 */ /* 0x000fe20000100800 */
[----:B----4-:R-:W-:-:S03]  /*8380*/  SHF.R.S32.HI R44, RZ, 0x1f, R119 ;  /* 0x0000001fff2c7819 */ /* 0x010fc60000011477 */
[----:B------:R3:W-:Y:S01]  /*8390*/  STL [R1+0x158], R0 ;  /* 0x0001580001007387 */ /* 0x0007e20000100800 */
[-C--:B--2---:R-:W-:Y:S02]  /*83a0*/  LEA R6, P0, R119, R39.reuse, 0x2 ;  /* 0x0000002777067211 */ /* 0x084fe400078010ff */
[----:B------:R-:W-:Y:S02]  /*83b0*/  SHF.R.S32.HI R42, RZ, 0x1f, R112 ;  /* 0x0000001fff2a7819 */ /* 0x000fe40000011470 */
[-C--:B---3--:R-:W-:Y:S01]  /*83c0*/  LEA R0, P1, R112, R39.reuse, 0x2 ;  /* 0x0000002770007211 */ /* 0x088fe200078210ff */
[----:B------:R2:W-:Y:S01]  /*83d0*/  STL [R1+0x140], R6 ;  /* 0x0001400601007387 */ /* 0x0005e20000100800 */
[----:B------:R-:W-:-:S03]  /*83e0*/  LEA R2, P2, R113, R39, 0x2 ;  /* 0x0000002771027211 */ /* 0x000fc600078410ff */
[----:B------:R3:W-:Y:S01]  /*83f0*/  STL [R1+0x148], R0 ;  /* 0x0001480001007387 */ /* 0x0007e20000100800 */
[-C--:B--2---:R-:W-:Y:S02]  /*8400*/  LEA.HI.X R6, R112, R37.reuse, R42, 0x2, P1 ;  /* 0x0000002570067211 */ /* 0x084fe400008f142a */
[----:B---3--:R-:W-:Y:S01]  /*8410*/  LEA.HI.X R0, R119, R37, R44, 0x2, P0 ;  /* 0x0000002577007211 */ /* 0x008fe200000f142c */
[----:B------:R-:W-:Y:S04]  /*8420*/  STL [R1+0x150], R2 ;  /* 0x0001500201007387 */ /* 0x000fe80000100800 */
[----:B------:R-:W-:Y:S04]  /*8430*/  STL [R1+0x15c], R0 ;  /* 0x00015c0001007387 */ /* 0x000fe80000100800 */
[----:B------:R2:W-:Y:S01]  /*8440*/  STL [R1+0x160], R6 ;  /* 0x0001600601007387 */ /* 0x0005e20000100800 */
[----:B------:R-:W-:-:S02]  /*8450*/  SHF.R.S32.HI R40, RZ, 0x1f, R113 ;  /* 0x0000001fff287819 */ /* 0x000fc40000011471 */
[----:B-1----:R-:W-:Y:S01]  /*8460*/  LOP3.LUT R118, R118, 0xe0, RZ, 0xc0, !PT ;  /* 0x000000e076767812 */ /* 0x002fe200078ec0ff */
[----:B--2---:R-:W-:-:S04]  /*8470*/  IMAD.MOV.U32 R6, RZ, RZ, c[0x0][0x188] ;  /* 0x00006200ff067624 */ /* 0x004fc800078e00ff */
[----:B------:R-:W-:Y:S01]  /*8480*/  IMAD.SHL.U32 R6, R6, 0x20, RZ ;  /* 0x0000002006067824 */ /* 0x000fe200078e00ff */
[----:B------:R-:W-:Y:S01]  /*8490*/  LEA.HI.X R2, R113, R37, R40, 0x2, P2 ;  /* 0x0000002571027211 */ /* 0x000fe200010f1428 */
[----:B------:R-:W-:Y:S01]  /*84a0*/  IMAD R39, R36, 0x4, R118 ;  /* 0x0000000424277824 */ /* 0x000fe200078e0276 */
[----:B------:R-:W-:-:S03]  /*84b0*/  LOP3.LUT R113, R115, 0x1c, RZ, 0xfc, !PT ;  /* 0x0000001c73717812 */ /* 0x000fc600078efcff */
[----:B------:R-:W-:Y:S02]  /*84c0*/  IMAD.U32 R0, R39, 0x20, R38 ;  /* 0x0000002027007824 */ /* 0x000fe400078e0026 */
[----:B------:R-:W-:Y:S02]  /*84d0*/  IMAD R37, R113, c[0x0][0x188], RZ ;  /* 0x0000620071257a24 */ /* 0x000fe400078e02ff */
[----:B------:R-:W-:Y:S01]  /*84e0*/  IMAD.MOV.U32 R37, RZ, RZ, 0x1 ;  /* 0x00000001ff257424 */ /* 0x000fe200078e00ff */
[----:B------:R-:W-:Y:S02]  /*84f0*/  LEA R4, P0, R6, R114, 0x3 ;  /* 0x0000007206047211 */ /* 0x000fe400078018ff */
[----:B------:R-:W-:Y:S01]  /*8500*/  LOP3.LUT R114, R115, 0x1a, RZ, 0xfc, !PT ;  /* 0x0000001a73727812 */ /* 0x000fe200078efcff */
[----:B------:R-:W-:Y:S04]  /*8510*/  STL [R1+0x474], R0 ;  /* 0x0004740001007387 */ /* 0x000fe80000100800 */
[----:B------:R-:W-:-:S02]  /*8520*/  IMAD R36, R114, c[0x0][0x188], RZ ;  /* 0x0000620072247a24 */ /* 0x000fc400078e02ff */
[----:B------:R-:W-:Y:S01]  /*8530*/  IMAD.MOV.U32 R36, RZ, RZ, -0x1 ;  /* 0xffffffffff247424 */ /* 0x000fe200078e00ff */
[----:B------:R-:W-:Y:S04]  /*8540*/  STL [R1+0x260], R37 ;  /* 0x0002602501007387 */ /* 0x000fe80000100800 */
[----:B------:R-:W-:Y:S04]  /*8550*/  STL [R1+0x258], R36 ;  /* 0x0002582401007387 */ /* 0x000fe80000100800 */
[----:B------:R-:W-:Y:S04]  /*8560*/  STL [R1+0x210], RZ ;  /* 0x000210ff01007387 */ /* 0x000fe80000100800 */
        /* <DEDUP_REMOVED lines=37> */
[----:B------:R-:W-:Y:S01]  /*87c0*/  STL [R1+0xa8], RZ ;  /* 0x0000a8ff01007387 */ /* 0x000fe20000100800 */
[----:B------:R-:W-:-:S03]  /*87d0*/  SHF.R.S32.HI R8, RZ, 0x1f, R6 ;  /* 0x0000001fff087819 */ /* 0x000fc60000011406 */
[----:B------:R-:W-:Y:S04]  /*87e0*/  STL [R1+0xac], RZ ;  /* 0x0000acff01007387 */ /* 0x000fe80000100800 */
[----:B------:R-:W-:Y:S04]  /*87f0*/  STL [R1+0x80], RZ ;  /* 0x000080ff01007387 */ /* 0x000fe80000100800 */
[----:B------:R-:W-:Y:S04]  /*8800*/  STL [R1+0x84], RZ ;  /* 0x000084ff01007387 */ /* 0x000fe80000100800 */
[----:B------:R-:W-:Y:S01]  /*8810*/  STL [R1+0x88], RZ ;  /* 0x000088ff01007387 */ /* 0x000fe20000100800 */
[----:B------:R-:W-:-:S03]  /*8820*/  LEA.HI.X R213, R6, R213, R8, 0x3, P0 ;  /* 0x000000d506d57211 */ /* 0x000fc600000f1c08 */
[----:B------:R-:W-:Y:S01]  /*8830*/  STL [R1+0x8c], RZ ;  /* 0x00008cff01007387 */ /* 0x000fe20000100800 */
[----:B------:R-:W-:-:S03]  /*8840*/  SHF.L.U64.HI R6, R6, 0x2, R8 ;  /* 0x0000000206067819 */ /* 0x000fc60000010208 */
        /* <DEDUP_REMOVED lines=8> */
[----:B------:R-:W2:Y:S04]  /*88d0*/  LDL.LU R8, [R1+0x558] ;  /* 0x0005580001087983 */ /* 0x000ea80000300800 */
[----:B------:R-:W3:Y:S01]  /*88e0*/  LDL.LU R6, [R1+0x554] ;  /* 0x0005540001067983 */ /* 0x000ee20000300800 */
[----:B------:R-:W-:-:S05]  /*88f0*/  IADD3 R4, P0, R4, c[0x0][0x160], RZ ;  /* 0x0000580004047a10 */ /* 0x000fca0007f1e0ff */
[----:B------:R3:W-:Y:S01]  /*8900*/  STL [R1+0x254], R4 ;  /* 0x0002540401007387 */ /* 0x0007e20000100800 */
[----:B------:R-:W-:Y:S02]  /*8910*/  SHF.R.S32.HI R5, RZ, 0x5, R5 ;  /* 0x00000005ff057819 */ /* 0x000fe40000011405 */
[----:B---3--:R-:W-:Y:S02]  /*8920*/  IADD3 R4, P1, R6, c[0x0][0x168], RZ ;  /* 0x00005a0006047a10 */ /* 0x008fe40007f3e0ff */
[----:B--2---:R-:W-:-:S03]  /*8930*/  IADD3 R6, P6, R8, c[0x0][0x168], RZ ;  /* 0x00005a0008067a10 */ /* 0x004fc60007fde0ff */
[----:B------:R1:W-:Y:S04]  /*8940*/  STL [R1+0x270], R4 ;  /* 0x0002700401007387 */ /* 0x0003e80000100800 */
[----:B------:R-:W-:Y:S01]  /*8950*/  STL [R1+0x478], R5 ;  /* 0x0004780501007387 */ /* 0x000fe20000100800 */
[----:B-1----:R-:W-:-:S03]  /*8960*/  IADD3 R4, P2, R7, c[0x0][0x168], RZ ;  /* 0x00005a0007047a10 */ /* 0x002fc60007f5e0ff */
[----:B------:R1:W-:Y:S01]  /*8970*/  STL [R1+0x278], R6 ;  /* 0x0002780601007387 */ /* 0x0003e20000100800 */
[----:B------:R-:W-:-:S03]  /*8980*/  IADD3.X R7, R15, c[0x0][0x16c], RZ, P1, !PT ;  /* 0x00005b000f077a10 */ /* 0x000fc60000ffe4ff */
[----:B------:R2:W-:Y:S01]  /*8990*/  STL [R1+0x280], R4 ;  /* 0x0002800401007387 */ /* 0x0005e20000100800 */
[----:B-1----:R-:W-:Y:S02]  /*89a0*/  IADD3 R6, P4, R9, c[0x0][0x168], RZ ;  /* 0x00005a0009067a10 */ /* 0x002fe40007f9e0ff */
[----:B--2---:R-:W-:-:S03]  /*89b0*/  IADD3 R4, P5, R10, c[0x0][0x168], RZ ;  /* 0x00005a000a047a10 */ /* 0x004fc60007fbe0ff */
[----:B------:R1:W-:Y:S04]  /*89c0*/  STL [R1+0x288], R6 ;  /* 0x0002880601007387 */ /* 0x0003e80000100800 */
[----:B------:R2:W-:Y:S04]  /*89d0*/  STL [R1+0x290], R4 ;  /* 0x0002900401007387 */ /* 0x0005e80000100800 */
[----:B------:R3:W-:Y:S01]  /*89e0*/  STL [R1+0x26c], R7 ;  /* 0x00026c0701007387 */ /* 0x0007e20000100800 */
[----:B-1----:R-:W-:Y:S02]  /*89f0*/  IADD3 R6, P3, R12, c[0x0][0x168], RZ ;  /* 0x00005a000c067a10 */ /* 0x002fe40007f7e0ff */
[----:B--2---:R-:W-:-:S03]  /*8a00*/  IADD3.X R4, R16, c[0x0][0x16c], RZ, P6, !PT ;  /* 0x00005b0010047a10 */ /* 0x004fc600037fe4ff */
[----:B------:R1:W-:Y:S01]  /*8a10*/  STL [R1+0x298], R6 ;  /* 0x0002980601007387 */ /* 0x0003e20000100800 */
[----:B---3--:R-:W-:-:S03]  /*8a20*/  IADD3 R7, P1, R11, c[0x0][0x168], RZ ;  /* 0x00005a000b077a10 */ /* 0x008fc60007f3e0ff */
[----:B------:R2:W-:Y:S04]  /*8a30*/  STL [R1+0x274], R4 ;  /* 0x0002740401007387 */ /* 0x0005e80000100800 */
[----:B------:R3:W-:Y:S01]  /*8a40*/  STL [R1+0x2a0], R7 ;  /* 0x0002a00701007387 */ /* 0x0007e20000100800 */
[----:B-1----:R-:W-:Y:S02]  /*8a50*/  IADD3.X R6, R17, c[0x0][0x16c], RZ, P2, !PT ;  /* 0x00005b0011067a10 */ /* 0x002fe400017fe4ff */
[----:B--2---:R-:W-:-:S03]  /*8a60*/  IADD3 R4, P2, R13, c[0x0][0x168], RZ ;  /* 0x00005a000d047a10 */ /* 0x004fc60007f5e0ff */
[----:B------:R1:W-:Y:S01]  /*8a70*/  STL [R1+0x27c], R6 ;  /* 0x00027c0601007387 */ /* 0x0003e20000100800 */
[----:B---3--:R-:W-:-:S03]  /*8a80*/  IADD3.X R7, R29, c[0x0][0x16c], RZ, P4, !PT ;  /* 0x00005b001d077a10 */ /* 0x008fc600027fe4ff */
        /* <DEDUP_REMOVED lines=103> */
[----:B------:R-:W-:Y:S01]  /*9100*/  STL [R1+0x378], R7 ;  /* 0x0003780701007387 */ /* 0x000fe20000100800 */
[----:B-1----:R-:W-:-:S03]  /*9110*/  IADD3.X R6, R250, c[0x0][0x16c], RZ, P5, !PT ;  /* 0x00005b00fa067a10 */ /* 0x002fc60002ffe4ff */
[----:B------:R-:W3:Y:S01]  /*9120*/  LDL.LU R26, [R1] ;  /* 0x00000000011a7983 */ /* 0x000ee20000300800 */
[----:B--2---:R-:W-:-:S03]  /*9130*/  IADD3 R4, P5, R251, c[0x0][0x168], RZ ;  /* 0x00005a00fb047a10 */ /* 0x004fc60007fbe0ff */
[----:B------:R-:W-:Y:S04]  /*9140*/  STL [R1+0x354], R6 ;  /* 0x0003540601007387 */ /* 0x000fe80000100800 */
[----:B------:R-:W2:Y:S04]  /*9150*/  LDL.LU R208, [R1+0x4] ;  /* 0x0000040001d07983 */ /* 0x000ea80000300800 */
[----:B------:R1:W-:Y:S04]  /*9160*/  STL [R1+0x380], R4 ;  /* 0x0003800401007387 */ /* 0x0003e80000100800 */
[----:B------:R-:W4:Y:S04]  /*9170*/  LDL.LU R25, [R1+0x8] ;  /* 0x0000080001197983 */ /* 0x000f280000300800 */
        /* <DEDUP_REMOVED lines=20> */
[----:B------:R-:W4:Y:S01]  /*92c0*/  LDL.LU R15, [R1+0xcc] ;  /* 0x0000cc00010f7983 */ /* 0x000f220000300800 */
[----:B-1----:R-:W-:-:S03]  /*92d0*/  IADD3.X R4, R252, c[0x0][0x16c], RZ, P3, !PT ;  /* 0x00005b00fc047a10 */ /* 0x002fc60001ffe4ff */
[----:B------:R-:W4:Y:S04]  /*92e0*/  LDL.LU R10, [R1+0xd0] ;  /* 0x0000d000010a7983 */ /* 0x000f280000300800 */
[----:B------:R-:W4:Y:S04]  /*92f0*/  LDL.LU R6, [R1+0xd4] ;  /* 0x0000d40001067983 */ /* 0x000f280000300800 */
[----:B------:R-:W4:Y:S04]  /*9300*/  LDL.LU R9, [R1+0xd8] ;  /* 0x0000d80001097983 */ /* 0x000f280000300800 */
[----:B------:R-:W4:Y:S04]  /*9310*/  LDL.LU R7, [R1+0xdc] ;  /* 0x0000dc0001077983 */ /* 0x000f280000300800 */
[----:B------:R1:W-:Y:S04]  /*9320*/  STL [R1+0x35c], R4 ;  /* 0x00035c0401007387 */ /* 0x0003e80000100800 */
[----:B------:R-:W4:Y:S04]  /*9330*/  LDL.LU R8, [R1+0xe0] ;  /* 0x0000e00001087983 */ /* 0x000f280000300800 */
[----:B-1----:R-:W4:Y:S01]  /*9340*/  LDL.LU R4, [R1+0xe4] ;  /* 0x0000e40001047983 */ /* 0x002f220000300800 */
[----:B---3--:R-:W-:-:S05]  /*9350*/  IADD3 R26, P3, R26, c[0x0][0x168], RZ ;  /* 0x00005a001a1a7a10 */ /* 0x008fca0007f7e0ff */
[----:B------:R1:W-:Y:S01]  /*9360*/  STL [R1+0x388], R26 ;  /* 0x0003881a01007387 */ /* 0x0003e20000100800 */
[----:B--2---:R-:W-:Y:S02]  /*9370*/  IADD3.X R27, R208, c[0x0][0x16c], RZ, P1, !PT ;  /* 0x00005b00d01b7a10 */ /* 0x004fe40000ffe4ff */
[----:B----4-:R-:W-:-:S03]  /*9380*/  IADD3 R25, P1, R25, c[0x0][0x168], RZ ;  /* 0x00005a0019197a10 */ /* 0x010fc60007f3e0ff */
[----:B------:R-:W-:Y:S01]  /*9390*/  STL [R1+0x364], R27 ;  /* 0x0003641b01007387 */ /* 0x000fe20000100800 */
[----:B-1----:R-:W-:-:S03]  /*93a0*/  IADD3.X R26, R35, c[0x0][0x16c], RZ, P2, !PT ;  /* 0x00005b00231a7a10 */ /* 0x002fc600017fe4ff */
[----:B------:R1:W-:Y:S01]  /*93b0*/  STL [R1+0x390], R25 ;  /* 0x0003901901007387 */ /* 0x0003e20000100800 */
[----:B------:R-:W-:-:S03]  /*93c0*/  IADD3 R23, P2, R23, c[0x0][0x168], RZ ;  /* 0x00005a0017177a10 */ /* 0x000fc60007f5e0ff */
[----:B------:R-:W-:Y:S04]  /*93d0*/  STL [R1+0x36c], R26 ;  /* 0x00036c1a01007387 */ /* 0x000fe80000100800 */
[----:B------:R2:W-:Y:S01]  /*93e0*/  STL [R1+0x398], R23 ;  /* 0x0003981701007387 */ /* 0x0005e20000100800 */
[----:B-1----:R-:W-:Y:S02]  /*93f0*/  IADD3.X R25, R34, c[0x0][0x16c], RZ, P4, !PT ;  /* 0x00005b0022197a10 */ /* 0x002fe400027fe4ff */
[----:B------:R-:W-:-:S03]  /*9400*/  IADD3 R24, P4, R24, c[0x0][0x168], RZ ;  /* 0x00005a0018187a10 */ /* 0x000fc60007f9e0ff */
[----:B------:R-:W-:Y:S01]  /*9410*/  STL [R1+0x374], R25 ;  /* 0x0003741901007387 */ /* 0x000fe20000100800 */
[----:B--2---:R-:W-:Y:S02]  /*9420*/  IADD3.X R23, R33, c[0x0][0x16c], RZ, P5, !PT ;  /* 0x00005b0021177a10 */ /* 0x004fe40002ffe4ff */
[----:B------:R-:W-:Y:S01]  /*9430*/  IADD3 R22, P5, R22, c[0x0][0x168], RZ ;  /* 0x00005a0016167a10 */ /* 0x000fe20007fbe0ff */
[----:B------:R1:W-:Y:S04]  /*9440*/  STL [R1+0x3a0], R24 ;  /* 0x0003a01801007387 */ /* 0x0003e80000100800 */
[----:B------:R2:W-:Y:S04]  /*9450*/  STL [R1+0x37c], R23 ;  /* 0x00037c1701007387 */ /* 0x0005e80000100800 */
[----:B------:R3:W-:Y:S01]  /*9460*/  STL [R1+0x3a8], R22 ;  /* 0x0003a81601007387 */ /* 0x0007e20000100800 */
[----:B-1----:R-:W-:-:S02]  /*9470*/  IADD3.X R24, R32, c[0x0][0x16c], RZ, P3, !PT ;  /* 0x00005b0020187a10 */ /* 0x002fc40001ffe4ff */
[----:B--2---:R-:W-:-:S03]  /*9480*/  IADD3 R23, P3, R21, c[0x0][0x168], RZ ;  /* 0x00005a0015177a10 */ /* 0x004fc60007f7e0ff */
[----:B------:R-:W-:Y:S01]  /*9490*/  STL [R1+0x384], R24 ;  /* 0x0003841801007387 */ /* 0x000fe20000100800 */
[----:B---3--:R-:W-:Y:S02]  /*94a0*/  IADD3.X R22, R31, c[0x0][0x16c], RZ, P1, !PT ;  /* 0x00005b001f167a10 */ /* 0x008fe40000ffe4ff */
[----:B------:R-:W-:Y:S02]  /*94b0*/  IADD3 R21, P1, R18, c[0x0][0x168], RZ ;  /* 0x00005a0012157a10 */ /* 0x000fe40007f3e0ff */
[----:B------:R-:W-:Y:S01]  /*94c0*/  IADD3.X R18, R30, c[0x0][0x16c], RZ, P2, !PT ;  /* 0x00005b001e127a10 */ /* 0x000fe200017fe4ff */
[----:B------:R-:W-:Y:S01]  /*94d0*/  STL [R1+0x3b0], R23 ;  /* 0x0003b01701007387 */ /* 0x000fe20000100800 */
[----:B------:R-:W-:-:S03]  /*94e0*/  IADD3 R20, P2, R20, c[0x0][0x168], RZ ;  /* 0x00005a0014147a10 */ /* 0x000fc60007f5e0ff */
[----:B------:R-:W-:Y:S01]  /*94f0*/  STL [R1+0x38c], R22 ;  /* 0x00038c1601007387 */ /* 0x000fe20000100800 */
[----:B------:R-:W-:-:S03]  /*9500*/  IADD3.X R19, R19, c[0x0][0x16c], RZ, P4, !PT ;  /* 0x00005b0013137a10 */ /* 0x000fc600027fe4ff */
[----:B------:R-:W-:Y:S04]  /*9510*/  STL [R1+0x3b8], R21 ;  /* 0x0003b81501007387 */ /* 0x000fe80000100800 */
[----:B------:R1:W-:Y:S04]  /*9520*/  STL [R1+0x394], R18 ;  /* 0x0003941201007387 */ /* 0x0003e80000100800 */
[----:B------:R-:W-:Y:S01]  /*9530*/  STL [R1+0x3c0], R20 ;  /* 0x0003c01401007387 */ /* 0x000fe20000100800 */
[----:B-1----:R-:W-:Y:S02]  /*9540*/  IADD3 R18, P4, R14, c[0x0][0x168], RZ ;  /* 0x00005a000e127a10 */ /* 0x002fe40007f9e0ff */
[----:B------:R-:W-:-:S02]  /*9550*/  IADD3.X R14, R29, c[0x0][0x16c], RZ, P5, !PT ;  /* 0x00005b001d0e7a10 */ /* 0x000fc40002ffe4ff */
[----:B------:R-:W-:Y:S01]  /*9560*/  IADD3 R13, P5, R13, c[0x0][0x168], RZ ;  /* 0x00005a000d0d7a10 */ /* 0x000fe20007fbe0ff */
[----:B------:R-:W-:Y:S01]  /*9570*/  STL [R1+0x39c], R19 ;  /* 0x00039c1301007387 */ /* 0x000fe20000100800 */
[----:B------:R-:W-:-:S03]  /*9580*/  IADD3.X R17, R17, c[0x0][0x16c], RZ, P3, !PT ;  /* 0x00005b0011117a10 */ /* 0x000fc60001ffe4ff */
[----:B------:R-:W-:Y:S04]  /*9590*/  STL [R1+0x3c8], R18 ;  /* 0x0003c81201007387 */ /* 0x000fe80000100800 */
[----:B------:R1:W-:Y:S04]  /*95a0*/  STL [R1+0x3a4], R14 ;  /* 0x0003a40e01007387 */ /* 0x0003e80000100800 */
[----:B------:R2:W-:Y:S01]  /*95b0*/  STL [R1+0x3d0], R13 ;  /* 0x0003d00d01007387 */ /* 0x0005e20000100800 */
[----:B-1----:R-:W-:-:S03]  /*95c0*/  IADD3 R14, P3, R11, c[0x0][0x168], RZ ;  /* 0x00005a000b0e7a10 */ /* 0x002fc60007f7e0ff */
[----:B------:R-:W-:Y:S01]  /*95d0*/  STL [R1+0x3ac], R17 ;  /* 0x0003ac1101007387 */ /* 0x000fe20000100800 */
[----:B--2---:R-:W-:Y:S02]  /*95e0*/  IADD3.X R13, R16, c[0x0][0x16c], RZ, P1, !PT ;  /* 0x00005b00100d7a10 */ /* 0x004fe40000ffe4ff */
[----:B------:R-:W-:Y:S02]  /*95f0*/  IADD3 R11, P1, R12, c[0x0][0x168], RZ ;  /* 0x00005a000c0b7a10 */ /* 0x000fe40007f3e0ff */
[----:B------:R-:W-:Y:S01]  /*9600*/  IADD3.X R12, R15, c[0x0][0x16c], RZ, P2, !PT ;  /* 0x00005b000f0c7a10 */ /* 0x000fe200017fe4ff */
[----:B------:R-:W-:Y:S01]  /*9610*/  STL [R1+0x3d8], R14 ;  /* 0x0003d80e01007387 */ /* 0x000fe20000100800 */
[----:B------:R-:W-:-:S03]  /*9620*/  IADD3 R10, P2, R10, c[0x0][0x168], RZ ;  /* 0x00005a000a0a7a10 */ /* 0x000fc60007f5e0ff */
[----:B------:R-:W-:Y:S04]  /*9630*/  STL [R1+0x3b4], R13 ;  /* 0x0003b40d01007387 */ /* 0x000fe80000100800 */
[----:B------:R1:W-:Y:S04]  /*9640*/  STL [R1+0x3e0], R11 ;  /* 0x0003e00b01007387 */ /* 0x0003e80000100800 */
[----:B------:R-:W-:Y:S01]  /*9650*/  STL [R1+0x3bc], R12 ;  /* 0x0003bc0c01007387 */ /* 0x000fe20000100800 */
[----:B-1----:R-:W-:-:S03]  /*9660*/  IADD3.X R11, R6, c[0x0][0x16c], RZ, P4, !PT ;  /* 0x00005b00060b7a10 */ /* 0x002fc600027fe4ff */
[----:B------:R-:W2:Y:S04]  /*9670*/  LDL.LU R6, [R1+0xe8] ;  /* 0x0000e80001067983 */ /* 0x000ea80000300800 */
[----:B------:R1:W-:Y:S01]  /*9680*/  STL [R1+0x3e8], R10 ;  /* 0x0003e80a01007387 */ /* 0x0003e20000100800 */
[----:B------:R-:W-:-:S03]  /*9690*/  IADD3.X R4, R4, c[0x0][0x16c], RZ, P3, !PT ;  /* 0x00005b0004047a10 */ /* 0x000fc60001ffe4ff */
[----:B------:R3:W-:Y:S01]  /*96a0*/  STL [R1+0x3c4], R11 ;  /* 0x0003c40b01007387 */ /* 0x0007e20000100800 */
[----:B-1----:R-:W-:Y:S02]  /*96b0*/  IADD3 R10, P4, R9, c[0x0][0x168], RZ ;  /* 0x00005a00090a7a10 */ /* 0x002fe40007f9e0ff */
[----:B------:R-:W-:Y:S02]  /*96c0*/  IADD3.X R9, R7, c[0x0][0x16c], RZ, P5, !PT ;  /* 0x00005b0007097a10 */ /* 0x000fe40002ffe4ff */
[----:B------:R-:W-:Y:S01]  /*96d0*/  IADD3 R7, P5, R8, c[0x0][0x168], RZ ;  /* 0x00005a0008077a10 */ /* 0x000fe20007fbe0ff */
[----:B------:R1:W-:Y:S04]  /*96e0*/  STL [R1+0x3f0], R10 ;  /* 0x0003f00a01007387 */ /* 0x0003e80000100800 */
[----:B------:R-:W-:Y:S04]  /*96f0*/  STL [R1+0x3cc], R9 ;  /* 0x0003cc0901007387 */ /* 0x000fe80000100800 */
[----:B------:R-:W4:Y:S04]  /*9700*/  LDL.LU R26, [R1+0xec] ;  /* 0x0000ec00011a7983 */ /* 0x000f280000300800 */
[----:B------:R-:W-:Y:S04]  /*9710*/  STL [R1+0x3f8], R7 ;  /* 0x0003f80701007387 */ /* 0x000fe80000100800 */
[----:B------:R-:W4:Y:S04]  /*9720*/  LDL.LU R208, [R1+0xf0] ;  /* 0x0000f00001d07983 */ /* 0x000f280000300800 */
        /* <DEDUP_REMOVED lines=19> */
[----:B---3--:R-:W3:Y:S04]  /*9860*/  LDL.LU R11, [R1+0x13c] ;  /* 0x00013c00010b7983 */ /* 0x008ee80000300800 */
[----:B------:R-:W3:Y:S04]  /*9870*/  LDL.LU R16, [R1+0x140] ;  /* 0x0001400001107983 */ /* 0x000ee80000300800 */
[----:B------:R-:W3:Y:S04]  /*9880*/  LDL.LU R12, [R1+0x144] ;  /* 0x00014400010c7983 */ /* 0x000ee80000300800 */
[----:B------:R-:W3:Y:S04]  /*9890*/  LDL.LU R15, [R1+0x148] ;  /* 0x00014800010f7983 */ /* 0x000ee80000300800 */
[----:B-1----:R-:W3:Y:S04]  /*98a0*/  LDL.LU R10, [R1+0x14c] ;  /* 0x00014c00010a7983 */ /* 0x002ee80000300800 */
[----:B------:R-:W3:Y:S04]  /*98b0*/  LDL.LU R4, [R1+0x150] ;  /* 0x0001500001047983 */ /* 0x000ee80000300800 */
[----:B------:R-:W3:Y:S04]  /*98c0*/  LDL.LU R9, [R1+0x154] ;  /* 0x0001540001097983 */ /* 0x000ee80000300800 */
[----:B------:R-:W3:Y:S01]  /*98d0*/  LDL.LU R7, [R1+0x158] ;  /* 0x0001580001077983 */ /* 0x000ee20000300800 */
[----:B--2---:R-:W-:-:S05]  /*98e0*/  IADD3 R6, P3, R6, c[0x0][0x168], RZ ;  /* 0x00005a0006067a10 */ /* 0x004fca0007f7e0ff */
[----:B------:R1:W-:Y:S04]  /*98f0*/  STL [R1+0x400], R6 ;  /* 0x0004000601007387 */ /* 0x0003e80000100800 */
[----:B------:R-:W2:Y:S04]  /*9900*/  LDL.LU R8, [R1+0x15c] ;  /* 0x00015c0001087983 */ /* 0x000ea80000300800 */
[----:B-1----:R-:W2:Y:S01]  /*9910*/  LDL.LU R6, [R1+0x160] ;  /* 0x0001600001067983 */ /* 0x002ea20000300800 */
[----:B----4-:R-:W-:Y:S02]  /*9920*/  IADD3.X R27, R26, c[0x0][0x16c], RZ, P1, !PT ;  /* 0x00005b001a1b7a10 */ /* 0x010fe40000ffe4ff */
[----:B------:R-:W-:-:S03]  /*9930*/  IADD3 R26, P1, R208, c[0x0][0x168], RZ ;  /* 0x00005a00d01a7a10 */ /* 0x000fc60007f3e0ff */
[----:B------:R1:W-:Y:S01]  /*9940*/  STL [R1+0x3dc], R27 ;  /* 0x0003dc1b01007387 */ /* 0x0003e20000100800 */
[----:B------:R-:W-:-:S03]  /*9950*/  IADD3.X R25, R25, c[0x0][0x16c], RZ, P2, !PT ;  /* 0x00005b0019197a10 */ /* 0x000fc600017fe4ff */
[----:B------:R4:W-:Y:S01]  /*9960*/  STL [R1+0x408], R26 ;  /* 0x0004081a01007387 */ /* 0x0009e20000100800 */
[----:B-1----:R-:W-:-:S03]  /*9970*/  IADD3 R27, P2, R35, c[0x0][0x168], RZ ;  /* 0x00005a00231b7a10 */ /* 0x002fc60007f5e0ff */
[----:B------:R1:W-:Y:S01]  /*9980*/  STL [R1+0x3e4], R25 ;  /* 0x0003e41901007387 */ /* 0x0003e20000100800 */
[----:B----4-:R-:W-:-:S03]  /*9990*/  IADD3.X R26, R23, c[0x0][0x16c], RZ, P4, !PT ;  /* 0x00005b00171a7a10 */ /* 0x010fc600027fe4ff */
[----:B------:R-:W-:Y:S01]  /*99a0*/  STL [R1+0x410], R27 ;  /* 0x0004101b01007387 */ /* 0x000fe20000100800 */
[----:B-1----:R-:W-:Y:S02]  /*99b0*/  IADD3 R25, P4, R34, c[0x0][0x168], RZ ;  /* 0x00005a0022197a10 */ /* 0x002fe40007f9e0ff */
[----:B------:R-:W-:Y:S01]  /*99c0*/  IADD3.X R23, R24, c[0x0][0x16c], RZ, P5, !PT ;  /* 0x00005b0018177a10 */ /* 0x000fe20002ffe4ff */
[----:B------:R-:W-:Y:S01]  /*99d0*/  STL [R1+0x3ec], R26 ;  /* 0x0003ec1a01007387 */ /* 0x000fe20000100800 */
[----:B------:R-:W-:-:S03]  /*99e0*/  IADD3 R24, P5, R33, c[0x0][0x168], RZ ;  /* 0x00005a0021187a10 */ /* 0x000fc60007fbe0ff */
[----:B------:R-:W-:Y:S01]  /*99f0*/  STL [R1+0x418], R25 ;  /* 0x0004181901007387 */ /* 0x000fe20000100800 */
[----:B------:R-:W-:-:S03]  /*9a00*/  IADD3.X R22, R22, c[0x0][0x16c], RZ, P3, !PT ;  /* 0x00005b0016167a10 */ /* 0x000fc60001ffe4ff */
[----:B------:R1:W-:Y:S04]  /*9a10*/  STL [R1+0x3f4], R23 ;  /* 0x0003f41701007387 */ /* 0x0003e80000100800 */
[----:B------:R-:W-:Y:S01]  /*9a20*/  STL [R1+0x420], R24 ;  /* 0x0004201801007387 */ /* 0x000fe20000100800 */
[----:B------:R-:W-:-:S03]  /*9a30*/  IADD3.X R21, R21, c[0x0][0x16c], RZ, P1, !PT ;  /* 0x00005b0015157a10 */ /* 0x000fc60000ffe4ff */
[----:B------:R4:W-:Y:S01]  /*9a40*/  STL [R1+0x3fc], R22 ;  /* 0x0003fc1601007387 */ /* 0x0009e20000100800 */
[----:B-1----:R-:W-:Y:S02]  /*9a50*/  IADD3 R23, P3, R32, c[0x0][0x168], RZ ;  /* 0x00005a0020177a10 */ /* 0x002fe40007f7e0ff */
[----:B------:R-:W-:-:S03]  /*9a60*/  IADD3.X R18, R18, c[0x0][0x16c], RZ, P2, !PT ;  /* 0x00005b0012127a10 */ /* 0x000fc600017fe4ff */
[----:B------:R-:W-:Y:S01]  /*9a70*/  STL [R1+0x428], R23 ;  /* 0x0004281701007387 */ /* 0x000fe20000100800 */
[----:B----4-:R-:W-:-:S03]  /*9a80*/  IADD3 R22, P1, R31, c[0x0][0x168], RZ ;  /* 0x00005a001f167a10 */ /* 0x010fc60007f3e0ff */
[----:B------:R1:W-:Y:S01]  /*9a90*/  STL [R1+0x404], R21 ;  /* 0x0004041501007387 */ /* 0x0003e20000100800 */
[----:B------:R-:W-:-:S03]  /*9aa0*/  IADD3.X R20, R20, c[0x0][0x16c], RZ, P4, !PT ;  /* 0x00005b0014147a10 */ /* 0x000fc600027fe4ff */
[----:B------:R-:W-:Y:S04]  /*9ab0*/  STL [R1+0x430], R22 ;  /* 0x0004301601007387 */ /* 0x000fe80000100800 */
[----:B------:R4:W-:Y:S01]  /*9ac0*/  STL [R1+0x40c], R18 ;  /* 0x00040c1201007387 */ /* 0x0009e20000100800 */
[----:B-1----:R-:W-:-:S05]  /*9ad0*/  IADD3 R21, P2, R30, c[0x0][0x168], RZ ;  /* 0x00005a001e157a10 */ /* 0x002fca0007f5e0ff */
[----:B------:R-:W-:Y:S01]  /*9ae0*/  STL [R1+0x438], R21 ;  /* 0x0004381501007387 */ /* 0x000fe20000100800 */
[----:B----4-:R-:W-:-:S03]  /*9af0*/  IADD3 R18, P4, R19, c[0x0][0x168], RZ ;  /* 0x00005a0013127a10 */ /* 0x010fc60007f9e0ff */
[----:B------:R-:W-:Y:S01]  /*9b00*/  STL [R1+0x414], R20 ;  /* 0x0004141401007387 */ /* 0x000fe20000100800 */
[----:B------:R-:W-:Y:S02]  /*9b10*/  IADD3.X R19, R14, c[0x0][0x16c], RZ, P5, !PT ;  /* 0x00005b000e137a10 */ /* 0x000fe40002ffe4ff */
[----:B------:R-:W-:Y:S01]  /*9b20*/  IADD3 R14, P5, R29, c[0x0][0x168], RZ ;  /* 0x00005a001d0e7a10 */ /* 0x000fe20007fbe0ff */
[----:B------:R1:W-:Y:S04]  /*9b30*/  STL [R1+0x440], R18 ;  /* 0x0004401201007387 */ /* 0x0003e80000100800 */
[----:B------:R-:W-:Y:S01]  /*9b40*/  STL [R1+0x41c], R19 ;  /* 0x00041c1301007387 */ /* 0x000fe20000100800 */
[----:B-1----:R-:W-:Y:S02]  /*9b50*/  IADD3.X R18, R13, c[0x0][0x16c], RZ, P3, !PT ;  /* 0x00005b000d127a10 */ /* 0x002fe40001ffe4ff */
[----:B------:R-:W-:Y:S01]  /*9b60*/  IADD3 R13, P3, R17, c[0x0][0x168], RZ ;  /* 0x00005a00110d7a10 */ /* 0x000fe20007f7e0ff */
[----:B------:R3:W-:Y:S04]  /*9b70*/  STL [R1+0x448], R14 ;  /* 0x0004480e01007387 */ /* 0x0007e80000100800 */
[----:B------:R-:W-:Y:S04]  /*9b80*/  STL [R1+0x424], R18 ;  /* 0x0004241201007387 */ /* 0x000fe80000100800 */
[----:B------:R1:W-:Y:S01]  /*9b90*/  STL [R1+0x450], R13 ;  /* 0x0004500d01007387 */ /* 0x0003e20000100800 */
[----:B---3--:R-:W-:-:S02]  /*9ba0*/  IADD3.X R14, R11, c[0x0][0x16c], RZ, P1, !PT ;  /* 0x00005b000b0e7a10 */ /* 0x008fc40000ffe4ff */
[----:B------:R-:W-:-:S03]  /*9bb0*/  IADD3 R11, P1, R16, c[0x0][0x168], RZ ;  /* 0x00005a00100b7a10 */ /* 0x000fc60007f3e0ff */
[----:B------:R-:W-:Y:S01]  /*9bc0*/  STL [R1+0x42c], R14 ;  /* 0x00042c0e01007387 */ /* 0x000fe20000100800 */
[----:B-1----:R-:W-:Y:S02]  /*9bd0*/  IADD3.X R13, R12, c[0x0][0x16c], RZ, P2, !PT ;  /* 0x00005b000c0d7a10 */ /* 0x002fe400017fe4ff */
[----:B------:R-:W-:Y:S01]  /*9be0*/  IADD3 R12, P2, R15, c[0x0][0x168], RZ ;  /* 0x00005a000f0c7a10 */ /* 0x000fe20007f5e0ff */
[----:B------:R1:W-:Y:S04]  /*9bf0*/  STL [R1+0x458], R11 ;  /* 0x0004580b01007387 */ /* 0x0003e80000100800 */
[----:B------:R-:W-:Y:S04]  /*9c00*/  STL [R1+0x434], R13 ;  /* 0x0004340d01007387 */ /* 0x000fe80000100800 */
[----:B------:R-:W-:Y:S01]  /*9c10*/  STL [R1+0x460], R12 ;  /* 0x0004600c01007387 */ /* 0x000fe20000100800 */
[----:B-1----:R-:W-:-:S02]  /*9c20*/  IADD3.X R11, R10, c[0x0][0x16c], RZ, P4, !PT ;  /* 0x00005b000a0b7a10 */ /* 0x002fc400027fe4ff */
[----:B------:R-:W-:Y:S02]  /*9c30*/  IADD3 R10, P4, R4, c[0x0][0x168], RZ ;  /* 0x00005a00040a7a10 */ /* 0x000fe40007f9e0ff */
[----:B------:R-:W3:Y:S01]  /*9c40*/  LDL R4, [R1+0x470] ;  /* 0x0004700001047983 */ /* 0x000ee20000100800 */
[----:B------:R-:W-:Y:S02]  /*9c50*/  IADD3.X R9, R9, c[0x0][0x16c], RZ, P5, !PT ;  /* 0x00005b0009097a10 */ /* 0x000fe40002ffe4ff */
[----:B------:R-:W-:Y:S01]  /*9c60*/  IADD3.X R7, R7, c[0x0][0x16c], RZ, P3, !PT ;  /* 0x00005b0007077a10 */ /* 0x000fe20001ffe4ff */
[----:B------:R-:W-:Y:S04]  /*9c70*/  STL [R1+0x43c], R11 ;  /* 0x00043c0b01007387 */ /* 0x000fe80000100800 */
[----:B------:R-:W-:Y:S04]  /*9c80*/  STL [R1+0x468], R10 ;  /* 0x0004680a01007387 */ /* 0x000fe80000100800 */
[----:B------:R-:W-:Y:S04]  /*9c90*/  STL [R1+0x444], R9 ;  /* 0x0004440901007387 */ /* 0x000fe80000100800 */
[----:B------:R1:W-:Y:S02]  /*9ca0*/  STL [R1+0x44c], R7 ;  /* 0x00044c0701007387 */ /* 0x0003e40000100800 */
[----:B-1----:R-:W-:-:S02]  /*9cb0*/  IADD3.X R7, R2, c[0x0][0x16c], RZ, P4, !PT ;  /* 0x00005b0002077a10 */ /* 0x002fc400027fe4ff */
[----:B------:R-:W-:Y:S02]  /*9cc0*/  IADD3 R5, R5, -0x2, RZ ;  /* 0xfffffffe05057810 */ /* 0x000fe40007ffe0ff */
[C---:B------:R-:W-:Y:S02]  /*9cd0*/  LOP3.LUT R112, R115.reuse, 0x1e, RZ, 0xfc, !PT ;  /* 0x0000001e73707812 */ /* 0x040fe400078efcff */
[----:B------:R-:W-:Y:S01]  /*9ce0*/  LOP3.LUT R115, R115, 0x18, RZ, 0xfc, !PT ;  /* 0x0000001873737812 */ /* 0x000fe200078efcff */
[----:B------:R-:W-:Y:S02]  /*9cf0*/  CS2R R204, SRZ ;  /* 0x0000000000cc7805 */ /* 0x000fe4000001ff00 */
[----:B------:R-:W-:Y:S01]  /*9d00*/  IMAD R38, R112, c[0x0][0x188], RZ ;  /* 0x0000620070267a24 */ /* 0x000fe200078e02ff */
[----:B------:R-:W-:Y:S01]  /*9d10*/  CS2R R206, SRZ ;  /* 0x0000000000ce7805 */ /* 0x000fe2000001ff00 */
[----:B------:R-:W-:Y:S01]  /*9d20*/  IMAD R38, R115, c[0x0][0x188], RZ ;  /* 0x0000620073267a24 */ /* 0x000fe200078e02ff */
[----:B------:R-:W-:Y:S01]  /*9d30*/  CS2R R200, SRZ ;  /* 0x0000000000c87805 */ /* 0x000fe2000001ff00 */
        /* <DEDUP_REMOVED lines=57> */
[----:B--2---:R-:W-:-:S02]  /*a0d0*/  IADD3.X R8, R8, c[0x0][0x16c], RZ, P1, !PT ;  /* 0x00005b0008087a10 */ /* 0x004fc40000ffe4ff */
[----:B------:R-:W-:-:S03]  /*a0e0*/  IADD3.X R6, R6, c[0x0][0x16c], RZ, P2, !PT ;  /* 0x00005b0006067a10 */ /* 0x000fc600017fe4ff */
[----:B------:R-:W-:Y:S04]  /*a0f0*/  STL [R1+0x454], R8 ;  /* 0x0004540801007387 */ /* 0x000fe80000100800 */
[----:B------:R1:W5:Y:S04]  /*a100*/  LDL.LU R2, [R1+0x550] ;  /* 0x0005500001027983 */ /* 0x0003680000300800 */
[----:B------:R2:W-:Y:S04]  /*a110*/  STL [R1+0x45c], R6 ;  /* 0x00045c0601007387 */ /* 0x0005e80000100800 */
[----:B------:R4:W-:Y:S01]  /*a120*/  STL [R1+0x464], R7 ;  /* 0x0004640701007387 */ /* 0x0009e20000100800 */
[----:B--2---:R-:W-:-:S03]  /*a130*/  IADD3.X R6, R213, c[0x0][0x164], RZ, P0, !PT ;  /* 0x00005900d5067a10 */ /* 0x004fc600007fe4ff */
[----:B------:R-:W-:Y:S04]  /*a140*/  STL [R1+0x40], RZ ;  /* 0x000040ff01007387 */ /* 0x000fe80000100800 */
[----:B------:R2:W-:Y:S04]  /*a150*/  STL [R1+0x250], R6 ;  /* 0x0002500601007387 */ /* 0x0005e80000100800 */
[----:B------:R1:W-:Y:S04]  /*a160*/  STL [R1+0x44], RZ ;  /* 0x000044ff01007387 */ /* 0x0003e80000100800 */
        /* <DEDUP_REMOVED lines=14> */
[----:B------:R1:W-:Y:S04]  /*a250*/  STL [R1], RZ ;  /* 0x000000ff01007387 */ /* 0x0003e80000100800 */
[----:B------:R1:W-:Y:S04]  /*a260*/  STL [R1+0x4], RZ ;  /* 0x000004ff01007387 */ /* 0x0003e80000100800 */
[----:B------:R1:W-:Y:S04]  /*a270*/  STL [R1+0x8], RZ ;  /* 0x000008ff01007387 */ /* 0x0003e80000100800 */
[----:B------:R1:W-:Y:S01]  /*a280*/  STL [R1+0xc], RZ ;  /* 0x00000cff01007387 */ /* 0x0003e20000100800 */
        /* <DEDUP_REMOVED lines=18> */
[----:B---3--:R-:W-:-:S02]  /*a3b0*/  LOP3.LUT R8, R4, 0x20, RZ, 0x3c, !PT ;  /* 0x0000002004087812 */ /* 0x008fc400078e3cff */
[C---:B----4-:R-:W-:Y:S02]  /*a3c0*/  LOP3.LUT R7, R4.reuse, 0x40, RZ, 0x3c, !PT ;  /* 0x0000004004077812 */ /* 0x050fe400078e3cff */
[----:B--2---:R-:W-:Y:S02]  /*a3d0*/  LOP3.LUT R6, R4, 0x60, RZ, 0x3c, !PT ;  /* 0x0000006004067812 */ /* 0x004fe400078e3cff */
[----:B------:R-:W-:Y:S02]  /*a3e0*/  LOP3.LUT R4, R0, 0x40, RZ, 0x3c, !PT ;  /* 0x0000004000047812 */ /* 0x000fe400078e3cff */
[----:B------:R1:W5:Y:S04]  /*a3f0*/  LDL.LU R0, [R1+0x54c] ;  /* 0x00054c0001007983 */ /* 0x0003680000300800 */
[----:B------:R1:W-:Y:S04]  /*a400*/  STL [R1+0x538], R5 ;  /* 0x0005380501007387 */ /* 0x0003e80000100800 */
[----:B------:R1:W-:Y:S01]  /*a410*/  STL [R1+0x528], R4 ;  /* 0x0005280401007387 */ /* 0x0003e20000100800 */
        /* <DEDUP_REMOVED lines=14> */
[----:B------:R-:W-:-:S02]  /*a500*/  UIADD3 UR5, UR5, -0x40, URZ ;  /* 0xffffffc005057890 */ /* 0x000fc4000fffe03f */
[----:B-1----:R-:W-:Y:S02]  /*a510*/  UMOV UR4, URZ ;  /* 0x0000003f00047c82 */ /* 0x002fe40008000000 */
.L_x_1:
[----:B------:R-:W2:Y:S01]  /*a520*/  LDL.LU R4, [R1+0x258] ;  /* 0x0002580001047983 */ /* 0x000ea20000300800 */
[----:B------:R-:W-:-:S04]  /*a530*/  DEPBAR.LE SB0, 0x2 ;  /* 0x000080800000791a */ /* 0x000fc80000000000 */
[----:B------:R-:W3:Y:S04]  /*a540*/  LDL R5, [R1+0x474] ;  /* 0x0004740001057983 */ /* 0x000ee80000100800 */
[----:B------:R-:W1:Y:S04]  /*a550*/  S2R R8, SR_TID.X ;  /* 0x0000000000087919 */ /* 0x000e680000002100 */
[----:B-----5:R4:W-:Y:S04]  /*a560*/  STL [R1+0x674], R0 ;  /* 0x0006740001007387 */ /* 0x0209e80000100800 */
[----:B------:R1:W-:Y:S04]  /*a570*/  STL [R1+0x670], R2 ;  /* 0x0006700201007387 */ /* 0x0003e80000100800 */
[----:B------:R-:W-:Y:S01]  /*a580*/  STL [R1+0x65c], R3 ;  /* 0x00065c0301007387 */ /* 0x000fe20000100800 */
[----:B-1----:R-:W-:-:S02]  /*a590*/  LOP3.LUT R7, R8, 0x1c, RZ, 0xc0, !PT ;  /* 0x0000001c08077812 */ /* 0x002fc400078ec0ff */
[C---:B------:R-:W-:Y:S02]  /*a5a0*/  LOP3.LUT R6, R8.reuse, 0x3, RZ, 0xc0, !PT ;  /* 0x0000000308067812 */ /* 0x040fe400078ec0ff */
[C---:B------:R-:W-:Y:S02]  /*a5b0*/  LOP3.LUT R9, R8.reuse, 0x1c, RZ, 0xc0, !PT ;  /* 0x0000001c08097812 */ /* 0x040fe400078ec0ff */
[----:B------:R-:W-:Y:S01]  /*a5c0*/  LOP3.LUT R8, R8, 0x3, RZ, 0xc0, !PT ;  /* 0x0000000308087812 */ /* 0x000fe200078ec0ff */
[----:B------:R-:W-:Y:S02]  /*a5d0*/  IMAD R6, R6, 0x220, R7 ;  /* 0x0000022006067824 */ /* 0x000fe400078e0207 */
[----:B------:R-:W1:Y:S02]  /*a5e0*/  S2R R7, SR_TID.X ;  /* 0x0000000000077919 */ /* 0x000e640000002100 */
[----:B------:R-:W-:Y:S01]  /*a5f0*/  IMAD R8, R8, 0x220, R9 ;  /* 0x0000022008087824 */ /* 0x000fe200078e0209 */
[----:B------:R-:W-:-:S02]  /*a600*/  LOP3.LUT R6, R6, 0x20, RZ, 0x3c, !PT ;  /* 0x0000002006067812 */ /* 0x000fc400078e3cff */
[----:B-1----:R-:W-:Y:S01]  /*a610*/  LOP3.LUT R12, R7, 0x1c, RZ, 0xc0, !PT ;  /* 0x0000001c070c7812 */ /* 0x002fe200078ec0ff */
[----:B------:R-:W-:Y:S01]  /*a620*/  BAR.SYNC.DEFER_BLOCKING 0x0 ;  /* 0x0000000000007b1d */ /* 0x000fe20000010000 */
[----:B--2---:R-:W-:-:S04]  /*a630*/  IADD3 R4, R4, 0x1, RZ ;  /* 0x0000000104047810 */ /* 0x004fc80007ffe0ff */
[----:B------:R-:W-:-:S04]  /*a640*/  ISETP.GT.AND P0, PT, R4, 0x1, PT ;  /* 0x000000010400780c */ /* 0x000fc80003f04270 */
[----:B----4-:R-:W-:-:S05]  /*a650*/  SEL R0, R4, RZ, !P0 ;  /* 0x000000ff04007207 */ /* 0x010fca0004000000 */
[C---:B------:R-:W-:Y:S01]  /*a660*/  IMAD R252, R0.reuse, 0x4000, R6 ;  /* 0x0000400000fc7824 */ /* 0x040fe200078e0206 */
[C---:B------:R-:W-:Y:S01]  /*a670*/  LOP3.LUT R6, R7.reuse, 0x1c, RZ, 0xc0, !PT ;  /* 0x0000001c07067812 */ /* 0x040fe200078ec0ff */
[C---:B---3--:R-:W-:Y:S01]  /*a680*/  IMAD R4, R0.reuse, 0x10000, R5 ;  /* 0x0001000000047824 */ /* 0x048fe200078e0205 */
[C---:B------:R-:W-:Y:S01]  /*a690*/  LOP3.LUT R5, R7.reuse, 0x3, RZ, 0xc0, !PT ;  /* 0x0000000307057812 */ /* 0x040fe200078ec0ff */
[----:B------:R1:W-:Y:S01]  /*a6a0*/  STL [R1+0x258], R0 ;  /* 0x0002580001007387 */ /* 0x0003e20000100800 */
[----:B------:R-:W-:Y:S01]  /*a6b0*/  LOP3.LUT R7, R7, 0x3, RZ, 0xc0, !PT ;  /* 0x0000000307077812 */ /* 0x000fe200078ec0ff */
[----:B------:R-:W-:Y:S02]  /*a6c0*/  IMAD R32, R0, 0x4000, R8 ;  /* 0x0000400000207824 */ /* 0x000fe400078e0208 */
[----:B------:R-:W-:Y:S01]  /*a6d0*/  IMAD R5, R5, 0x220, R6 ;  /* 0x0000022005057824 */ /* 0x000fe200078e0206 */
[----:B------:R-:W-:Y:S01]  /*a6e0*/  LDSM.16.M88.4 R236, [R4] ;  /* 0x0000000004ec783b */ /* 0x000fe20000000200 */
[----:B------:R-:W-:-:S03]  /*a6f0*/  IMAD R7, R7, 0x220, R12 ;  /* 0x0000022007077824 */ /* 0x000fc600078e020c */
[----:B------:R-:W-:Y:S01]  /*a700*/  LOP3.LUT R5, R5, 0x60, RZ, 0x3c, !PT ;  /* 0x0000006005057812 */ /* 0x000fe200078e3cff */
[----:B------:R-:W-:Y:S01]  /*a710*/  LDSM.16.M88.4 R232, [R4+0x2000] ;  /* 0x0020000004e8783b */ /* 0x000fe20000000200 */
[----:B------:R-:W-:-:S03]  /*a720*/  LOP3.LUT R7, R7, 0x40, RZ, 0x3c, !PT ;  /* 0x0000004007077812 */ /* 0x000fc600078e3cff */
[----:B------:R-:W-:Y:S02]  /*a730*/  LDSM.16.M88.4 R228, [R4+0x4000] ;  /* 0x0040000004e4783b */ /* 0x000fe40000000200 */
[C---:B------:R-:W-:Y:S02]  /*a740*/  IMAD R2, R0.reuse, 0x4000, R7 ;  /* 0x0000400000027824 */ /* 0x040fe400078e0207 */
[----:B-1----:R-:W-:Y:S01]  /*a750*/  IMAD R0, R0, 0x4000, R5 ;  /* 0x0000400000007824 */ /* 0x002fe200078e0205 */
[----:B------:R-:W-:Y:S04]  /*a760*/  LDSM.16.M88.4 R224, [R4+0x6000] ;  /* 0x0060000004e0783b */ /* 0x000fe80000000200 */
[----:B------:R-:W-:Y:S04]  /*a770*/  LDSM.16.M88.4 R220, [R4+0x8000] ;  /* 0x0080000004dc783b */ /* 0x000fe80000000200 */
[----:B------:R-:W-:Y:S04]  /*a780*/  LDSM.16.M88.4 R216, [R4+0xa000] ;  /* 0x00a0000004d8783b */ /* 0x000fe80000000200 */
[----:B------:R-:W-:Y:S04]  /*a790*/  LDSM.16.M88.4 R212, [R4+0xc000] ;  /* 0x00c0000004d4783b */ /* 0x000fe80000000200 */
[----:B------:R-:W-:Y:S04]  /*a7a0*/  LDSM.16.M88.4 R208, [R4+0xe000] ;  /* 0x00e0000004d0783b */ /* 0x000fe80000000200 */
[----:B------:R-:W-:Y:S04]  /*a7b0*/  LDS R4, [R2+0x20000] ;  /* 0x0200000002047984 */ /* 0x000fe80000000800 */
[----:B------:R-:W-:Y:S04]  /*a7c0*/  LDS R6, [R2+0x20800] ;  /* 0x0208000002067984 */ /* 0x000fe80000000800 */
[----:B------:R-:W-:Y:S04]  /*a7d0*/  LDS R5, [R0+0x20000] ;  /* 0x0200000000057984 */ /* 0x000fe80000000800 */
[----:B------:R-:W1:Y:S04]  /*a7e0*/  LDS R7, [R0+0x20800] ;  /* 0x0208000000077984 */ /* 0x000e680000000800 */
[----:B------:R-:W-:Y:S04]  /*a7f0*/  STL [R1+0x248], R32 ;  /* 0x0002482001007387 */ /* 0x000fe80000100800 */
[----:B------:R-:W-:Y:S04]  /*a800*/  STL [R1+0x240], R2 ;  /* 0x0002400201007387 */ /* 0x000fe80000100800 */
[----:B------:R-:W-:Y:S04]  /*a810*/  STL [R1+0x244], R0 ;  /* 0x0002440001007387 */ /* 0x000fe80000100800 */
[----:B------:R-:W-:Y:S04]  /*a820*/  LDS R12, [R32+0x20080] ;  /* 0x02008000200c7984 */ /* 0x000fe80000000800 */
[----:B------:R-:W-:Y:S04]  /*a830*/  LDS R14, [R32+0x20880] ;  /* 0x02088000200e7984 */ /* 0x000fe80000000800 */
[----:B------:R-:W-:Y:S04]  /*a840*/  LDS R13, [R252+0x20080] ;  /* 0x02008000fc0d7984 */ /* 0x000fe80000000800 */
[----:B------:R-:W2:Y:S04]  /*a850*/  LDS R15, [R252+0x20880] ;  /* 0x02088000fc0f7984 */ /* 0x000ea80000000800 */
[----:B------:R-:W-:Y:S04]  /*a860*/  LDS R28, [R2+0x20080] ;  /* 0x02008000021c7984 */ /* 0x000fe80000000800 */
[----:B------:R-:W-:Y:S01]  /*a870*/  LDS R30, [R2+0x20880] ;  /* 0x02088000021e7984 */ /* 0x000fe20000000800 */
[C---:B-1----:R-:W-:Y:S03]  /*a880*/  HMMA.1688.F32.TF32 R24, R4.reuse, R236, R108 ;  /* 0x000000ec0418723c */ /* 0x042fe6000008106c */
[----:B------:R-:W-:Y:S04]  /*a890*/  LDS R29, [R0+0x20080] ;  /* 0x02008000001d7984 */ /* 0x000fe80000000800 */
[----:B------:R-:W1:Y:S01]  /*a8a0*/  LDS R31, [R0+0x20880] ;  /* 0x02088000001f7984 */ /* 0x000e620000000800 */
[C---:B------:R-:W-:Y:S03]  /*a8b0*/  HMMA.1688.F32.TF32 R16, R4.reuse, R228, R100 ;  /* 0x000000e40410723c */ /* 0x040fe60000081064 */
[----:B------:R-:W-:Y:S04]  /*a8c0*/  LDS R8, [R32+0x20000] ;  /* 0x0200000020087984 */ /* 0x000fe80000000800 */
[----:B------:R-:W-:Y:S01]  /*a8d0*/  LDS R10, [R32+0x20800] ;  /* 0x02080000200a7984 */ /* 0x000fe20000000800 */
[----:B------:R-:W-:Y:S03]  /*a8e0*/  HMMA.1688.F32.TF32 R20, R4, R232, R104 ;  /* 0x000000e80414723c */ /* 0x000fe60000081068 */
[----:B------:R-:W-:Y:S04]  /*a8f0*/  LDS R9, [R252+0x20000] ;  /* 0x02000000fc097984 */ /* 0x000fe80000000800 */
[----:B------:R-:W3:Y:S04]  /*a900*/  LDS R11, [R252+0x20800] ;  /* 0x02080000fc0b7984 */ /* 0x000ee80000000800 */
[----:B------:R-:W-:Y:S01]  /*a910*/  STL.64 [R1+0x190], R24 ;  /* 0x0001901801007387 */ /* 0x000fe20000100a00 */
[----:B--2---:R-:W-:Y:S03]  /*a920*/  HMMA.1688.F32.TF32 R172, R12, R228, R172 ;  /* 0x000000e40cac723c */ /* 0x004fe600000810ac */
[----:B------:R2:W-:Y:S01]  /*a930*/  STL.64 [R1+0x198], R26 ;  /* 0x0001981a01007387 */ /* 0x0005e20000100a00 */
[----:B------:R-:W-:-:S03]  /*a940*/  IMAD.MOV.U32 R3, RZ, RZ, R19 ;  /* 0x000000ffff037224 */ /* 0x000fc600078e0013 */
[----:B------:R-:W-:Y:S01]  /*a950*/  STL.64 [R1+0x170], R16 ;  /* 0x0001701001007387 */ /* 0x000fe20000100a00 */
[----:B------:R-:W-:Y:S03]  /*a960*/  HMMA.1688.F32.TF32 R168, R12, R224, R168 ;  /* 0x000000e00ca8723c */ /* 0x000fe600000810a8 */
[----:B------:R-:W-:Y:S04]  /*a970*/  LDS R108, [R2+0x20180] ;  /* 0x02018000026c7984 */ /* 0x000fe80000000800 */
[----:B------:R-:W-:Y:S01]  /*a980*/  STL.64 [R1+0x180], R20 ;  /* 0x0001801401007387 */ /* 0x000fe20000100a00 */
[-C--:B--2---:R-:W-:Y:S03]  /*a990*/  HMMA.1688.F32.TF32 R24, R4, R220.reuse, R92 ;  /* 0x000000dc0418723c */ /* 0x084fe6000008105c */
[----:B------:R-:W-:Y:S04]  /*a9a0*/  STL.64 [R1+0x188], R22 ;  /* 0x0001881601007387 */ /* 0x000fe80000100a00 */
[----:B------:R2:W-:Y:S01]  /*a9b0*/  STL [R1+0x178], R18 ;  /* 0x0001781201007387 */ /* 0x0005e20000100800 */
[----:B------:R-:W-:Y:S03]  /*a9c0*/  HMMA.1688.F32.TF32 R164, R12, R220, R164 ;  /* 0x000000dc0ca4723c */ /* 0x000fe600000810a4 */
[----:B------:R-:W-:Y:S04]  /*a9d0*/  STL [R1+0x6c4], R3 ;  /* 0x0006c40301007387 */ /* 0x000fe80000100800 */
[----:B------:R-:W-:Y:S01]  /*a9e0*/  LDS R110, [R2+0x20980] ;  /* 0x02098000026e7984 */ /* 0x000fe20000000800 */
[C---:B--2---:R-:W-:Y:S03]  /*a9f0*/  HMMA.1688.F32.TF32 R16, R4.reuse, R224, R96 ;  /* 0x000000e00410723c */ /* 0x044fe60000081060 */
[----:B------:R-:W-:Y:S04]  /*aa00*/  LDS R109, [R0+0x20180] ;  /* 0x02018000006d7984 */ /* 0x000fe80000000800 */
[----:B------:R-:W-:Y:S01]  /*aa10*/  LDS R111, [R0+0x20980] ;  /* 0x02098000006f7984 */ /* 0x000fe20000000800 */
[----:B------:R-:W-:Y:S08]  /*aa20*/  HMMA.1688.F32.TF32 R20, R4, R216, R88 ;  /* 0x000000d80414723c */ /* 0x000ff00000081058 */
[C---:B-1----:R-:W-:Y:S07]  /*aa30*/  HMMA.1688.F32.TF32 R76, R28.reuse, R236, R76 ;  /* 0x000000ec1c4c723c */ /* 0x042fee000008104c */
[----:B------:R-:W-:Y:S01]  /*aa40*/  STL.64 [R1+0x160], R16 ;  /* 0x0001601001007387 */ /* 0x000fe20000100a00 */
[C---:B------:R-:W-:Y:S03]  /*aa50*/  HMMA.1688.F32.TF32 R68, R28.reuse, R228, R68 ;  /* 0x000000e41c44723c */ /* 0x040fe60000081044 */
[----:B------:R1:W-:Y:S04]  /*aa60*/  STL.64 [R1+0x168], R18 ;  /* 0x0001681201007387 */ /* 0x0003e80000100a00 */
[----:B------:R-:W-:Y:S01]  /*aa70*/  STL.64 [R1+0x150], R24 ;  /* 0x0001501801007387 */ /* 0x000fe20000100a00 */
[----:B------:R-:W-:Y:S03]  /*aa80*/  HMMA.1688.F32.TF32 R60, R28, R220, R60 ;  /* 0x000000dc1c3c723c */ /* 0x000fe6000008103c */
[----:B------:R-:W-:Y:S04]  /*aa90*/  STL.64 [R1+0x158], R26 ;  /* 0x0001581a01007387 */ /* 0x000fe80000100a00 */
[----:B------:R-:W-:Y:S01]  /*aaa0*/  STL.64 [R1+0x140], R20 ;  /* 0x0001401401007387 */ /* 0x000fe20000100a00 */
[C---:B-1----:R-:W-:Y:S03]  /*aab0*/  HMMA.1688.F32.TF32 R16, R4.reuse, R212, R84 ;  /* 0x000000d40410723c */ /* 0x042fe60000081054 */
[----:B------:R1:W-:Y:S05]  /*aac0*/  STL.64 [R1+0x148], R22 ;  /* 0x0001481601007387 */ /* 0x0003ea0000100a00 */
[----:B------:R-:W-:Y:S01]  /*aad0*/  HMMA.1688.F32.TF32 R4, R4, R208, R80 ;  /* 0x000000d00404723c */ /* 0x000fe20000081050 */
[----:B------:R-:W-:Y:S04]  /*aae0*/  LDS R81, [R252+0x20100] ;  /* 0x02010000fc517984 */ /* 0x000fe80000000800 */
[----:B------:R-:W-:Y:S03]  /*aaf0*/  LDS R83, [R252+0x20900] ;  /* 0x02090000fc537984 */ /* 0x000fe60000000800 */
[C---:B-1----:R-:W-:Y:S07]  /*ab00*/  HMMA.1688.F32.TF32 R20, R12.reuse, R216, R160 ;  /* 0x000000d80c14723c */ /* 0x042fee00000810a0 */
[----:B------:R-:W-:Y:S01]  /*ab10*/  STL.64 [R1+0x130], R16 ;  /* 0x0001301001007387 */ /* 0x000fe20000100a00 */
[----:B------:R-:W-:Y:S03]  /*ab20*/  HMMA.1688.F32.TF32 R24, R12, R212, R156 ;  /* 0x000000d40c18723c */ /* 0x000fe6000008109c */
[----:B------:R1:W-:Y:S04]  /*ab30*/  STL.64 [R1+0x138], R18 ;  /* 0x0001381201007387 */ /* 0x0003e80000100a00 */
[----:B------:R-:W-:Y:S01]  /*ab40*/  STL.64 [R1+0x120], R4 ;  /* 0x0001200401007387 */ /* 0x000fe20000100a00 */
[----:B------:R-:W-:Y:S03]  /*ab50*/  HMMA.1688.F32.TF32 R64, R28, R224, R64 ;  /* 0x000000e01c40723c */ /* 0x000fe60000081040 */
[----:B------:R2:W-:Y:S04]  /*ab60*/  STL.64 [R1+0x128], R6 ;  /* 0x0001280601007387 */ /* 0x0005e80000100a00 */
[----:B------:R-:W4:Y:S01]  /*ab70*/  LDL.LU.64 R104, [R1+0x210] ;  /* 0x0002100001687983 */ /* 0x000f220000300a00 */
[C---:B-1----:R-:W-:Y:S08]  /*ab80*/  HMMA.1688.F32.TF32 R16, R12.reuse, R236, R244 ;  /* 0x000000ec0c10723c */ /* 0x042ff000000810f4 */
[----:B--2---:R-:W-:Y:S01]  /*ab90*/  HMMA.1688.F32.TF32 R4, R12, R232, R240 ;  /* 0x000000e80c04723c */ /* 0x004fe200000810f0 */
[----:B------:R-:W-:Y:S07]  /*aba0*/  STL.64 [R1+0x110], R76 ;  /* 0x0001104c01007387 */ /* 0x000fee0000100a00 */
[----:B------:R-:W-:Y:S01]  /*abb0*/  HMMA.1688.F32.TF32 R56, R28, R216, R56 ;  /* 0x000000d81c38723c */ /* 0x000fe20000081038 */
[----:B------:R-:W-:Y:S01]  /*abc0*/  IMAD.MOV.U32 R84, RZ, RZ, R60 ;  /* 0x000000ffff547224 */ /* 0x000fe200078e003c */
[----:B------:R-:W-:Y:S04]  /*abd0*/  LDS R245, [R252+0x21080] ;  /* 0x02108000fcf57984 */ /* 0x000fe80000000800 */
[----:B------:R-:W-:Y:S02]  /*abe0*/  LDS R247, [R252+0x21880] ;  /* 0x02188000fcf77984 */ /* 0x000fe40000000800 */
[----:B------:R-:W-:Y:S02]  /*abf0*/  HMMA.1688.F32.TF32 R12, R12, R208, R152 ;  /* 0x000000d00c0c723c */ /* 0x000fe40000081098 */
[----:B------:R-:W-:Y:S05]  /*ac00*/  LDS R77, [R252+0x20180] ;  /* 0x02018000fc4d7984 */ /* 0x000fea0000000800 */
[----:B------:R-:W-:Y:S01]  /*ac10*/  IMAD.MOV.U32 R155, RZ, RZ, R32 ;  /* 0x000000ffff9b7224 */ /* 0x000fe200078e0020 */
[----:B---3--:R-:W-:Y:S01]  /*ac20*/  HMMA.1688.F32.TF32 R204, R8, R236, R204 ;  /* 0x000000ec08cc723c */ /* 0x008fe200000810cc */
[----:B------:R-:W-:Y:S04]  /*ac30*/  STL.64 [R1+0x118], R78 ;  /* 0x0001184e01007387 */ /* 0x000fe80000100a00 */
[----:B------:R-:W4:Y:S03]  /*ac40*/  LDL.LU.64 R106, [R1+0x218] ;  /* 0x00021800016a7983 */ /* 0x000f260000300a00 */
[----:B------:R-:W-:Y:S01]  /*ac50*/  HMMA.1688.F32.TF32 R32, R28, R232, R72 ;  /* 0x000000e81c20723c */ /* 0x000fe20000081048 */
[----:B------:R-:W-:Y:S04]  /*ac60*/  LDS R80, [R155+0x20100] ;  /* 0x020100009b507984 */ /* 0x000fe80000000800 */
[----:B------:R-:W1:Y:S01]  /*ac70*/  LDS R82, [R155+0x20900] ;  /* 0x020900009b527984 */ /* 0x000e620000000800 */
[----:B------:R-:W-:-:S02]  /*ac80*/  IMAD.MOV.U32 R3, RZ, RZ, R59 ;  /* 0x000000ffff037224 */ /* 0x000fc400078e003b */
[C---:B------:R-:W-:Y:S01]  /*ac90*/  HMMA.1688.F32.TF32 R200, R8.reuse, R232, R200 ;  /* 0x000000e808c8723c */ /* 0x040fe200000810c8 */
[----:B------:R-:W-:Y:S04]  /*aca0*/  LDS R76, [R155+0x20180] ;  /* 0x020180009b4c7984 */ /* 0x000fe80000000800 */
[----:B------:R-:W-:Y:S03]  /*acb0*/  LDS R78, [R155+0x20980] ;  /* 0x020980009b4e7984 */ /* 0x000fe60000000800 */
[C---:B------:R-:W-:Y:S01]  /*acc0*/  HMMA.1688.F32.TF32 R196, R8.reuse, R228, R196 ;  /* 0x000000e408c4723c */ /* 0x040fe200000810c4 */
[----:B------:R-:W2:Y:S04]  /*acd0*/  LDS R79, [R252+0x20980] ;  /* 0x02098000fc4f7984 */ /* 0x000ea80000000800 */
[----:B------:R-:W-:Y:S03]  /*ace0*/  LDS R244, [R155+0x21080] ;  /* 0x021080009bf47984 */ /* 0x000fe60000000800 */
[C---:B------:R-:W-:Y:S01]  /*acf0*/  HMMA.1688.F32.TF32 R192, R8.reuse, R224, R192 ;  /* 0x000000e008c0723c */ /* 0x040fe200000810c0 */
[----:B------:R3:W-:Y:S04]  /*ad00*/  STL.64 [R1+0x100], R32 ;  /* 0x0001002001007387 */ /* 0x0007e80000100a00 */
[----:B------:R1:W-:Y:S03]  /*ad10*/  STL.64 [R1+0x108], R34 ;  /* 0x0001082201007387 */ /* 0x0003e60000100a00 */
[C---:B------:R-:W-:Y:S01]  /*ad20*/  HMMA.1688.F32.TF32 R188, R8.reuse, R220, R188 ;  /* 0x000000dc08bc723c */ /* 0x040fe200000810bc */
[----:B------:R-:W4:Y:S04]  /*ad30*/  LDL.LU.64 R100, [R1+0x200] ;  /* 0x0002000001647983 */ /* 0x000f280000300a00 */
[----:B------:R-:W4:Y:S03]  /*ad40*/  LDL.LU.64 R102, [R1+0x208] ;  /* 0x0002080001667983 */ /* 0x000f260000300a00 */
[C---:B------:R-:W-:Y:S01]  /*ad50*/  HMMA.1688.F32.TF32 R184, R8.reuse, R216, R184 ;  /* 0x000000d808b8723c */ /* 0x040fe200000810b8 */
[----:B------:R-:W4:Y:S04]  /*ad60*/  LDL.LU.64 R96, [R1+0x1f0] ;  /* 0x0001f00001607983 */ /* 0x000f280000300a00 */
[----:B------:R-:W4:Y:S03]  /*ad70*/  LDL.LU.64 R98, [R1+0x1f8] ;  /* 0x0001f80001627983 */ /* 0x000f260000300a00 */
[C---:B------:R-:W-:Y:S01]  /*ad80*/  HMMA.1688.F32.TF32 R180, R8.reuse, R212, R180 ;  /* 0x000000d408b4723c */ /* 0x040fe200000810b4 */
[----:B------:R-:W4:Y:S04]  /*ad90*/  LDL.LU.64 R92, [R1+0x1e0] ;  /* 0x0001e000015c7983 */ /* 0x000f280000300a00 */
[----:B------:R-:W4:Y:S03]  /*ada0*/  LDL.LU.64 R94, [R1+0x1e8] ;  /* 0x0001e800015e7983 */ /* 0x000f260000300a00 */
[----:B------:R-:W-:Y:S01]  /*adb0*/  HMMA.1688.F32.TF32 R8, R8, R208, R176 ;  /* 0x000000d00808723c */ /* 0x000fe200000810b0 */
[----:B---3--:R-:W3:Y:S04]  /*adc0*/  LDL.LU.64 R32, [R1+0x1d0] ;  /* 0x0001d00001207983 */ /* 0x008ee80000300a00 */
[----:B-1----:R-:W3:Y:S04]  /*add0*/  LDL.LU.64 R34, [R1+0x1d8] ;  /* 0x0001d80001227983 */ /* 0x002ee80000300a00 */
[----:B------:R-:W3:Y:S04]  /*ade0*/  LDL.LU.64 R88, [R1+0x1c0] ;  /* 0x0001c00001587983 */ /* 0x000ee80000300a00 */
[----:B------:R-:W3:Y:S04]  /*adf0*/  LDL.LU.64 R90, [R1+0x1c8] ;  /* 0x0001c800015a7983 */ /* 0x000ee80000300a00 */
[----:B------:R-:W-:Y:S04]  /*ae00*/  STL.64 [R1+0xf0], R68 ;  /* 0x0000f04401007387 */ /* 0x000fe80000100a00 */
[----:B------:R-:W-:Y:S04]  /*ae10*/  STL.64 [R1+0xf8], R70 ;  /* 0x0000f84601007387 */ /* 0x000fe80000100a00 */
[----:B------:R-:W-:Y:S04]  /*ae20*/  STL [R1+0xd4], R61 ;  /* 0x0000d43d01007387 */ /* 0x000fe80000100800 */
[----:B------:R-:W-:Y:S01]  /*ae30*/  STL.64 [R1+0xe0], R64 ;  /* 0x0000e04001007387 */ /* 0x000fe20000100a00 */
[C---:B------:R-:W-:Y:S03]  /*ae40*/  HMMA.1688.F32.TF32 R240, R28.reuse, R212, R52 ;  /* 0x000000d41cf0723c */ /* 0x040fe60000081034 */
[----:B------:R1:W-:Y:S04]  /*ae50*/  STL.64 [R1+0xe8], R66 ;  /* 0x0000e84201007387 */ /* 0x0003e80000100a00 */
[----:B------:R4:W-:Y:S01]  /*ae60*/  STL.64 [R1+0xd8], R62 ;  /* 0x0000d83e01007387 */ /* 0x0009e20000100a00 */
[----:B------:R-:W-:Y:S03]  /*ae70*/  HMMA.1688.F32.TF32 R176, R28, R208, R48 ;  /* 0x000000d01cb0723c */ /* 0x000fe60000081030 */
[----:B------:R-:W-:Y:S04]  /*ae80*/  STL.64 [R1+0xc0], R56 ;  /* 0x0000c03801007387 */ /* 0x000fe80000100a00 */
[----:B------:R2:W-:Y:S01]  /*ae90*/  STL [R1+0xc8], R58 ;  /* 0x0000c83a01007387 */ /* 0x0005e20000100800 */
[C---:B-1----:R-:W-:Y:S03]  /*aea0*/  HMMA.1688.F32.TF32 R64, R80.reuse, R212, R148 ;  /* 0x000000d45040723c */ /* 0x042fe60000081094 */
[----:B------:R-:W-:Y:S05]  /*aeb0*/  LDS R246, [R155+0x21880] ;  /* 0x021880009bf67984 */ /* 0x000fea0000000800 */
[----:B------:R-:W-:Y:S08]  /*aec0*/  HMMA.1688.F32.TF32 R68, R80, R208, R144 ;  /* 0x000000d05044723c */ /* 0x000ff00000081090 */
[C---:B--2---:R-:W-:Y:S08]  /*aed0*/  HMMA.1688.F32.TF32 R72, R76.reuse, R236, R140 ;  /* 0x000000ec4c48723c */ /* 0x044ff0000008108c */
[C---:B------:R-:W-:Y:S08]  /*aee0*/  HMMA.1688.F32.TF32 R124, R76.reuse, R220, R124 ;  /* 0x000000dc4c7c723c */ /* 0x040ff0000008107c */
[C---:B------:R-:W-:Y:S08]  /*aef0*/  HMMA.1688.F32.TF32 R120, R76.reuse, R216, R120 ;  /* 0x000000d84c78723c */ /* 0x040ff00000081078 */
[C---:B------:R-:W-:Y:S08]  /*af00*/  HMMA.1688.F32.TF32 R116, R76.reuse, R212, R116 ;  /* 0x000000d44c74723c */ /* 0x040ff00000081074 */
[----:B------:R-:W-:Y:S08]  /*af10*/  HMMA.1688.F32.TF32 R112, R76, R208, R112 ;  /* 0x000000d04c70723c */ /* 0x000ff00000081070 */
[C---:B----4-:R-:W-:Y:S08]  /*af20*/  HMMA.1688.F32.TF32 R60, R80.reuse, R236, R104 ;  /* 0x000000ec503c723c */ /* 0x050ff00000081068 */
[C---:B------:R-:W-:Y:S08]  /*af30*/  HMMA.1688.F32.TF32 R56, R80.reuse, R232, R100 ;  /* 0x000000e85038723c */ /* 0x040ff00000081064 */
[C---:B------:R-:W-:Y:S08]  /*af40*/  HMMA.1688.F32.TF32 R52, R80.reuse, R228, R96 ;  /* 0x000000e45034723c */ /* 0x040ff00000081060 */
[C---:B------:R-:W-:Y:S01]  /*af50*/  HMMA.1688.F32.TF32 R28, R80.reuse, R224, R92 ;  /* 0x000000e0501c723c */ /* 0x040fe2000008105c */
[----:B------:R-:W-:Y:S04]  /*af60*/  LDS R92, [R2+0x20100] ;  /* 0x02010000025c7984 */ /* 0x000fe80000000800 */
[----:B------:R-:W-:Y:S03]  /*af70*/  LDS R94, [R2+0x20900] ;  /* 0x02090000025e7984 */ /* 0x000fe60000000800 */
[C---:B---3--:R-:W-:Y:S01]  /*af80*/  HMMA.1688.F32.TF32 R32, R80.reuse, R220, R32 ;  /* 0x000000dc5020723c */ /* 0x048fe20000081020 */
[----:B------:R-:W-:Y:S04]  /*af90*/  LDS R93, [R0+0x20100] ;  /* 0x02010000005d7984 */ /* 0x000fe80000000800 */
[----:B------:R-:W-:Y:S03]  /*afa0*/  LDS R95, [R0+0x20900] ;  /* 0x02090000005f7984 */ /* 0x000fe60000000800 */
[----:B------:R-:W-:Y:S01]  /*afb0*/  HMMA.1688.F32.TF32 R48, R80, R216, R88 ;  /* 0x000000d85030723c */ /* 0x000fe20000081058 */
[----:B------:R-:W-:Y:S04]  /*afc0*/  LDS R80, [R155+0x21000] ;  /* 0x021000009b507984 */ /* 0x000fe80000000800 */
[----:B------:R-:W-:Y:S04]  /*afd0*/  LDS R82, [R155+0x21800] ;  /* 0x021800009b527984 */ /* 0x000fe80000000800 */
[----:B------:R-:W-:Y:S04]  /*afe0*/  LDS R81, [R252+0x21000] ;  /* 0x02100000fc517984 */ /* 0x000fe80000000800 */
[----:B------:R-:W1:Y:S01]  /*aff0*/  LDS R83, [R252+0x21800] ;  /* 0x02180000fc537984 */ /* 0x000e620000000800 */
[C---:B------:R-:W-:Y:S08]  /*b000*/  HMMA.1688.F32.TF32 R96, R76.reuse, R232, R136 ;  /* 0x000000e84c60723c */ /* 0x040ff00000081088 */
[C---:B------:R-:W-:Y:S08]  /*b010*/  HMMA.1688.F32.TF32 R100, R76.reuse, R228, R132 ;  /* 0x000000e44c64723c */ /* 0x040ff00000081084 */
[----:B------:R-:W-:Y:S08]  /*b020*/  HMMA.1688.F32.TF32 R104, R76, R224, R128 ;  /* 0x000000e04c68723c */ /* 0x000ff00000081080 */
[C---:B-1----:R-:W-:Y:S08]  /*b030*/  HMMA.1688.F32.TF32 R204, R80.reuse, R238, R204 ;  /* 0x000000ee50cc723c */ /* 0x042ff000000810cc */
[C---:B------:R-:W-:Y:S08]  /*b040*/  HMMA.1688.F32.TF32 R200, R80.reuse, R234, R200 ;  /* 0x000000ea50c8723c */ /* 0x040ff000000810c8 */
[C---:B------:R-:W-:Y:S07]  /*b050*/  HMMA.1688.F32.TF32 R76, R80.reuse, R214, R180 ;  /* 0x000000d6504c723c */ /* 0x040fee00000810b4 */
[----:B------:R-:W-:Y:S04]  /*b060*/  STL [R1+0x6b8], R204 ;  /* 0x0006b8cc01007387 */ /* 0x000fe80000100800 */
[----:B------:R-:W-:Y:S04]  /*b070*/  STL [R1+0x6b4], R205 ;  /* 0x0006b4cd01007387 */ /* 0x000fe80000100800 */
[----:B------:R-:W-:Y:S04]  /*b080*/  STL [R1+0x6b0], R206 ;  /* 0x0006b0ce01007387 */ /* 0x000fe80000100800 */
[----:B------:R-:W-:Y:S04]  /*b090*/  STL [R1+0x6ac], R207 ;  /* 0x0006accf01007387 */ /* 0x000fe80000100800 */
[----:B------:R1:W-:Y:S04]  /*b0a0*/  STL [R1+0x6c0], R202 ;  /* 0x0006c0ca01007387 */ /* 0x0003e80000100800 */
[----:B------:R-:W-:Y:S01]  /*b0b0*/  STL [R1+0x6bc], R203 ;  /* 0x0006bccb01007387 */ /* 0x000fe20000100800 */
[C---:B------:R-:W-:Y:S03]  /*b0c0*/  HMMA.1688.F32.TF32 R196, R80.reuse, R230, R196 ;  /* 0x000000e650c4723c */ /* 0x040fe600000810c4 */
[----:B------:R2:W-:Y:S04]  /*b0d0*/  STL.64 [R1+0x1b0], R76 ;  /* 0x0001b04c01007387 */ /* 0x0005e80000100a00 */
[----:B------:R3:W-:Y:S01]  /*b0e0*/  STL.64 [R1+0x1b8], R78 ;  /* 0x0001b84e01007387 */ /* 0x0007e20000100a00 */
[----:B------:R-:W-:Y:S01]  /*b0f0*/  HMMA.1688.F32.TF32 R192, R80, R226, R192 ;  /* 0x000000e250c0723c */ /* 0x000fe200000810c0 */
[----:B-1----:R-:W-:-:S02]  /*b100*/  IMAD.MOV.U32 R202, RZ, RZ, R84 ;  /* 0x000000ffffca7224 */ /* 0x002fc400078e0054 */
[----:B--2---:R-:W2:Y:S05]  /*b110*/  LDL.LU.64 R76, [R1+0x70] ;  /* 0x00007000014c7983 */ /* 0x004eaa0000300a00 */
[C---:B------:R-:W-:Y:S01]  /*b120*/  HMMA.1688.F32.TF32 R188, R80.reuse, R222, R188 ;  /* 0x000000de50bc723c */ /* 0x040fe200000810bc */
[----:B---3--:R-:W2:Y:S07]  /*b130*/  LDL.LU.64 R78, [R1+0x78] ;  /* 0x00007800014e7983 */ /* 0x008eae0000300a00 */
[C---:B------:R-:W-:Y:S08]  /*b140*/  HMMA.1688.F32.TF32 R184, R80.reuse, R218, R184 ;  /* 0x000000da50b8723c */ /* 0x040ff000000810b8 */
[----:B------:R-:W-:Y:S01]  /*b150*/  HMMA.1688.F32.TF32 R8, R80, R210, R8 ;  /* 0x000000d25008723c */ /* 0x000fe20000081008 */
[----:B------:R-:W3:Y:S04]  /*b160*/  LDL.LU.64 R80, [R1+0x90] ;  /* 0x0000900001507983 */ /* 0x000ee80000300a00 */
[----:B------:R-:W3:Y:S04]  /*b170*/  LDL.LU.64 R82, [R1+0x98] ;  /* 0x0000980001527983 */ /* 0x000ee80000300a00 */
[----:B------:R-:W4:Y:S04]  /*b180*/  LDL.LU.64 R84, [R1+0xb0] ;  /* 0x0000b00001547983 */ /* 0x000f280000300a00 */
        /* <DEDUP_REMOVED lines=17> */
[----:B------:R-:W4:Y:S04]  /*b2a0*/  LDL.LU.64 R132, [R1] ;  /* 0x0000000001847983 */ /* 0x000f280000300a00 */
[----:B------:R-:W4:Y:S01]  /*b2b0*/  LDL.LU.64 R134, [R1+0x8] ;  /* 0x0000080001867983 */ /* 0x000f220000300a00 */
[----:B------:R-:W-:-:S02]  /*b2c0*/  IMAD.MOV.U32 R204, RZ, RZ, R8 ;  /* 0x000000ffffcc7224 */ /* 0x000fc400078e0008 */
[----:B------:R-:W-:Y:S02]  /*b2d0*/  IMAD.MOV.U32 R205, RZ, RZ, R9 ;  /* 0x000000ffffcd7224 */ /* 0x000fe400078e0009 */
[----:B------:R-:W-:Y:S02]  /*b2e0*/  IMAD.MOV.U32 R206, RZ, RZ, R10 ;  /* 0x000000ffffce7224 */ /* 0x000fe400078e000a */
[----:B------:R-:W-:Y:S02]  /*b2f0*/  IMAD.MOV.U32 R207, RZ, RZ, R11 ;  /* 0x000000ffffcf7224 */ /* 0x000fe400078e000b */
[----:B------:R-:W-:Y:S07]  /*b300*/  HMMA.1688.F32.TF32 R8, R92, R236, R44 ;  /* 0x000000ec5c08723c */ /* 0x000fee000008102c */
[----:B------:R-:W-:-:S02]  /*b310*/  IMAD.MOV.U32 R46, RZ, RZ, R155 ;  /* 0x000000ffff2e7224 */ /* 0x000fc400078e009b */
[C---:B------:R-:W-:Y:S01]  /*b320*/  HMMA.1688.F32.TF32 R152, R92.reuse, R228, R36 ;  /* 0x000000e45c98723c */ /* 0x040fe20000081024 */
[----:B------:R-:W-:Y:S04]  /*b330*/  LDS R37, [R252+0x21100] ;  /* 0x02110000fc257984 */ /* 0x000fe80000000800 */
[----:B------:R-:W-:Y:S04]  /*b340*/  LDS R36, [R46+0x21100] ;  /* 0x021100002e247984 */ /* 0x000fe80000000800 */
[----:B------:R-:W-:Y:S04]  /*b350*/  LDS R38, [R46+0x21900] ;  /* 0x021900002e267984 */ /* 0x000fe80000000800 */
[----:B------:R-:W1:Y:S01]  /*b360*/  LDS R39, [R252+0x21900] ;  /* 0x02190000fc277984 */ /* 0x000e620000000800 */
[----:B------:R-:W-:Y:S08]  /*b370*/  HMMA.1688.F32.TF32 R128, R92, R232, R40 ;  /* 0x000000e85c80723c */ /* 0x000ff00000081028 */
[-C--:B------:R-:W-:Y:S08]  /*b380*/  HMMA.1688.F32.TF32 R4, R244, R234.reuse, R4 ;  /* 0x000000eaf404723c */ /* 0x080ff00000081004 */
[C---:B-1----:R-:W-:Y:S08]  /*b390*/  HMMA.1688.F32.TF32 R56, R36.reuse, R234, R56 ;  /* 0x000000ea2438723c */ /* 0x042ff00000081038 */
[C---:B------:R-:W-:Y:S08]  /*b3a0*/  HMMA.1688.F32.TF32 R40, R36.reuse, R230, R52 ;  /* 0x000000e62428723c */ /* 0x040ff00000081034 */
[----:B------:R-:W-:Y:S01]  /*b3b0*/  HMMA.1688.F32.TF32 R32, R36, R222, R32 ;  /* 0x000000de2420723c */ /* 0x000fe20000081020 */
[----:B------:R-:W-:-:S07]  /*b3c0*/  IMAD.MOV.U32 R47, RZ, RZ, R202 ;  /* 0x000000ffff2f7224 */ /* 0x000fce00078e00ca */
[C---:B--2---:R-:W-:Y:S08]  /*b3d0*/  HMMA.1688.F32.TF32 R76, R92.reuse, R224, R76 ;  /* 0x000000e05c4c723c */ /* 0x044ff0000008104c */
[C---:B---3--:R-:W-:Y:S08]  /*b3e0*/  HMMA.1688.F32.TF32 R80, R92.reuse, R220, R80 ;  /* 0x000000dc5c50723c */ /* 0x048ff00000081050 */
[C---:B----4-:R-:W-:Y:S08]  /*b3f0*/  HMMA.1688.F32.TF32 R84, R92.reuse, R216, R84 ;  /* 0x000000d85c54723c */ /* 0x050ff00000081054 */
[C---:B------:R-:W-:Y:S08]  /*b400*/  HMMA.1688.F32.TF32 R88, R92.reuse, R212, R88 ;  /* 0x000000d45c58723c */ /* 0x040ff00000081058 */
[-C--:B------:R-:W-:Y:S08]  /*b410*/  HMMA.1688.F32.TF32 R92, R92, R208.reuse, R180 ;  /* 0x000000d05c5c723c */ /* 0x080ff000000810b4 */
[----:B------:R-:W-:Y:S08]  /*b420*/  HMMA.1688.F32.TF32 R180, R108, R208, R248 ;  /* 0x000000d06cb4723c */ /* 0x000ff000000810f8 */
[----:B------:R-:W-:Y:S08]  /*b430*/  HMMA.1688.F32.TF32 R248, R244, R214, R24 ;  /* 0x000000d6f4f8723c */ /* 0x000ff00000081018 */
[----:B------:R-:W-:Y:S11]  /*b440*/  HMMA.1688.F32.TF32 R24, R36, R238, R60 ;  /* 0x000000ee2418723c */ /* 0x000ff6000008103c */
[----:B------:R-:W-:Y:S11]  /*b450*/  @!UPT UIADD3 URZ, URZ, URZ, URZ ;  /* 0x0000003f3f3ff290 */ /* 0x000ff6000fffe03f */
[----:B------:R-:W-:Y:S01]  /*b460*/  @!UPT UIADD3 URZ, URZ, URZ, URZ ;  /* 0x0000003f3f3ff290 */ /* 0x000fe2000fffe03f */
[----:B------:R-:W-:Y:S04]  /*b470*/  STL.64 [R1+0xb0], R24 ;  /* 0x0000b01801007387 */ /* 0x000fe80000100a00 */
[----:B------:R1:W-:Y:S01]  /*b480*/  STL.64 [R1+0xb8], R26 ;  /* 0x0000b81a01007387 */ /* 0x0003e20000100a00 */
[----:B------:R-:W-:Y:S08]  /*b490*/  HMMA.1688.F32.TF32 R140, R108, R220, R140 ;  /* 0x000000dc6c8c723c */ /* 0x000ff0000008108c */
[----:B-1----:R-:W-:Y:S01]  /*b4a0*/  HMMA.1688.F32.TF32 R24, R36, R226, R28 ;  /* 0x000000e22418723c */ /* 0x002fe2000008101c */
[----:B------:R-:W-:-:S02]  /*b4b0*/  IMAD.MOV.U32 R221, RZ, RZ, R4 ;  /* 0x000000ffffdd7224 */ /* 0x000fc400078e0004 */
[----:B------:R-:W-:-:S05]  /*b4c0*/  IMAD.MOV.U32 R220, RZ, RZ, R5 ;  /* 0x000000ffffdc7224 */ /* 0x000fca00078e0005 */
[----:B------:R-:W-:Y:S08]  /*b4d0*/  HMMA.1688.F32.TF32 R28, R36, R218, R48 ;  /* 0x000000da241c723c */ /* 0x000ff00000081030 */
[----:B------:R-:W-:Y:S07]  /*b4e0*/  HMMA.1688.F32.TF32 R136, R108, R216, R136 ;  /* 0x000000d86c88723c */ /* 0x000fee0000081088 */
[----:B------:R-:W-:-:S02]  /*b4f0*/  IMAD.MOV.U32 R217, RZ, RZ, R6 ;  /* 0x000000ffffd97224 */ /* 0x000fc400078e0006 */
[----:B------:R-:W-:Y:S02]  /*b500*/  IMAD.MOV.U32 R216, RZ, RZ, R7 ;  /* 0x000000ffffd87224 */ /* 0x000fe400078e0007 */
[----:B------:R-:W-:Y:S01]  /*b510*/  HMMA.1688.F32.TF32 R4, R244, R222, R164 ;  /* 0x000000def404723c */ /* 0x000fe200000810a4 */
[----:B------:R-:W-:Y:S04]  /*b520*/  STL.64 [R1+0xa0], R56 ;  /* 0x0000a03801007387 */ /* 0x000fe80000100a00 */
[----:B------:R-:W-:Y:S04]  /*b530*/  STL.64 [R1+0xa8], R58 ;  /* 0x0000a83a01007387 */ /* 0x000fe80000100a00 */
[----:B------:R-:W-:Y:S04]  /*b540*/  STL.64 [R1+0x90], R40 ;  /* 0x0000902801007387 */ /* 0x000fe80000100a00 */
[----:B------:R-:W-:Y:S04]  /*b550*/  STL.64 [R1+0x98], R42 ;  /* 0x0000982a01007387 */ /* 0x000fe80000100a00 */
[----:B------:R1:W-:Y:S04]  /*b560*/  STL.64 [R1+0x80], R24 ;  /* 0x0000801801007387 */ /* 0x0003e80000100a00 */
[----:B------:R2:W-:Y:S04]  /*b570*/  STL.64 [R1+0x88], R26 ;  /* 0x0000881a01007387 */ /* 0x0005e80000100a00 */
[----:B------:R-:W-:Y:S04]  /*b580*/  STL.64 [R1+0x70], R32 ;  /* 0x0000702001007387 */ /* 0x000fe80000100a00 */
[----:B------:R-:W-:Y:S04]  /*b590*/  STL.64 [R1+0x78], R34 ;  /* 0x0000782201007387 */ /* 0x000fe80000100a00 */
[----:B-1----:R-:W3:Y:S04]  /*b5a0*/  LDL.LU R25, [R1+0xd4] ;  /* 0x0000d40001197983 */ /* 0x002ee80000300800 */
[----:B------:R-:W-:Y:S04]  /*b5b0*/  STL.64 [R1+0x60], R28 ;  /* 0x0000601c01007387 */ /* 0x000fe80000100a00 */
[----:B------:R-:W-:Y:S04]  /*b5c0*/  STL.64 [R1+0x68], R30 ;  /* 0x0000681e01007387 */ /* 0x000fe80000100a00 */
[----:B--2---:R-:W3:Y:S01]  /*b5d0*/  LDL.LU R26, [R1+0xd8] ;  /* 0x0000d800011a7983 */ /* 0x004ee20000300800 */
[C---:B------:R-:W-:Y:S03]  /*b5e0*/  HMMA.1688.F32.TF32 R148, R108.reuse, R228, R148 ;  /* 0x000000e46c94723c */ /* 0x040fe60000081094 */
[----:B------:R-:W3:Y:S04]  /*b5f0*/  LDL.LU R27, [R1+0xdc] ;  /* 0x0000dc00011b7983 */ /* 0x000ee80000300800 */
[----:B------:R-:W2:Y:S01]  /*b600*/  LDL.LU R60, [R1+0xe0] ;  /* 0x0000e000013c7983 */ /* 0x000ea20000300800 */
[----:B------:R-:W-:Y:S01]  /*b610*/  HMMA.1688.F32.TF32 R144, R108, R224, R144 ;  /* 0x000000e06c90723c */ /* 0x000fe20000081090 */
[----:B------:R-:W-:-:S02]  /*b620*/  IMAD.MOV.U32 R229, RZ, RZ, R4 ;  /* 0x000000ffffe57224 */ /* 0x000fc400078e0004 */
[----:B------:R-:W2:Y:S01]  /*b630*/  LDL.LU R61, [R1+0xe4] ;  /* 0x0000e400013d7983 */ /* 0x000ea20000300800 */
[----:B------:R-:W-:-:S03]  /*b640*/  IMAD.MOV.U32 R228, RZ, RZ, R5 ;  /* 0x000000ffffe47224 */ /* 0x000fc600078e0005 */
[----:B------:R-:W2:Y:S01]  /*b650*/  LDL.LU R62, [R1+0xe8] ;  /* 0x0000e800013e7983 */ /* 0x000ea20000300800 */
[----:B------:R-:W-:Y:S02]  /*b660*/  IMAD.MOV.U32 R225, RZ, RZ, R6 ;  /* 0x000000ffffe17224 */ /* 0x000fe400078e0006 */
[----:B------:R-:W-:Y:S01]  /*b670*/  IMAD.MOV.U32 R224, RZ, RZ, R7 ;  /* 0x000000ffffe07224 */ /* 0x000fe200078e0007 */
[----:B------:R-:W2:Y:S01]  /*b680*/  LDL.LU R63, [R1+0xec] ;  /* 0x0000ec00013f7983 */ /* 0x000ea20000300800 */
[----:B------:R-:W-:Y:S01]  /*b690*/  HMMA.1688.F32.TF32 R4, R244, R218, R20 ;  /* 0x000000daf404723c */ /* 0x000fe20000081014 */
[----:B------:R-:W-:Y:S02]  /*b6a0*/  IMAD.MOV.U32 R24, RZ, RZ, R47 ;  /* 0x000000ffff187224 */ /* 0x000fe400078e002f */
[----:B------:R-:W4:Y:S04]  /*b6b0*/  LDL.LU R44, [R1+0xf0] ;  /* 0x0000f000012c7983 */ /* 0x000f280000300800 */
[----:B------:R-:W-:Y:S04]  /*b6c0*/  LDS R20, [R46+0x21180] ;  /* 0x021180002e147984 */ /* 0x000fe80000000800 */
[----:B------:R1:W-:Y:S04]  /*b6d0*/  LDS R22, [R46+0x21980] ;  /* 0x021980002e167984 */ /* 0x0003e80000000800 */
[----:B------:R-:W4:Y:S04]  /*b6e0*/  LDL.LU R45, [R1+0xf4] ;  /* 0x0000f400012d7983 */ /* 0x000f280000300800 */
[----:B-1----:R-:W4:Y:S04]  /*b6f0*/  LDL.LU R46, [R1+0xf8] ;  /* 0x0000f800012e7983 */ /* 0x002f280000300800 */
[----:B------:R-:W4:Y:S04]  /*b700*/  LDL.LU R47, [R1+0xfc] ;  /* 0x0000fc00012f7983 */ /* 0x000f280000300800 */
[----:B------:R-:W2:Y:S04]  /*b710*/  LDL.LU R56, [R1+0x110] ;  /* 0x0001100001387983 */ /* 0x000ea80000300800 */
        /* <DEDUP_REMOVED lines=10> */
[----:B------:R-:W2:Y:S01]  /*b7c0*/  LDL.LU R35, [R1+0x14c] ;  /* 0x00014c0001237983 */ /* 0x000ea20000300800 */
[C---:B------:R-:W-:Y:S03]  /*b7d0*/  HMMA.1688.F32.TF32 R160, R108.reuse, R236, R160 ;  /* 0x000000ec6ca0723c */ /* 0x040fe600000810a0 */
[----:B------:R-:W2:Y:S04]  /*b7e0*/  LDL.LU R48, [R1+0x150] ;  /* 0x0001500001307983 */ /* 0x000ea80000300800 */
[----:B------:R-:W2:Y:S01]  /*b7f0*/  LDL.LU R49, [R1+0x154] ;  /* 0x0001540001317983 */ /* 0x000ea20000300800 */
[C---:B------:R-:W-:Y:S03]  /*b800*/  HMMA.1688.F32.TF32 R156, R108.reuse, R232, R156 ;  /* 0x000000e86c9c723c */ /* 0x040fe6000008109c */
[----:B------:R-:W2:Y:S04]  /*b810*/  LDL.LU R50, [R1+0x158] ;  /* 0x0001580001327983 */ /* 0x000ea80000300800 */
[----:B------:R-:W2:Y:S01]  /*b820*/  LDL.LU R51, [R1+0x15c] ;  /* 0x00015c0001337983 */ /* 0x000ea20000300800 */
[----:B------:R-:W-:Y:S03]  /*b830*/  HMMA.1688.F32.TF32 R132, R108, R212, R132 ;  /* 0x000000d46c84723c */ /* 0x000fe60000081084 */
        /* <DEDUP_REMOVED lines=11> */
[----:B------:R-:W-:-:S03]  /*b8f0*/  IMAD.MOV.U32 R167, RZ, RZ, R3 ;  /* 0x000000ffffa77224 */ /* 0x000fc600078e0003 */
[----:B------:R-:W2:Y:S04]  /*b900*/  LDL.LU R43, [R1+0x10c] ;  /* 0x00010c00012b7983 */ /* 0x000ea80000300800 */
[----:B------:R-:W2:Y:S04]  /*b910*/  LDL.LU R164, [R1+0xc0] ;  /* 0x0000c00001a47983 */ /* 0x000ea80000300800 */
[----:B------:R-:W2:Y:S04]  /*b920*/  LDL.LU R165, [R1+0xc4] ;  /* 0x0000c40001a57983 */ /* 0x000ea80000300800 */
[----:B------:R-:W2:Y:S04]  /*b930*/  LDL.LU R166, [R1+0xc8] ;  /* 0x0000c80001a67983 */ /* 0x000ea80000300800 */
[----:B------:R-:W2:Y:S04]  /*b940*/  LDL.LU R3, [R1+0x6c4] ;  /* 0x0006c40001037983 */ /* 0x000ea80000300800 */
[----:B------:R-:W-:Y:S04]  /*b950*/  LDS R21, [R252+0x21180] ;  /* 0x02118000fc157984 */ /* 0x000fe80000000800 */
[----:B------:R-:W1:Y:S01]  /*b960*/  LDS R23, [R252+0x21980] ;  /* 0x02198000fc177984 */ /* 0x000e620000000800 */
[C---:B------:R-:W-:Y:S08]  /*b970*/  HMMA.1688.F32.TF32 R64, R36.reuse, R214, R64 ;  /* 0x000000d62440723c */ /* 0x040ff00000081040 */
[----:B------:R-:W-:Y:S11]  /*b980*/  HMMA.1688.F32.TF32 R36, R36, R210, R68 ;  /* 0x000000d22424723c */ /* 0x000ff60000081044 */
[----:B------:R-:W-:Y:S04]  /*b990*/  @!UPT UIADD3 URZ, URZ, URZ, URZ ;  /* 0x0000003f3f3ff290 */ /* 0x000fe8000fffe03f */
[----:B------:R1:W-:Y:S04]  /*b9a0*/  STL.64 [R1+0x50], R64 ;  /* 0x0000504001007387 */ /* 0x0003e80000100a00 */
[----:B------:R1:W-:Y:S04]  /*b9b0*/  STL.64 [R1+0x58], R66 ;  /* 0x0000584201007387 */ /* 0x0003e80000100a00 */
[----:B-1----:R-:W3:Y:S01]  /*b9c0*/  LDL.LU R64, [R1+0x190] ;  /* 0x0001900001407983 */ /* 0x002ee20000300800 */
[C---:B------:R-:W-:Y:S03]  /*b9d0*/  HMMA.1688.F32.TF32 R72, R20.reuse, R238, R72 ;  /* 0x000000ee1448723c */ /* 0x040fe60000081048 */
[----:B------:R-:W3:Y:S04]  /*b9e0*/  LDL.LU R65, [R1+0x194] ;  /* 0x0001940001417983 */ /* 0x000ee80000300800 */
[----:B------:R-:W3:Y:S04]  /*b9f0*/  LDL.LU R66, [R1+0x198] ;  /* 0x0001980001427983 */ /* 0x000ee80000300800 */
[----:B------:R-:W3:Y:S04]  /*ba00*/  LDL.LU R67, [R1+0x19c] ;  /* 0x00019c0001437983 */ /* 0x000ee80000300800 */
[----:B------:R-:W3:Y:S04]  /*ba10*/  LDL.LU R68, [R1+0x180] ;  /* 0x0001800001447983 */ /* 0x000ee80000300800 */
[----:B------:R1:W-:Y:S04]  /*ba20*/  STL.64 [R1], R36 ;  /* 0x0000002401007387 */ /* 0x0003e80000100a00 */
[----:B------:R1:W-:Y:S04]  /*ba30*/  STL.64 [R1+0x8], R38 ;  /* 0x0000082601007387 */ /* 0x0003e80000100a00 */
[----:B------:R-:W3:Y:S04]  /*ba40*/  LDL.LU R69, [R1+0x184] ;  /* 0x0001840001457983 */ /* 0x000ee80000300800 */
[----:B------:R-:W3:Y:S04]  /*ba50*/  LDL.LU R70, [R1+0x188] ;  /* 0x0001880001467983 */ /* 0x000ee80000300800 */
[----:B------:R-:W3:Y:S04]  /*ba60*/  LDL.LU R71, [R1+0x18c] ;  /* 0x00018c0001477983 */ /* 0x000ee80000300800 */
[----:B-1----:R-:W3:Y:S04]  /*ba70*/  LDL.LU R36, [R1+0x170] ;  /* 0x0001700001247983 */ /* 0x002ee80000300800 */
[----:B------:R-:W3:Y:S04]  /*ba80*/  LDL.LU R37, [R1+0x174] ;  /* 0x0001740001257983 */ /* 0x000ee80000300800 */
[----:B------:R-:W3:Y:S04]  /*ba90*/  LDL.LU R38, [R1+0x178] ;  /* 0x0001780001267983 */ /* 0x000ee80000300800 */
[----:B------:R-:W-:Y:S04]  /*baa0*/  STL.64 [R1+0x1c0], R72 ;  /* 0x0001c04801007387 */ /* 0x000fe80000100a00 */
[----:B------:R1:W-:Y:S02]  /*bab0*/  STL.64 [R1+0x1c8], R74 ;  /* 0x0001c84a01007387 */ /* 0x0003e40000100a00 */
[C---:B-1----:R-:W-:Y:S08]  /*bac0*/  HMMA.1688.F32.TF32 R72, R20.reuse, R234, R96 ;  /* 0x000000ea1448723c */ /* 0x042ff00000081060 */
[C---:B------:R-:W-:Y:S08]  /*bad0*/  HMMA.1688.F32.TF32 R100, R20.reuse, R230, R100 ;  /* 0x000000e61464723c */ /* 0x040ff00000081064 */
[C---:B------:R-:W-:Y:S07]  /*bae0*/  HMMA.1688.F32.TF32 R96, R20.reuse, R226, R104 ;  /* 0x000000e21460723c */ /* 0x040fee0000081068 */
[----:B------:R-:W-:Y:S04]  /*baf0*/  STL.64 [R1+0x1e0], R72 ;  /* 0x0001e04801007387 */ /* 0x000fe80000100a00 */
[----:B------:R1:W-:Y:S02]  /*bb00*/  STL.64 [R1+0x1e8], R74 ;  /* 0x0001e84a01007387 */ /* 0x0003e40000100a00 */
[C---:B-1----:R-:W-:Y:S02]  /*bb10*/  HMMA.1688.F32.TF32 R72, R20.reuse, R222, R124 ;  /* 0x000000de1448723c */ /* 0x042fe4000008107c */
[----:B------:R-:W-:Y:S04]  /*bb20*/  STL.64 [R1+0x230], R100 ;  /* 0x0002306401007387 */ /* 0x000fe80000100a00 */
[----:B------:R-:W-:Y:S11]  /*bb30*/  STL.64 [R1+0x238], R102 ;  /* 0x0002386601007387 */ /* 0x000ff60000100a00 */
[----:B------:R-:W-:Y:S06]  /*bb40*/  @!UPT UIADD3 URZ, URZ, URZ, URZ ;  /* 0x0000003f3f3ff290 */ /* 0x000fec000fffe03f */
[----:B------:R-:W-:Y:S04]  /*bb50*/  STL.64 [R1+0x210], R72 ;  /* 0x0002104801007387 */ /* 0x000fe80000100a00 */
[----:B------:R-:W-:Y:S04]  /*bb60*/  STL.64 [R1+0x220], R96 ;  /* 0x0002206001007387 */ /* 0x000fe80000100a00 */
[----:B------:R1:W-:Y:S04]  /*bb70*/  STL.64 [R1+0x228], R98 ;  /* 0x0002286201007387 */ /* 0x0003e80000100a00 */
[----:B------:R2:W-:Y:S04]  /*bb80*/  STL [R1+0x218], R74 ;  /* 0x0002184a01007387 */ /* 0x0005e80000100800 */
[----:B------:R-:W3:Y:S01]  /*bb90*/  LDL R237, [R1+0x258] ;  /* 0x0002580001ed7983 */ /* 0x000ee20000100800 */
[----:B-1----:R-:W-:Y:S01]  /*bba0*/  HMMA.1688.F32.TF32 R96, R20, R218, R120 ;  /* 0x000000da1460723c */ /* 0x002fe20000081078 */
[----:B--2---:R-:W-:-:S02]  /*bbb0*/  IMAD.MOV.U32 R39, RZ, RZ, R3 ;  /* 0x000000ffff277224 */ /* 0x004fc400078e0003 */
[----:B------:R-:W-:-:S05]  /*bbc0*/  IMAD.MOV.U32 R3, RZ, RZ, R75 ;  /* 0x000000ffff037224 */ /* 0x000fca00078e004b */
[C---:B------:R-:W-:Y:S08]  /*bbd0*/  HMMA.1688.F32.TF32 R72, R20.reuse, R214, R116 ;  /* 0x000000d61448723c */ /* 0x040ff00000081074 */
[----:B------:R-:W-:Y:S01]  /*bbe0*/  HMMA.1688.F32.TF32 R20, R20, R210, R112 ;  /* 0x000000d21414723c */ /* 0x000fe20000081070 */
[----:B------:R1:W-:Y:S11]  /*bbf0*/  STL [R1+0x6a4], R3 ;  /* 0x0006a40301007387 */ /* 0x0003f60000100800 */
[----:B------:R-:W-:Y:S03]  /*bc00*/  @!UPT UIADD3 URZ, URZ, URZ, URZ ;  /* 0x0000003f3f3ff290 */ /* 0x000fe6000fffe03f */
[----:B------:R-:W-:Y:S01]  /*bc10*/  STL.64 [R1+0x1f0], R72 ;  /* 0x0001f04801007387 */ /* 0x000fe20000100a00 */
[----:B-1----:R-:W-:-:S03]  /*bc20*/  IMAD.MOV.U32 R3, RZ, RZ, R75 ;  /* 0x000000ffff037224 */ /* 0x002fc600078e004b */
[----:B------:R-:W-:Y:S04]  /*bc30*/  STL.64 [R1+0x200], R96 ;  /* 0x0002006001007387 */ /* 0x000fe80000100a00 */
[----:B------:R-:W-:Y:S04]  /*bc40*/  STL.64 [R1+0x208], R98 ;  /* 0x0002086201007387 */ /* 0x000fe80000100a00 */
[----:B------:R-:W-:Y:S04]  /*bc50*/  STL [R1+0x1f8], R74 ;  /* 0x0001f84a01007387 */ /* 0x000fe80000100800 */
[----:B------:R1:W-:Y:S04]  /*bc60*/  STL [R1+0x6a8], R3 ;  /* 0x0006a80301007387 */ /* 0x0003e80000100800 */
[----:B-1----:R-:W2:Y:S04]  /*bc70*/  LDL R3, [R1+0x248] ;  /* 0x0002480001037983 */ /* 0x002ea80000100800 */
[----:B------:R1:W-:Y:S04]  /*bc80*/  STL.64 [R1+0x1d0], R20 ;  /* 0x0001d01401007387 */ /* 0x0003e80000100a00 */
[----:B------:R-:W-:Y:S04]  /*bc90*/  STL.64 [R1+0x1d8], R22 ;  /* 0x0001d81601007387 */ /* 0x000fe80000100a00 */
[----:B-1----:R-:W2:Y:S01]  /*bca0*/  LDL R20, [R1+0x528] ;  /* 0x0005280001147983 */ /* 0x002ea20000100800 */
[C---:B------:R-:W-:Y:S08]  /*bcb0*/  HMMA.1688.F32.TF32 R16, R244.reuse, R238, R16 ;  /* 0x000000eef410723c */ /* 0x040ff00000081010 */
[C---:B------:R-:W-:Y:S08]  /*bcc0*/  HMMA.1688.F32.TF32 R172, R244.reuse, R230, R172 ;  /* 0x000000e6f4ac723c */ /* 0x040ff000000810ac */
[C---:B------:R-:W-:Y:S08]  /*bcd0*/  HMMA.1688.F32.TF32 R168, R244.reuse, R226, R168 ;  /* 0x000000e2f4a8723c */ /* 0x040ff000000810a8 */
[----:B------:R-:W-:Y:S01]  /*bce0*/  IMAD.MOV.U32 R213, RZ, RZ, R16 ;  /* 0x000000ffffd57224 */ /* 0x000fe200078e0010 */
[----:B------:R-:W-:Y:S01]  /*bcf0*/  HMMA.1688.F32.TF32 R244, R244, R210, R12 ;  /* 0x000000d2f4f4723c */ /* 0x000fe2000008100c */
[----:B------:R-:W-:Y:S01]  /*bd00*/  IMAD.MOV.U32 R212, RZ, RZ, R17 ;  /* 0x000000ffffd47224 */ /* 0x000fe200078e0011 */
[----:B------:R-:W-:Y:S01]  /*bd10*/  LDS R16, [R2+0x21000] ;  /* 0x0210000002107984 */ /* 0x000fe20000000800 */
[----:B------:R-:W-:-:S02]  /*bd20*/  IMAD.MOV.U32 R209, RZ, RZ, R18 ;  /* 0x000000ffffd17224 */ /* 0x000fc400078e0012 */
[----:B------:R-:W-:Y:S01]  /*bd30*/  IMAD.MOV.U32 R208, RZ, RZ, R19 ;  /* 0x000000ffffd07224 */ /* 0x000fe200078e0013 */
[----:B------:R-:W-:Y:S04]  /*bd40*/  LDS R18, [R2+0x21800] ;  /* 0x0218000002127984 */ /* 0x000fe80000000800 */
[----:B------:R-:W-:Y:S04]  /*bd50*/  LDS R17, [R0+0x21000] ;  /* 0x0210000000117984 */ /* 0x000fe80000000800 */
[----:B------:R-:W1:Y:S04]  /*bd60*/  LDS R19, [R0+0x21800] ;  /* 0x0218000000137984 */ /* 0x000e680000000800 */
[----:B------:R-:W-:Y:S04]  /*bd70*/  LDS R12, [R2+0x21080] ;  /* 0x02108000020c7984 */ /* 0x000fe80000000800 */
[----:B------:R-:W-:Y:S04]  /*bd80*/  LDS R14, [R2+0x21880] ;  /* 0x02188000020e7984 */ /* 0x000fe80000000800 */
[----:B------:R-:W-:Y:S04]  /*bd90*/  LDS R13, [R0+0x21080] ;  /* 0x02108000000d7984 */ /* 0x000fe80000000800 */
[----:B------:R-:W4:Y:S01]  /*bda0*/  LDS R15, [R0+0x21880] ;  /* 0x02188000000f7984 */ /* 0x000f220000000800 */
[----:B------:R-:W-:-:S02]  /*bdb0*/  IMAD.MOV.U32 R202, RZ, RZ, R4 ;  /* 0x000000ffffca7224 */ /* 0x000fc400078e0004 */
[----:B------:R-:W-:Y:S01]  /*bdc0*/  IMAD.MOV.U32 R203, RZ, RZ, R5 ;  /* 0x000000ffffcb7224 */ /* 0x000fe200078e0005 */
[----:B------:R-:W-:Y:S01]  /*bdd0*/  LDS R4, [R2+0x21100] ;  /* 0x0211000002047984 */ /* 0x000fe20000000800 */
[----:B------:R-:W-:Y:S02]  /*bde0*/  IMAD.MOV.U32 R233, RZ, RZ, R6 ;  /* 0x000000ffffe97224 */ /* 0x000fe400078e0006 */
[----:B------:R-:W-:Y:S01]  /*bdf0*/  IMAD.MOV.U32 R232, RZ, RZ, R7 ;  /* 0x000000ffffe87224 */ /* 0x000fe200078e0007 */
[----:B------:R-:W-:Y:S04]  /*be00*/  LDS R6, [R2+0x21900] ;  /* 0x0219000002067984 */ /* 0x000fe80000000800 */
[----:B------:R-:W-:Y:S04]  /*be10*/  LDS R5, [R0+0x21100] ;  /* 0x0211000000057984 */ /* 0x000fe80000000800 */
[----:B------:R-:W3:Y:S01]  /*be20*/  LDS R7, [R0+0x21900] ;  /* 0x0219000000077984 */ /* 0x000ee20000000800 */
[----:B-1----:R-:W-:Y:S08]  /*be30*/  HMMA.1688.F32.TF32 R124, R16, R210, R52 ;  /* 0x000000d2107c723c */ /* 0x002ff00000081034 */
[C---:B----4-:R-:W-:Y:S08]  /*be40*/  HMMA.1688.F32.TF32 R52, R12.reuse, R226, R60 ;  /* 0x000000e20c34723c */ /* 0x050ff0000008103c */
[C---:B------:R-:W-:Y:S01]  /*be50*/  HMMA.1688.F32.TF32 R60, R12.reuse, R218, R164 ;  /* 0x000000da0c3c723c */ /* 0x040fe200000810a4 */
[----:B------:R-:W-:Y:S04]  /*be60*/  LDS R164, [R2+0x21180] ;  /* 0x0211800002a47984 */ /* 0x000fe80000000800 */
[----:B------:R-:W-:Y:S04]  /*be70*/  LDS R166, [R2+0x21980] ;  /* 0x0219800002a67984 */ /* 0x000fe80000000800 */
[----:B------:R-:W-:Y:S04]  /*be80*/  LDS R165, [R0+0x21180] ;  /* 0x0211800000a57984 */ /* 0x000fe80000000800 */
[----:B------:R-:W1:Y:S01]  /*be90*/  LDS R167, [R0+0x21980] ;  /* 0x0219800000a77984 */ /* 0x000e620000000800 */
[----:B------:R-:W-:Y:S08]  /*bea0*/  HMMA.1688.F32.TF32 R96, R12, R214, R240 ;  /* 0x000000d60c60723c */ /* 0x000ff000000810f0 */
[----:B---3--:R-:W-:Y:S08]  /*beb0*/  HMMA.1688.F32.TF32 R104, R16, R230, R36 ;  /* 0x000000e61068723c */ /* 0x008ff00000081024 */
[-C--:B------:R-:W-:Y:S08]  /*bec0*/  HMMA.1688.F32.TF32 R240, R4, R238.reuse, R8 ;  /* 0x000000ee04f0723c */ /* 0x080ff00000081008 */
[-C--:B------:R-:W-:Y:S08]  /*bed0*/  HMMA.1688.F32.TF32 R64, R16, R238.reuse, R64 ;  /* 0x000000ee1040723c */ /* 0x080ff00000081040 */
[----:B------:R-:W-:Y:S08]  /*bee0*/  HMMA.1688.F32.TF32 R36, R12, R238, R56 ;  /* 0x000000ee0c24723c */ /* 0x000ff00000081038 */
[C---:B------:R-:W-:Y:S08]  /*bef0*/  HMMA.1688.F32.TF32 R112, R16.reuse, R222, R48 ;  /* 0x000000de1070723c */ /* 0x040ff00000081030 */
[-C--:B------:R-:W-:Y:S08]  /*bf00*/  HMMA.1688.F32.TF32 R68, R16, R234.reuse, R68 ;  /* 0x000000ea1044723c */ /* 0x080ff00000081044 */
[-C--:B------:R-:W-:Y:S08]  /*bf10*/  HMMA.1688.F32.TF32 R40, R12, R234.reuse, R40 ;  /* 0x000000ea0c28723c */ /* 0x080ff00000081028 */
[----:B------:R-:W-:Y:S01]  /*bf20*/  HMMA.1688.F32.TF32 R48, R4, R234, R128 ;  /* 0x000000ea0430723c */ /* 0x000fe20000081080 */
[----:B------:R-:W-:Y:S04]  /*bf30*/  LDS R128, [R2+0x22000] ;  /* 0x0220000002807984 */ /* 0x000fe80000000800 */
[----:B------:R-:W-:Y:S03]  /*bf40*/  LDS R130, [R2+0x22800] ;  /* 0x0228000002827984 */ /* 0x000fe60000000800 */
[-C--:B------:R-:W-:Y:S01]  /*bf50*/  HMMA.1688.F32.TF32 R44, R12, R230.reuse, R44 ;  /* 0x000000e60c2c723c */ /* 0x080fe2000008102c */
[----:B------:R-:W-:Y:S04]  /*bf60*/  LDS R129, [R0+0x22000] ;  /* 0x0220000000817984 */ /* 0x000fe80000000800 */
[----:B------:R-:W-:Y:S03]  /*bf70*/  LDS R131, [R0+0x22800] ;  /* 0x0228000000837984 */ /* 0x000fe60000000800 */
[----:B------:R-:W-:Y:S01]  /*bf80*/  HMMA.1688.F32.TF32 R72, R4, R230, R152 ;  /* 0x000000e60448723c */ /* 0x000fe20000081098 */
[----:B------:R-:W-:Y:S04]  /*bf90*/  LDS R153, [R252+0x22080] ;  /* 0x02208000fc997984 */ /* 0x000fe80000000800 */
[----:B------:R-:W-:Y:S03]  /*bfa0*/  LDS R155, [R252+0x22880] ;  /* 0x02288000fc9b7984 */ /* 0x000fe60000000800 */
[-C--:B------:R-:W-:Y:S08]  /*bfb0*/  HMMA.1688.F32.TF32 R56, R12, R222.reuse, R24 ;  /* 0x000000de0c38723c */ /* 0x080ff00000081018 */
[----:B------:R-:W-:Y:S08]  /*bfc0*/  HMMA.1688.F32.TF32 R80, R4, R222, R80 ;  /* 0x000000de0450723c */ /* 0x000ff00000081050 */
[-C--:B------:R-:W-:Y:S08]  /*bfd0*/  HMMA.1688.F32.TF32 R116, R16, R218.reuse, R32 ;  /* 0x000000da1074723c */ /* 0x080ff00000081020 */
[----:B------:R-:W-:Y:S08]  /*bfe0*/  HMMA.1688.F32.TF32 R84, R4, R218, R84 ;  /* 0x000000da0454723c */ /* 0x000ff00000081054 */
[----:B------:R-:W-:Y:S08]  /*bff0*/  HMMA.1688.F32.TF32 R120, R16, R214, R28 ;  /* 0x000000d61078723c */ /* 0x000ff0000008101c */
[----:B------:R-:W-:Y:S01]  /*c000*/  HMMA.1688.F32.TF32 R100, R12, R210, R176 ;  /* 0x000000d20c64723c */ /* 0x000fe200000810b0 */
[----:B------:R-:W-:Y:S04]  /*c010*/  LDS R177, [R252+0x22000] ;  /* 0x02200000fcb17984 */ /* 0x000fe80000000800 */
[----:B------:R-:W-:Y:S03]  /*c020*/  LDS R179, [R252+0x22800] ;  /* 0x02280000fcb37984 */ /* 0x000fe60000000800 */
[C---:B------:R-:W-:Y:S08]  /*c030*/  HMMA.1688.F32.TF32 R76, R4.reuse, R226, R76 ;  /* 0x000000e2044c723c */ /* 0x040ff0000008104c */
[C---:B------:R-:W-:Y:S08]  /*c040*/  HMMA.1688.F32.TF32 R88, R4.reuse, R214, R88 ;  /* 0x000000d60458723c */ /* 0x040ff00000081058 */
[----:B------:R-:W-:Y:S01]  /*c050*/  HMMA.1688.F32.TF32 R92, R4, R210, R92 ;  /* 0x000000d2045c723c */ /* 0x000fe2000008105c */
[----:B--2---:R-:W-:Y:S04]  /*c060*/  LDS R176, [R3+0x22000] ;  /* 0x0220000003b07984 */ /* 0x004fe80000000800 */
[----:B------:R-:W-:Y:S03]  /*c070*/  LDS R178, [R3+0x22800] ;  /* 0x0228000003b27984 */ /* 0x000fe60000000800 */
[----:B------:R-:W-:Y:S01]  /*c080*/  HMMA.1688.F32.TF32 R108, R16, R226, R108 ;  /* 0x000000e2106c723c */ /* 0x000fe2000008106c */
[----:B------:R-:W-:Y:S04]  /*c090*/  LDS R152, [R3+0x22080] ;  /* 0x0220800003987984 */ /* 0x000fe80000000800 */
[----:B------:R-:W-:Y:S01]  /*c0a0*/  LDS R154, [R3+0x22880] ;  /* 0x02288000039a7984 */ /* 0x000fe20000000800 */
[----:B------:R-:W-:-:S02]  /*c0b0*/  IMAD R8, R237, 0x10000, R20 ;  /* 0x00010000ed087824 */ /* 0x000fc400078e0214 */
[C---:B-1----:R-:W-:Y:S03]  /*c0c0*/  HMMA.1688.F32.TF32 R236, R164.reuse, R238, R160 ;  /* 0x000000eea4ec723c */ /* 0x042fe600000810a0 */
[----:B------:R-:W1:Y:S04]  /*c0d0*/  LDSM.16.M88.4 R28, [R8+0x2000] ;  /* 0x00200000081c783b */ /* 0x000e680000000200 */
[----:B------:R-:W-:Y:S01]  /*c0e0*/  IMAD.MOV.U32 R162, RZ, RZ, R233 ;  /* 0x000000ffffa27224 */ /* 0x000fe200078e00e9 */
[----:B------:R-:W2:Y:S01]  /*c0f0*/  LDSM.16.M88.4 R20, [R8+0x6000] ;  /* 0x006000000814783b */ /* 0x000ea20000000200 */
[----:B------:R-:W-:Y:S02]  /*c100*/  IMAD.MOV.U32 R163, RZ, RZ, R232 ;  /* 0x000000ffffa37224 */ /* 0x000fe400078e00e8 */
[----:B------:R-:W-:Y:S01]  /*c110*/  HMMA.1688.F32.TF32 R232, R164, R234, R156 ;  /* 0x000000eaa4e8723c */ /* 0x000fe2000008109c */
[----:B------:R-:W-:Y:S01]  /*c120*/  IMAD.MOV.U32 R160, RZ, RZ, R202 ;  /* 0x000000ffffa07224 */ /* 0x000fe200078e00ca */
[----:B------:R-:W-:Y:S01]  /*c130*/  LDSM.16.M88.4 R4, [R8+0xc000] ;  /* 0x00c000000804783b */ /* 0x000fe20000000200 */
[----:B------:R-:W-:-:S03]  /*c140*/  IMAD.MOV.U32 R161, RZ, RZ, R203 ;  /* 0x000000ffffa17224 */ /* 0x000fc600078e00cb */
[----:B------:R-:W3:Y:S01]  /*c150*/  LDL.LU R202, [R1+0x6c0] ;  /* 0x0006c00001ca7983 */ /* 0x000ee20000300800 */
[----:B------:R-:W-:Y:S02]  /*c160*/  IMAD.MOV.U32 R156, RZ, RZ, R229 ;  /* 0x000000ffff9c7224 */ /* 0x000fe400078e00e5 */
[----:B------:R-:W-:Y:S01]  /*c170*/  IMAD.MOV.U32 R157, RZ, RZ, R228 ;  /* 0x000000ffff9d7224 */ /* 0x000fe200078e00e4 */
[----:B------:R-:W3:Y:S01]  /*c180*/  LDL.LU R203, [R1+0x6bc] ;  /* 0x0006bc0001cb7983 */ /* 0x000ee20000300800 */
[----:B------:R-:W-:Y:S03]  /*c190*/  HMMA.1688.F32.TF32 R228, R164, R230, R148 ;  /* 0x000000e6a4e4723c */ /* 0x000fe60000081094 */
[----:B------:R-:W-:Y:S04]  /*c1a0*/  LDSM.16.M88.4 R32, [R8] ;  /* 0x000000000820783b */ /* 0x000fe80000000200 */
[----:B------:R-:W-:Y:S01]  /*c1b0*/  IMAD.MOV.U32 R148, RZ, RZ, R221 ;  /* 0x000000ffff947224 */ /* 0x000fe200078e00dd */
[----:B------:R-:W-:Y:S01]  /*c1c0*/  LDSM.16.M88.4 R24, [R8+0x4000] ;  /* 0x004000000818783b */ /* 0x000fe20000000200 */
[----:B------:R-:W-:-:S02]  /*c1d0*/  IMAD.MOV.U32 R149, RZ, RZ, R220 ;  /* 0x000000ffff957224 */ /* 0x000fc400078e00dc */
[----:B------:R-:W-:Y:S01]  /*c1e0*/  HMMA.1688.F32.TF32 R220, R164, R222, R140 ;  /* 0x000000dea4dc723c */ /* 0x000fe2000008108c */
[----:B------:R-:W-:Y:S01]  /*c1f0*/  IMAD.MOV.U32 R150, RZ, RZ, R217 ;  /* 0x000000ffff967224 */ /* 0x000fe200078e00d9 */
[----:B------:R-:W-:Y:S01]  /*c200*/  LDSM.16.M88.4 R16, [R8+0x8000] ;  /* 0x008000000810783b */ /* 0x000fe20000000200 */
[----:B------:R-:W-:-:S03]  /*c210*/  IMAD.MOV.U32 R151, RZ, RZ, R216 ;  /* 0x000000ffff977224 */ /* 0x000fc600078e00d8 */
[----:B------:R-:W-:Y:S01]  /*c220*/  LDSM.16.M88.4 R12, [R8+0xa000] ;  /* 0x00a00000080c783b */ /* 0x000fe20000000200 */
[----:B------:R-:W-:Y:S02]  /*c230*/  IMAD.MOV.U32 R140, RZ, RZ, R204 ;  /* 0x000000ffff8c7224 */ /* 0x000fe400078e00cc */
[----:B------:R-:W-:Y:S01]  /*c240*/  IMAD.MOV.U32 R141, RZ, RZ, R205 ;  /* 0x000000ffff8d7224 */ /* 0x000fe200078e00cd */
[----:B------:R-:W4:Y:S01]  /*c250*/  LDL.LU R204, [R1+0x6b8] ;  /* 0x0006b80001cc7983 */ /* 0x000f220000300800 */
[----:B------:R-:W-:Y:S01]  /*c260*/  IMAD.MOV.U32 R142, RZ, RZ, R206 ;  /* 0x000000ffff8e7224 */ /* 0x000fe200078e00ce */
[----:B------:R-:W-:Y:S01]  /*c270*/  HMMA.1688.F32.TF32 R216, R164, R218, R136 ;  /* 0x000000daa4d8723c */ /* 0x000fe20000081088 */
[----:B------:R-:W-:Y:S01]  /*c280*/  IMAD.MOV.U32 R143, RZ, RZ, R207 ;  /* 0x000000ffff8f7224 */ /* 0x000fe200078e00cf */
[----:B------:R-:W4:Y:S04]  /*c290*/  LDL.LU R205, [R1+0x6b4] ;  /* 0x0006b40001cd7983 */ /* 0x000f280000300800 */
[----:B------:R-:W4:Y:S04]  /*c2a0*/  LDL.LU R206, [R1+0x6b0] ;  /* 0x0006b00001ce7983 */ /* 0x000f280000300800 */
[----:B------:R-:W4:Y:S04]  /*c2b0*/  LDL.LU R207, [R1+0x6ac] ;  /* 0x0006ac0001cf7983 */ /* 0x000f280000300800 */
[----:B------:R-:W3:Y:S04]  /*c2c0*/  LDL.LU R136, [R1+0x1b0] ;  /* 0x0001b00001887983 */ /* 0x000ee80000300800 */
[----:B------:R-:W3:Y:S04]  /*c2d0*/  LDL.LU R137, [R1+0x1b4] ;  /* 0x0001b40001897983 */ /* 0x000ee80000300800 */
[----:B------:R-:W3:Y:S04]  /*c2e0*/  LDL.LU R138, [R1+0x1b8] ;  /* 0x0001b800018a7983 */ /* 0x000ee80000300800 */
[----:B------:R-:W3:Y:S01]  /*c2f0*/  LDL.LU R139, [R1+0x1bc] ;  /* 0x0001bc00018b7983 */ /* 0x000ee20000300800 */
[----:B------:R-:W-:-:S02]  /*c300*/  IMAD.MOV.U32 R158, RZ, RZ, R225 ;  /* 0x000000ffff9e7224 */ /* 0x000fc400078e00e1 */
[----:B------:R-:W-:Y:S01]  /*c310*/  IMAD.MOV.U32 R159, RZ, RZ, R224 ;  /* 0x000000ffff9f7224 */ /* 0x000fe200078e00e0 */
[----:B------:R-:W-:Y:S01]  /*c320*/  LDSM.16.M88.4 R8, [R8+0xe000] ;  /* 0x00e000000808783b */ /* 0x000fe20000000200 */
[----:B------:R-:W-:Y:S07]  /*c330*/  HMMA.1688.F32.TF32 R224, R164, R226, R144 ;  /* 0x000000e2a4e0723c */ /* 0x000fee0000081090 */
[----:B------:R-:W-:Y:S02]  /*c340*/  IMAD.MOV.U32 R144, RZ, RZ, R213 ;  /* 0x000000ffff907224 */ /* 0x000fe400078e00d5 */
[----:B------:R-:W-:-:S02]  /*c350*/  IMAD.MOV.U32 R145, RZ, RZ, R212 ;  /* 0x000000ffff917224 */ /* 0x000fc400078e00d4 */
[----:B------:R-:W-:Y:S01]  /*c360*/  HMMA.1688.F32.TF32 R212, R164, R214, R132 ;  /* 0x000000d6a4d4723c */ /* 0x000fe20000081084 */
[----:B------:R-:W-:Y:S02]  /*c370*/  IMAD.MOV.U32 R146, RZ, RZ, R209 ;  /* 0x000000ffff927224 */ /* 0x000fe400078e00d1 */
[----:B------:R-:W-:-:S05]  /*c380*/  IMAD.MOV.U32 R147, RZ, RZ, R208 ;  /* 0x000000ffff937224 */ /* 0x000fca00078e00d0 */
[C---:B-1----:R-:W-:Y:S08]  /*c390*/  HMMA.1688.F32.TF32 R132, R128.reuse, R28, R68 ;  /* 0x0000001c8084723c */ /* 0x042ff00000081044 */
[----:B--2---:R-:W-:Y:S01]  /*c3a0*/  HMMA.1688.F32.TF32 R68, R128, R20, R108 ;  /* 0x000000148044723c */ /* 0x004fe2000008106c */
[----:B------:R-:W-:Y:S04]  /*c3b0*/  LDS R108, [R2+0x22080] ;  /* 0x02208000026c7984 */ /* 0x000fe80000000800 */
[----:B------:R-:W-:Y:S03]  /*c3c0*/  LDS R110, [R2+0x22880] ;  /* 0x02288000026e7984 */ /* 0x000fe60000000800 */
[----:B------:R-:W-:Y:S01]  /*c3d0*/  HMMA.1688.F32.TF32 R208, R164, R210, R180 ;  /* 0x000000d2a4d0723c */ /* 0x000fe200000810b4 */
[----:B------:R-:W-:Y:S04]  /*c3e0*/  LDS R109, [R0+0x22080] ;  /* 0x02208000006d7984 */ /* 0x000fe80000000800 */
[----:B------:R-:W1:Y:S03]  /*c3f0*/  LDS R111, [R0+0x22880] ;  /* 0x02288000006f7984 */ /* 0x000e660000000800 */
[----:B-1----:R-:W-:Y:S08]  /*c400*/  HMMA.1688.F32.TF32 R36, R108, R32, R36 ;  /* 0x000000206c24723c */ /* 0x002ff00000081024 */
[C---:B------:R-:W-:Y:S08]  /*c410*/  HMMA.1688.F32.TF32 R196, R176.reuse, R24, R196 ;  /* 0x00000018b0c4723c */ /* 0x040ff000000810c4 */
[C---:B------:R-:W-:Y:S08]  /*c420*/  HMMA.1688.F32.TF32 R192, R176.reuse, R20, R192 ;  /* 0x00000014b0c0723c */ /* 0x040ff000000810c0 */
[C---:B------:R-:W-:Y:S08]  /*c430*/  HMMA.1688.F32.TF32 R188, R176.reuse, R16, R188 ;  /* 0x00000010b0bc723c */ /* 0x040ff000000810bc */
[C---:B------:R-:W-:Y:S08]  /*c440*/  HMMA.1688.F32.TF32 R184, R176.reuse, R12, R184 ;  /* 0x0000000cb0b8723c */ /* 0x040ff000000810b8 */
[----:B---3--:R-:W-:Y:S08]  /*c450*/  HMMA.1688.F32.TF32 R180, R176, R4, R136 ;  /* 0x00000004b0b4723c */ /* 0x008ff00000081088 */
[C---:B------:R-:W-:Y:S08]  /*c460*/  HMMA.1688.F32.TF32 R136, R128.reuse, R32, R64 ;  /* 0x000000208088723c */ /* 0x040ff00000081040 */
[C---:B------:R-:W-:Y:S08]  /*c470*/  HMMA.1688.F32.TF32 R64, R128.reuse, R24, R104 ;  /* 0x000000188040723c */ /* 0x040ff00000081068 */
[C---:B------:R-:W-:Y:S01]  /*c480*/  HMMA.1688.F32.TF32 R104, R128.reuse, R16, R112 ;  /* 0x000000108068723c */ /* 0x040fe20000081070 */
[----:B------:R-:W-:Y:S04]  /*c490*/  LDS R112, [R3+0x22180] ;  /* 0x0221800003707984 */ /* 0x000fe80000000800 */
[----:B------:R-:W-:Y:S04]  /*c4a0*/  LDS R114, [R3+0x22980] ;  /* 0x0229800003727984 */ /* 0x000fe80000000800 */
[----:B------:R-:W-:Y:S04]  /*c4b0*/  STL.64 [R1+0x1b0], R136 ;  /* 0x0001b08801007387 */ /* 0x000fe80000100a00 */
[----:B------:R-:W-:Y:S04]  /*c4c0*/  STL.64 [R1+0x1b8], R138 ;  /* 0x0001b88a01007387 */ /* 0x000fe80000100a00 */
[----:B------:R-:W-:Y:S04]  /*c4d0*/  STL.64 [R1+0x1a0], R132 ;  /* 0x0001a08401007387 */ /* 0x000fe80000100a00 */
[----:B------:R-:W-:Y:S04]  /*c4e0*/  STL.64 [R1+0x1a8], R134 ;  /* 0x0001a88601007387 */ /* 0x000fe80000100a00 */
[----:B------:R-:W-:Y:S04]  /*c4f0*/  STL.64 [R1+0x190], R64 ;  /* 0x0001904001007387 */ /* 0x000fe80000100a00 */
[----:B------:R1:W-:Y:S04]  /*c500*/  STL.64 [R1+0x198], R66 ;  /* 0x0001984201007387 */ /* 0x0003e80000100a00 */
[----:B------:R-:W-:Y:S04]  /*c510*/  STL.64 [R1+0x180], R68 ;  /* 0x0001804401007387 */ /* 0x000fe80000100a00 */
[----:B------:R2:W-:Y:S01]  /*c520*/  STL.64 [R1+0x188], R70 ;  /* 0x0001884601007387 */ /* 0x0005e20000100a00 */
[C---:B-1----:R-:W-:Y:S03]  /*c530*/  HMMA.1688.F32.TF32 R64, R128.reuse, R12, R116 ;  /* 0x0000000c8040723c */ /* 0x042fe60000081074 */
[----:B------:R-:W-:Y:S04]  /*c540*/  STL.64 [R1+0x170], R104 ;  /* 0x0001706801007387 */ /* 0x000fe80000100a00 */
[----:B------:R1:W-:Y:S01]  /*c550*/  STL.64 [R1+0x178], R106 ;  /* 0x0001786a01007387 */ /* 0x0003e20000100a00 */
[C---:B--2---:R-:W-:Y:S03]  /*c560*/  HMMA.1688.F32.TF32 R68, R128.reuse, R4, R120 ;  /* 0x000000048044723c */ /* 0x044fe60000081078 */
[----:B------:R-:W-:Y:S04]  /*c570*/  LDS R113, [R252+0x22180] ;  /* 0x02218000fc717984 */ /* 0x000fe80000000800 */
[----:B------:R-:W-:Y:S01]  /*c580*/  LDS R115, [R252+0x22980] ;  /* 0x02298000fc737984 */ /* 0x000fe20000000800 */
[----:B-1----:R-:W-:Y:S07]  /*c590*/  HMMA.1688.F32.TF32 R104, R128, R8, R124 ;  /* 0x000000088068723c */ /* 0x002fee000008107c */
[----:B------:R-:W-:Y:S04]  /*c5a0*/  STL.64 [R1+0x160], R64 ;  /* 0x0001604001007387 */ /* 0x000fe80000100a00 */
[----:B------:R1:W-:Y:S04]  /*c5b0*/  STL.64 [R1+0x168], R66 ;  /* 0x0001684201007387 */ /* 0x0003e80000100a00 */
[----:B------:R-:W-:Y:S04]  /*c5c0*/  STL.64 [R1+0x150], R68 ;  /* 0x0001504401007387 */ /* 0x000fe80000100a00 */
[----:B------:R2:W-:Y:S01]  /*c5d0*/  STL.64 [R1+0x158], R70 ;  /* 0x0001584601007387 */ /* 0x0005e20000100a00 */
[C---:B-1----:R-:W-:Y:S03]  /*c5e0*/  HMMA.1688.F32.TF32 R64, R152.reuse, R32, R144 ;  /* 0x000000209840723c */ /* 0x042fe60000081090 */
[----:B------:R-:W-:Y:S04]  /*c5f0*/  STL.64 [R1+0x140], R104 ;  /* 0x0001406801007387 */ /* 0x000fe80000100a00 */
[----:B------:R-:W-:Y:S01]  /*c600*/  STL.64 [R1+0x148], R106 ;  /* 0x0001486a01007387 */ /* 0x000fe20000100a00 */
[----:B--2---:R-:W-:Y:S03]  /*c610*/  HMMA.1688.F32.TF32 R68, R152, R28, R148 ;  /* 0x0000001c9844723c */ /* 0x004fe60000081094 */
[----:B------:R-:W-:Y:S04]  /*c620*/  LDS R144, [R3+0x22100] ;  /* 0x0221000003907984 */ /* 0x000fe80000000800 */
[----:B------:R1:W-:Y:S01]  /*c630*/  LDS R146, [R3+0x22900] ;  /* 0x0229000003927984 */ /* 0x0003e20000000800 */
[C---:B----4-:R-:W-:Y:S03]  /*c640*/  HMMA.1688.F32.TF32 R204, R176.reuse, R32, R204 ;  /* 0x00000020b0cc723c */ /* 0x050fe600000810cc */
[----:B------:R-:W-:Y:S04]  /*c650*/  LDS R145, [R252+0x22100] ;  /* 0x02210000fc917984 */ /* 0x000fe80000000800 */
[----:B-1----:R-:W2:Y:S04]  /*c660*/  LDL.LU R3, [R1+0x6a8] ;  /* 0x0006a80001037983 */ /* 0x002ea80000300800 */
[----:B------:R-:W3:Y:S04]  /*c670*/  LDL.LU R148, [R1+0x50] ;  /* 0x0000500001947983 */ /* 0x000ee80000300800 */
[----:B------:R-:W-:Y:S04]  /*c680*/  STL.64 [R1+0x130], R36 ;  /* 0x0001302401007387 */ /* 0x000fe80000100a00 */
[----:B------:R1:W-:Y:S04]  /*c690*/  STL.64 [R1+0x138], R38 ;  /* 0x0001382601007387 */ /* 0x0003e80000100a00 */
[----:B------:R-:W3:Y:S04]  /*c6a0*/  LDL.LU R149, [R1+0x54] ;  /* 0x0000540001957983 */ /* 0x000ee80000300800 */
[----:B------:R-:W3:Y:S04]  /*c6b0*/  LDL.LU R150, [R1+0x58] ;  /* 0x0000580001967983 */ /* 0x000ee80000300800 */
[----:B------:R-:W3:Y:S04]  /*c6c0*/  LDL.LU R151, [R1+0x5c] ;  /* 0x00005c0001977983 */ /* 0x000ee80000300800 */
[----:B------:R-:W3:Y:S04]  /*c6d0*/  LDL.LU R136, [R1+0x60] ;  /* 0x0000600001887983 */ /* 0x000ee80000300800 */
[----:B------:R-:W3:Y:S04]  /*c6e0*/  LDL.LU R137, [R1+0x64] ;  /* 0x0000640001897983 */ /* 0x000ee80000300800 */
[----:B------:R-:W3:Y:S04]  /*c6f0*/  LDL.LU R138, [R1+0x68] ;  /* 0x00006800018a7983 */ /* 0x000ee80000300800 */
[----:B------:R-:W3:Y:S04]  /*c700*/  LDL.LU R139, [R1+0x6c] ;  /* 0x00006c00018b7983 */ /* 0x000ee80000300800 */
[----:B------:R-:W2:Y:S04]  /*c710*/  LDL.LU R132, [R1+0x70] ;  /* 0x0000700001847983 */ /* 0x000ea80000300800 */
[----:B------:R-:W2:Y:S04]  /*c720*/  LDL.LU R133, [R1+0x74] ;  /* 0x0000740001857983 */ /* 0x000ea80000300800 */
[----:B------:R-:W2:Y:S04]  /*c730*/  LDL.LU R134, [R1+0x78] ;  /* 0x0000780001867983 */ /* 0x000ea80000300800 */
[----:B------:R-:W2:Y:S04]  /*c740*/  LDL.LU R135, [R1+0x7c] ;  /* 0x00007c0001877983 */ /* 0x000ea80000300800 */
[----:B------:R-:W2:Y:S04]  /*c750*/  LDL.LU R120, [R1+0x90] ;  /* 0x0000900001787983 */ /* 0x000ea80000300800 */
[----:B------:R-:W2:Y:S04]  /*c760*/  LDL.LU R121, [R1+0x94] ;  /* 0x0000940001797983 */ /* 0x000ea80000300800 */
[----:B------:R-:W3:Y:S04]  /*c770*/  LDL.LU R122, [R1+0x98] ;  /* 0x00009800017a7983 */ /* 0x000ee80000300800 */
        /* <DEDUP_REMOVED lines=12> */
[----:B------:R-:W3:Y:S01]  /*c840*/  LDL.LU R119, [R1+0x8c] ;  /* 0x00008c0001777983 */ /* 0x000ee20000300800 */
[C---:B------:R-:W-:Y:S03]  /*c850*/  HMMA.1688.F32.TF32 R200, R176.reuse, R28, R200 ;  /* 0x0000001cb0c8723c */ /* 0x040fe600000810c8 */
[----:B------:R-:W-:Y:S04]  /*c860*/  LDS R147, [R252+0x22900] ;  /* 0x02290000fc937984 */ /* 0x000fe80000000800 */
[----:B------:R-:W-:Y:S01]  /*c870*/  LDS R104, [R2+0x22100] ;  /* 0x0221000002687984 */ /* 0x000fe20000000800 */
[----:B------:R-:W-:Y:S03]  /*c880*/  HMMA.1688.F32.TF32 R176, R176, R8, R140 ;  /* 0x00000008b0b0723c */ /* 0x000fe6000008108c */
[----:B------:R-:W3:Y:S04]  /*c890*/  LDL.LU R140, [R1] ;  /* 0x00000000018c7983 */ /* 0x000ee80000300800 */
[----:B------:R-:W3:Y:S04]  /*c8a0*/  LDL.LU R141, [R1+0x4] ;  /* 0x00000400018d7983 */ /* 0x000ee80000300800 */
[----:B------:R-:W3:Y:S04]  /*c8b0*/  LDL.LU R142, [R1+0x8] ;  /* 0x00000800018e7983 */ /* 0x000ee80000300800 */
[----:B------:R-:W3:Y:S01]  /*c8c0*/  LDL.LU R143, [R1+0xc] ;  /* 0x00000c00018f7983 */ /* 0x000ee20000300800 */
[C---:B------:R-:W-:Y:S03]  /*c8d0*/  HMMA.1688.F32.TF32 R164, R152.reuse, R16, R156 ;  /* 0x0000001098a4723c */ /* 0x040fe6000008109c */
[----:B------:R-:W-:Y:S04]  /*c8e0*/  LDS R106, [R2+0x22900] ;  /* 0x02290000026a7984 */ /* 0x000fe80000000800 */
[----:B------:R-:W-:Y:S01]  /*c8f0*/  LDS R105, [R0+0x22100] ;  /* 0x0221000000697984 */ /* 0x000fe20000000800 */
[C---:B------:R-:W-:Y:S03]  /*c900*/  HMMA.1688.F32.TF32 R172, R152.reuse, R24, R172 ;  /* 0x0000001898ac723c */ /* 0x040fe600000810ac */
[----:B------:R-:W1:Y:S05]  /*c910*/  LDS R107, [R0+0x22900] ;  /* 0x02290000006b7984 */ /* 0x000e6a0000000800 */
[C---:B------:R-:W-:Y:S08]  /*c920*/  HMMA.1688.F32.TF32 R168, R152.reuse, R20, R168 ;  /* 0x0000001498a8723c */ /* 0x040ff000000810a8 */
[C---:B------:R-:W-:Y:S08]  /*c930*/  HMMA.1688.F32.TF32 R160, R152.reuse, R12, R160 ;  /* 0x0000000c98a0723c */ /* 0x040ff000000810a0 */
[C---:B------:R-:W-:Y:S08]  /*c940*/  HMMA.1688.F32.TF32 R156, R152.reuse, R4, R248 ;  /* 0x00000004989c723c */ /* 0x040ff000000810f8 */
[----:B------:R-:W-:Y:S08]  /*c950*/  HMMA.1688.F32.TF32 R152, R152, R8, R244 ;  /* 0x000000089898723c */ /* 0x000ff000000810f4 */
[C---:B------:R-:W-:Y:S08]  /*c960*/  HMMA.1688.F32.TF32 R244, R108.reuse, R28, R40 ;  /* 0x0000001c6cf4723c */ /* 0x040ff00000081028 */
[C---:B------:R-:W-:Y:S08]  /*c970*/  HMMA.1688.F32.TF32 R40, R108.reuse, R24, R44 ;  /* 0x000000186c28723c */ /* 0x040ff0000008102c */
[C---:B-1----:R-:W-:Y:S07]  /*c980*/  HMMA.1688.F32.TF32 R36, R108.reuse, R20, R52 ;  /* 0x000000146c24723c */ /* 0x042fee0000081034 */
[----:B------:R-:W-:Y:S04]  /*c990*/  STL.64 [R1+0x120], R244 ;  /* 0x000120f401007387 */ /* 0x000fe80000100a00 */
[----:B------:R-:W-:Y:S04]  /*c9a0*/  STL.64 [R1+0x128], R246 ;  /* 0x000128f601007387 */ /* 0x000fe80000100a00 */
[----:B------:R-:W-:Y:S04]  /*c9b0*/  STL.64 [R1+0x110], R40 ;  /* 0x0001102801007387 */ /* 0x000fe80000100a00 */
[----:B------:R-:W-:Y:S04]  /*c9c0*/  STL.64 [R1+0x118], R42 ;  /* 0x0001182a01007387 */ /* 0x000fe80000100a00 */
[----:B------:R-:W-:Y:S04]  /*c9d0*/  STL.64 [R1+0x100], R36 ;  /* 0x0001002401007387 */ /* 0x000fe80000100a00 */
[----:B------:R1:W-:Y:S02]  /*c9e0*/  STL.64 [R1+0x108], R38 ;  /* 0x0001082601007387 */ /* 0x0003e40000100a00 */
[C---:B-1----:R-:W-:Y:S08]  /*c9f0*/  HMMA.1688.F32.TF32 R36, R108.reuse, R4, R96 ;  /* 0x000000046c24723c */ /* 0x042ff00000081060 */
[C---:B------:R-:W-:Y:S08]  /*ca00*/  HMMA.1688.F32.TF32 R44, R108.reuse, R16, R56 ;  /* 0x000000106c2c723c */ /* 0x040ff00000081038 */
[----:B------:R-:W-:Y:S08]  /*ca10*/  HMMA.1688.F32.TF32 R40, R108, R12, R60 ;  /* 0x0000000c6c28723c */ /* 0x000ff0000008103c */
[----:B------:R-:W-:-:S02]  /*ca20*/  IMAD.MOV.U32 R99, RZ, RZ, R36 ;  /* 0x000000ffff637224 */ /* 0x000fc400078e0024 */
[----:B------:R-:W-:Y:S02]  /*ca30*/  IMAD.MOV.U32 R98, RZ, RZ, R37 ;  /* 0x000000ffff627224 */ /* 0x000fe400078e0025 */
[----:B------:R-:W-:Y:S02]  /*ca40*/  IMAD.MOV.U32 R97, RZ, RZ, R38 ;  /* 0x000000ffff617224 */ /* 0x000fe400078e0026 */
[----:B------:R-:W-:Y:S02]  /*ca50*/  IMAD.MOV.U32 R96, RZ, RZ, R39 ;  /* 0x000000ffff607224 */ /* 0x000fe400078e0027 */
[----:B------:R-:W-:Y:S01]  /*ca60*/  HMMA.1688.F32.TF32 R36, R108, R8, R100 ;  /* 0x000000086c24723c */ /* 0x000fe20000081064 */
[----:B------:R-:W-:Y:S04]  /*ca70*/  STL.64 [R1+0xf0], R44 ;  /* 0x0000f02c01007387 */ /* 0x000fe80000100a00 */
[----:B------:R-:W-:Y:S04]  /*ca80*/  STL.64 [R1+0xf8], R46 ;  /* 0x0000f82e01007387 */ /* 0x000fe80000100a00 */
[----:B------:R-:W-:Y:S04]  /*ca90*/  STL.64 [R1+0xe0], R40 ;  /* 0x0000e02801007387 */ /* 0x000fe80000100a00 */
[----:B------:R-:W-:Y:S04]  /*caa0*/  STL.64 [R1+0xe8], R42 ;  /* 0x0000e82a01007387 */ /* 0x000fe80000100a00 */
[----:B------:R-:W-:Y:S04]  /*cab0*/  STL [R1+0x690], R96 ;  /* 0x0006906001007387 */ /* 0x000fe80000100800 */
[----:B------:R-:W-:Y:S03]  /*cac0*/  STL [R1+0x68c], R98 ;  /* 0x00068c6201007387 */ /* 0x000fe60000100800 */
[----:B------:R-:W-:-:S02]  /*cad0*/  IMAD.MOV.U32 R100, RZ, RZ, R39 ;  /* 0x000000ffff647224 */ /* 0x000fc400078e0027 */
[----:B------:R-:W-:Y:S01]  /*cae0*/  IMAD.MOV.U32 R101, RZ, RZ, R38 ;  /* 0x000000ffff657224 */ /* 0x000fe200078e0026 */
[----:B------:R-:W-:Y:S01]  /*caf0*/  STL [R1+0x688], R99 ;  /* 0x0006886301007387 */ /* 0x000fe20000100800 */
[----:B------:R-:W-:Y:S02]  /*cb00*/  IMAD.MOV.U32 R102, RZ, RZ, R37 ;  /* 0x000000ffff667224 */ /* 0x000fe400078e0025 */
[----:B------:R-:W-:Y:S01]  /*cb10*/  IMAD.MOV.U32 R103, RZ, RZ, R36 ;  /* 0x000000ffff677224 */ /* 0x000fe200078e0024 */
[----:B------:R1:W-:Y:S04]  /*cb20*/  STL [R1+0x684], R97 ;  /* 0x0006846101007387 */ /* 0x0003e80000100800 */
[----:B------:R1:W-:Y:S04]  /*cb30*/  STL [R1+0x6a0], R100 ;  /* 0x0006a06401007387 */ /* 0x0003e80000100800 */
[----:B------:R1:W-:Y:S04]  /*cb40*/  STL [R1+0x69c], R101 ;  /* 0x00069c6501007387 */ /* 0x0003e80000100800 */
[----:B------:R1:W-:Y:S04]  /*cb50*/  STL [R1+0x698], R102 ;  /* 0x0006986601007387 */ /* 0x0003e80000100800 */
[----:B------:R1:W-:Y:S04]  /*cb60*/  STL [R1+0x694], R103 ;  /* 0x0006946701007387 */ /* 0x0003e80000100800 */
[----:B------:R-:W4:Y:S04]  /*cb70*/  LDL.LU R244, [R1+0x1d0] ;  /* 0x0001d00001f47983 */ /* 0x000f280000300800 */
[----:B------:R-:W4:Y:S04]  /*cb80*/  LDL.LU R245, [R1+0x1d4] ;  /* 0x0001d40001f57983 */ /* 0x000f280000300800 */
[----:B------:R-:W4:Y:S01]  /*cb90*/  LDL.LU R246, [R1+0x1d8] ;  /* 0x0001d80001f67983 */ /* 0x000f220000300800 */
[C---:B-1----:R-:W-:Y:S03]  /*cba0*/  HMMA.1688.F32.TF32 R96, R104.reuse, R32, R240 ;  /* 0x000000206860723c */ /* 0x042fe600000810f0 */
[----:B------:R-:W4:Y:S05]  /*cbb0*/  LDL.LU R247, [R1+0x1dc] ;  /* 0x0001dc0001f77983 */ /* 0x000f2a0000300800 */
[C---:B------:R-:W-:Y:S08]  /*cbc0*/  HMMA.1688.F32.TF32 R48, R104.reuse, R28, R48 ;  /* 0x0000001c6830723c */ /* 0x040ff00000081030 */
[----:B------:R-:W-:Y:S01]  /*cbd0*/  HMMA.1688.F32.TF32 R248, R104, R20, R76 ;  /* 0x0000001468f8723c */ /* 0x000fe2000008104c */
[----:B------:R-:W-:Y:S04]  /*cbe0*/  LDS R76, [R2+0x22180] ;  /* 0x02218000024c7984 */ /* 0x000fe80000000800 */
[----:B------:R-:W-:Y:S03]  /*cbf0*/  LDS R78, [R2+0x22980] ;  /* 0x02298000024e7984 */ /* 0x000fe60000000800 */
[C---:B--2---:R-:W-:Y:S08]  /*cc00*/  HMMA.1688.F32.TF32 R56, R144.reuse, R16, R132 ;  /* 0x000000109038723c */ /* 0x044ff00000081084 */
[C---:B---3--:R-:W-:Y:S08]  /*cc10*/  HMMA.1688.F32.TF32 R44, R144.reuse, R24, R120 ;  /* 0x00000018902c723c */ /* 0x048ff00000081078 */
[C---:B------:R-:W-:Y:S08]  /*cc20*/  HMMA.1688.F32.TF32 R60, R144.reuse, R12, R136 ;  /* 0x0000000c903c723c */ /* 0x040ff00000081088 */
[C---:B------:R-:W-:Y:S08]  /*cc30*/  HMMA.1688.F32.TF32 R40, R144.reuse, R28, R124 ;  /* 0x0000001c9028723c */ /* 0x040ff0000008107c */
[C---:B------:R-:W-:Y:S08]  /*cc40*/  HMMA.1688.F32.TF32 R148, R144.reuse, R4, R148 ;  /* 0x000000049094723c */ /* 0x040ff00000081094 */
[C---:B------:R-:W-:Y:S08]  /*cc50*/  HMMA.1688.F32.TF32 R36, R144.reuse, R32, R128 ;  /* 0x000000209024723c */ /* 0x040ff00000081080 */
[----:B------:R-:W-:Y:S01]  /*cc60*/  HMMA.1688.F32.TF32 R52, R144, R20, R116 ;  /* 0x000000149034723c */ /* 0x000fe20000081074 */
[----:B------:R-:W2:Y:S04]  /*cc70*/  LDL.LU R116, [R1+0x1f0] ;  /* 0x0001f00001747983 */ /* 0x000ea80000300800 */
[----:B------:R-:W2:Y:S02]  /*cc80*/  LDL.LU R117, [R1+0x1f4] ;  /* 0x0001f40001757983 */ /* 0x000ea40000300800 */
[----:B------:R-:W-:-:S02]  /*cc90*/  IMAD.MOV.U32 R119, RZ, RZ, R3 ;  /* 0x000000ffff777224 */ /* 0x000fc400078e0003 */
[----:B------:R-:W2:Y:S04]  /*cca0*/  LDL.LU R118, [R1+0x1f8] ;  /* 0x0001f80001767983 */ /* 0x000ea80000300800 */
[----:B------:R-:W3:Y:S04]  /*ccb0*/  LDL.LU R3, [R1+0x6a4] ;  /* 0x0006a40001037983 */ /* 0x000ee80000300800 */
[----:B------:R-:W2:Y:S04]  /*ccc0*/  LDL.LU R120, [R1+0x200] ;  /* 0x0002000001787983 */ /* 0x000ea80000300800 */
[----:B------:R-:W4:Y:S04]  /*ccd0*/  LDL.LU R121, [R1+0x204] ;  /* 0x0002040001797983 */ /* 0x000f280000300800 */
[----:B------:R-:W4:Y:S04]  /*cce0*/  LDL.LU R122, [R1+0x208] ;  /* 0x00020800017a7983 */ /* 0x000f280000300800 */
[----:B------:R-:W4:Y:S01]  /*ccf0*/  LDL.LU R123, [R1+0x20c] ;  /* 0x00020c00017b7983 */ /* 0x000f220000300800 */
[----:B------:R-:W-:Y:S03]  /*cd00*/  HMMA.1688.F32.TF32 R144, R144, R8, R140 ;  /* 0x000000089090723c */ /* 0x000fe6000008108c */
        /* <DEDUP_REMOVED lines=15> */
[----:B------:R-:W-:-:S03]  /*ce00*/  IMAD.MOV.U32 R111, RZ, RZ, R96 ;  /* 0x000000ffff6f7224 */ /* 0x000fc600078e0060 */
[----:B------:R-:W4:Y:S01]  /*ce10*/  LDL.LU R135, [R1+0x23c] ;  /* 0x00023c0001877983 */ /* 0x000f220000300800 */
[----:B------:R-:W-:-:S03]  /*ce20*/  IMAD.MOV.U32 R110, RZ, RZ, R97 ;  /* 0x000000ffff6e7224 */ /* 0x000fc600078e0061 */
[----:B------:R-:W4:Y:S01]  /*ce30*/  LDL.LU R124, [R1+0x210] ;  /* 0x00021000017c7983 */ /* 0x000f220000300800 */
[----:B------:R-:W-:Y:S02]  /*ce40*/  IMAD.MOV.U32 R109, RZ, RZ, R98 ;  /* 0x000000ffff6d7224 */ /* 0x000fe400078e0062 */
[----:B------:R-:W-:Y:S01]  /*ce50*/  IMAD.MOV.U32 R108, RZ, RZ, R99 ;  /* 0x000000ffff6c7224 */ /* 0x000fe200078e0063 */
[----:B------:R-:W4:Y:S01]  /*ce60*/  LDL.LU R125, [R1+0x214] ;  /* 0x00021400017d7983 */ /* 0x000f220000300800 */
[----:B------:R-:W-:Y:S02]  /*ce70*/  IMAD.MOV.U32 R96, RZ, RZ, R48 ;  /* 0x000000ffff607224 */ /* 0x000fe400078e0030 */
[----:B------:R-:W-:Y:S01]  /*ce80*/  IMAD.MOV.U32 R98, RZ, RZ, R49 ;  /* 0x000000ffff627224 */ /* 0x000fe200078e0031 */
[----:B------:R-:W4:Y:S01]  /*ce90*/  LDL.LU R126, [R1+0x218] ;  /* 0x00021800017e7983 */ /* 0x000f220000300800 */
[----:B------:R-:W-:Y:S02]  /*cea0*/  IMAD.MOV.U32 R99, RZ, RZ, R50 ;  /* 0x000000ffff637224 */ /* 0x000fe400078e0032 */
[----:B------:R-:W-:Y:S01]  /*ceb0*/  IMAD.MOV.U32 R97, RZ, RZ, R51 ;  /* 0x000000ffff617224 */ /* 0x000fe200078e0033 */
[----:B------:R-:W-:Y:S01]  /*cec0*/  STL [R1+0x680], R249 ;  /* 0x000680f901007387 */ /* 0x000fe20000100800 */
[C---:B------:R-:W-:Y:S03]  /*ced0*/  HMMA.1688.F32.TF32 R48, R104.reuse, R24, R72 ;  /* 0x000000186830723c */ /* 0x040fe60000081048 */
[----:B------:R-:W-:Y:S04]  /*cee0*/  STL [R1+0x67c], R250 ;  /* 0x00067cfa01007387 */ /* 0x000fe80000100800 */
[----:B------:R-:W-:Y:S01]  /*cef0*/  STL [R1+0x678], R251 ;  /* 0x000678fb01007387 */ /* 0x000fe20000100800 */
[----:B------:R-:W-:Y:S03]  /*cf00*/  HMMA.1688.F32.TF32 R72, R104, R16, R80 ;  /* 0x000000106848723c */ /* 0x000fe60000081050 */
[----:B------:R-:W4:Y:S04]  /*cf10*/  LDL.LU R83, [R1+0x248] ;  /* 0x0002480001537983 */ /* 0x000f280000300800 */
[----:B------:R-:W-:Y:S04]  /*cf20*/  LDS R77, [R0+0x22180] ;  /* 0x02218000004d7984 */ /* 0x000fe80000000800 */
[----:B------:R-:W1:Y:S05]  /*cf30*/  LDS R79, [R0+0x22980] ;  /* 0x02298000004f7984 */ /* 0x000e6a0000000800 */
[----:B------:R-:W-:-:S02]  /*cf40*/  IMAD.MOV.U32 R100, RZ, RZ, R48 ;  /* 0x000000ffff647224 */ /* 0x000fc400078e0030 */
[----:B------:R-:W-:Y:S02]  /*cf50*/  IMAD.MOV.U32 R101, RZ, RZ, R49 ;  /* 0x000000ffff657224 */ /* 0x000fe400078e0031 */
[----:B------:R-:W-:Y:S02]  /*cf60*/  IMAD.MOV.U32 R102, RZ, RZ, R50 ;  /* 0x000000ffff667224 */ /* 0x000fe400078e0032 */
[----:B------:R-:W-:Y:S02]  /*cf70*/  IMAD.MOV.U32 R103, RZ, RZ, R51 ;  /* 0x000000ffff677224 */ /* 0x000fe400078e0033 */
[C---:B------:R-:W-:Y:S01]  /*cf80*/  HMMA.1688.F32.TF32 R48, R104.reuse, R12, R84 ;  /* 0x0000000c6830723c */ /* 0x040fe20000081054 */
[----:B------:R-:W-:Y:S04]  /*cf90*/  STL.64 [R1+0x80], R72 ;  /* 0x0000804801007387 */ /* 0x000fe80000100a00 */
[----:B------:R1:W-:Y:S03]  /*cfa0*/  STL.64 [R1+0x88], R74 ;  /* 0x0000884a01007387 */ /* 0x0003e60000100a00 */
[C---:B-1----:R-:W-:Y:S11]  /*cfb0*/  HMMA.1688.F32.TF32 R72, R104.reuse, R4, R88 ;  /* 0x000000046848723c */ /* 0x042ff60000081058 */
[----:B------:R-:W-:Y:S04]  /*cfc0*/  @!UPT UIADD3 URZ, URZ, URZ, URZ ;  /* 0x0000003f3f3ff290 */ /* 0x000fe8000fffe03f */
[----:B------:R1:W-:Y:S01]  /*cfd0*/  STL [R1+0x6c], R51 ;  /* 0x00006c3301007387 */ /* 0x0003e20000100800 */
[----:B------:R-:W-:Y:S02]  /*cfe0*/  IMAD.MOV.U32 R249, RZ, RZ, R48 ;  /* 0x000000fffff97224 */ /* 0x000fe400078e0030 */
[----:B------:R-:W-:Y:S02]  /*cff0*/  IMAD.MOV.U32 R250, RZ, RZ, R49 ;  /* 0x000000fffffa7224 */ /* 0x000fe400078e0031 */
[----:B------:R-:W-:Y:S02]  /*d000*/  IMAD.MOV.U32 R251, RZ, RZ, R50 ;  /* 0x000000fffffb7224 */ /* 0x000fe400078e0032 */
[----:B-1----:R-:W-:Y:S11]  /*d010*/  HMMA.1688.F32.TF32 R48, R104, R8, R92 ;  /* 0x000000086830723c */ /* 0x002ff6000008105c */
[----:B------:R-:W-:Y:S11]  /*d020*/  @!UPT UIADD3 URZ, URZ, URZ, URZ ;  /* 0x0000003f3f3ff290 */ /* 0x000ff6000fffe03f */
[----:B------:R-:W-:Y:S01]  /*d030*/  @!UPT UIADD3 URZ, URZ, URZ, URZ ;  /* 0x0000003f3f3ff290 */ /* 0x000fe2000fffe03f */
[----:B------:R-:W-:Y:S04]  /*d040*/  STL.64 [R1+0x10], R48 ;  /* 0x0000103001007387 */ /* 0x000fe80000100a00 */
[----:B------:R-:W-:Y:S04]  /*d050*/  STL.64 [R1+0x20], R72 ;  /* 0x0000204801007387 */ /* 0x000fe80000100a00 */
[----:B------:R-:W-:Y:S04]  /*d060*/  STL.64 [R1+0x28], R74 ;  /* 0x0000284a01007387 */ /* 0x000fe80000100a00 */
[----:B------:R-:W-:Y:S04]  /*d070*/  LDS R73, [R252+0x23000] ;  /* 0x02300000fc497984 */ /* 0x000fe80000000800 */
[----:B------:R-:W-:Y:S04]  /*d080*/  LDS R75, [R252+0x23800] ;  /* 0x02380000fc4b7984 */ /* 0x000fe80000000800 */
[----:B------:R-:W-:Y:S04]  /*d090*/  STL [R1+0x18], R50 ;  /* 0x0000183201007387 */ /* 0x000fe80000100800 */
[----:B------:R-:W-:Y:S01]  /*d0a0*/  LDS R49, [R252+0x23080] ;  /* 0x02308000fc317984 */ /* 0x000fe20000000800 */
[C---:B------:R-:W-:Y:S08]  /*d0b0*/  HMMA.1688.F32.TF32 R84, R76.reuse, R32, R236 ;  /* 0x000000204c54723c */ /* 0x040ff000000810ec */
[C---:B------:R-:W-:Y:S08]  /*d0c0*/  HMMA.1688.F32.TF32 R236, R76.reuse, R28, R232 ;  /* 0x0000001c4cec723c */ /* 0x040ff000000810e8 */
[C---:B------:R-:W-:Y:S07]  /*d0d0*/  HMMA.1688.F32.TF32 R232, R76.reuse, R24, R228 ;  /* 0x000000184ce8723c */ /* 0x040fee00000810e4 */
[----:B------:R-:W-:Y:S01]  /*d0e0*/  STL [R1], R84 ;  /* 0x0000005401007387 */ /* 0x000fe20000100800 */
[C---:B------:R-:W-:Y:S08]  /*d0f0*/  HMMA.1688.F32.TF32 R228, R76.reuse, R20, R224 ;  /* 0x000000144ce4723c */ /* 0x040ff000000810e0 */
[C---:B------:R-:W-:Y:S08]  /*d100*/  HMMA.1688.F32.TF32 R224, R76.reuse, R16, R220 ;  /* 0x000000104ce0723c */ /* 0x040ff000000810dc */
[C---:B------:R-:W-:Y:S08]  /*d110*/  HMMA.1688.F32.TF32 R220, R76.reuse, R12, R216 ;  /* 0x0000000c4cdc723c */ /* 0x040ff000000810d8 */
[C---:B------:R-:W-:Y:S08]  /*d120*/  HMMA.1688.F32.TF32 R216, R76.reuse, R4, R212 ;  /* 0x000000044cd8723c */ /* 0x040ff000000810d4 */
[----:B------:R-:W-:Y:S01]  /*d130*/  HMMA.1688.F32.TF32 R208, R76, R8, R208 ;  /* 0x000000084cd0723c */ /* 0x000fe200000810d0 */
[----:B------:R-:W-:Y:S04]  /*d140*/  LDS R77, [R252+0x23100] ;  /* 0x02310000fc4d7984 */ /* 0x000fe80000000800 */
[----:B------:R-:W-:Y:S01]  /*d150*/  LDS R79, [R252+0x23900] ;  /* 0x02390000fc4f7984 */ /* 0x000fe20000000800 */
[----:B---3--:R-:W-:-:S02]  /*d160*/  IMAD.MOV.U32 R127, RZ, RZ, R3 ;  /* 0x000000ffff7f7224 */ /* 0x008fc400078e0003 */
[----:B------:R-:W-:Y:S02]  /*d170*/  IMAD.MOV.U32 R3, RZ, RZ, R51 ;  /* 0x000000ffff037224 */ /* 0x000fe400078e0033 */
[----:B------:R-:W-:Y:S01]  /*d180*/  LDS R51, [R252+0x23880] ;  /* 0x02388000fc337984 */ /* 0x000fe20000000800 */
[C---:B--2---:R-:W-:Y:S08]  /*d190*/  HMMA.1688.F32.TF32 R116, R112.reuse, R4, R116 ;  /* 0x000000047074723c */ /* 0x044ff00000081074 */
[C---:B----4-:R-:W-:Y:S08]  /*d1a0*/  HMMA.1688.F32.TF32 R120, R112.reuse, R12, R120 ;  /* 0x0000000c7078723c */ /* 0x050ff00000081078 */
[C---:B------:R-:W-:Y:S01]  /*d1b0*/  HMMA.1688.F32.TF32 R128, R112.reuse, R20, R128 ;  /* 0x000000147080723c */ /* 0x040fe20000081080 */
[----:B------:R-:W-:Y:S04]  /*d1c0*/  LDS R72, [R83+0x23000] ;  /* 0x0230000053487984 */ /* 0x000fe80000000800 */
[----:B------:R-:W1:Y:S04]  /*d1d0*/  LDS R74, [R83+0x23800] ;  /* 0x02380000534a7984 */ /* 0x000e680000000800 */
[----:B------:R-:W-:Y:S04]  /*d1e0*/  LDS R48, [R83+0x23080] ;  /* 0x0230800053307984 */ /* 0x000fe80000000800 */
[----:B------:R-:W2:Y:S01]  /*d1f0*/  LDS R50, [R83+0x23880] ;  /* 0x0238800053327984 */ /* 0x000ea20000000800 */
[----:B------:R-:W-:Y:S03]  /*d200*/  HMMA.1688.F32.TF32 R136, R112, R28, R136 ;  /* 0x0000001c7088723c */ /* 0x000fe60000081088 */
[----:B------:R-:W3:Y:S04]  /*d210*/  LDL.LU R28, [R1+0x244] ;  /* 0x00024400011c7983 */ /* 0x000ee80000300800 */
[----:B------:R-:W4:Y:S04]  /*d220*/  LDL.LU R20, [R1+0x240] ;  /* 0x0002400001147983 */ /* 0x000f280000300800 */
[----:B------:R-:W-:Y:S04]  /*d230*/  LDS R76, [R83+0x23100] ;  /* 0x02310000534c7984 */ /* 0x000fe80000000800 */
[----:B------:R-:W2:Y:S01]  /*d240*/  LDS R78, [R83+0x23900] ;  /* 0x02390000534e7984 */ /* 0x000ea20000000800 */
[C---:B-1----:R-:W-:Y:S08]  /*d250*/  HMMA.1688.F32.TF32 R204, R72.reuse, R34, R204 ;  /* 0x0000002248cc723c */ /* 0x042ff000000810cc */
[C---:B------:R-:W-:Y:S08]  /*d260*/  HMMA.1688.F32.TF32 R200, R72.reuse, R30, R200 ;  /* 0x0000001e48c8723c */ /* 0x040ff000000810c8 */
[C---:B------:R-:W-:Y:S08]  /*d270*/  HMMA.1688.F32.TF32 R196, R72.reuse, R26, R196 ;  /* 0x0000001a48c4723c */ /* 0x040ff000000810c4 */
[C---:B------:R-:W-:Y:S01]  /*d280*/  HMMA.1688.F32.TF32 R192, R72.reuse, R22, R192 ;  /* 0x0000001648c0723c */ /* 0x040fe200000810c0 */
[----:B------:R1:W-:Y:S07]  /*d290*/  STL [R1+0x558], R204 ;  /* 0x000558cc01007387 */ /* 0x0003ee0000100800 */
[C---:B------:R-:W-:Y:S01]  /*d2a0*/  HMMA.1688.F32.TF32 R188, R72.reuse, R18, R188 ;  /* 0x0000001248bc723c */ /* 0x040fe200000810bc */
[----:B------:R1:W-:Y:S07]  /*d2b0*/  STL [R1+0x554], R205 ;  /* 0x000554cd01007387 */ /* 0x0003ee0000100800 */
[C---:B------:R-:W-:Y:S01]  /*d2c0*/  HMMA.1688.F32.TF32 R184, R72.reuse, R14, R184 ;  /* 0x0000000e48b8723c */ /* 0x040fe200000810b8 */
[----:B------:R1:W-:Y:S04]  /*d2d0*/  STL [R1+0x550], R206 ;  /* 0x000550ce01007387 */ /* 0x0003e80000100800 */
[----:B------:R1:W-:Y:S03]  /*d2e0*/  STL [R1+0x54c], R207 ;  /* 0x00054ccf01007387 */ /* 0x0003e60000100800 */
[C---:B------:R-:W-:Y:S01]  /*d2f0*/  HMMA.1688.F32.TF32 R180, R72.reuse, R6, R180 ;  /* 0x0000000648b4723c */ /* 0x040fe200000810b4 */
[----:B------:R-:W-:Y:S04]  /*d300*/  STL [R1+0x568], R200 ;  /* 0x000568c801007387 */ /* 0x000fe80000100800 */
[----:B------:R-:W-:Y:S03]  /*d310*/  STL [R1+0x564], R201 ;  /* 0x000564c901007387 */ /* 0x000fe60000100800 */
[----:B------:R-:W-:Y:S01]  /*d320*/  HMMA.1688.F32.TF32 R176, R72, R10, R176 ;  /* 0x0000000a48b0723c */ /* 0x000fe200000810b0 */
[----:B------:R-:W-:Y:S04]  /*d330*/  STL [R1+0x560], R202 ;  /* 0x000560ca01007387 */ /* 0x000fe80000100800 */
[----:B------:R-:W-:Y:S03]  /*d340*/  STL [R1+0x55c], R203 ;  /* 0x00055ccb01007387 */ /* 0x000fe60000100800 */
[C---:B------:R-:W-:Y:S01]  /*d350*/  HMMA.1688.F32.TF32 R140, R112.reuse, R32, R140 ;  /* 0x00000020708c723c */ /* 0x040fe2000008108c */
[----:B------:R-:W-:Y:S04]  /*d360*/  STL [R1+0x578], R196 ;  /* 0x000578c401007387 */ /* 0x000fe80000100800 */
[----:B------:R-:W-:Y:S03]  /*d370*/  STL [R1+0x574], R197 ;  /* 0x000574c501007387 */ /* 0x000fe60000100800 */
[C---:B------:R-:W-:Y:S01]  /*d380*/  HMMA.1688.F32.TF32 R132, R112.reuse, R24, R132 ;  /* 0x000000187084723c */ /* 0x040fe20000081084 */
[----:B------:R-:W-:Y:S07]  /*d390*/  STL [R1+0x570], R198 ;  /* 0x000570c601007387 */ /* 0x000fee0000100800 */
[C---:B------:R-:W-:Y:S01]  /*d3a0*/  HMMA.1688.F32.TF32 R124, R112.reuse, R16, R124 ;  /* 0x00000010707c723c */ /* 0x040fe2000008107c */
[----:B------:R-:W-:Y:S07]  /*d3b0*/  STL [R1+0x56c], R199 ;  /* 0x00056cc701007387 */ /* 0x000fee0000100800 */
[----:B------:R-:W-:Y:S01]  /*d3c0*/  HMMA.1688.F32.TF32 R112, R112, R8, R244 ;  /* 0x000000087070723c */ /* 0x000fe200000810f4 */
[----:B------:R-:W-:Y:S07]  /*d3d0*/  STL [R1+0x588], R192 ;  /* 0x000588c001007387 */ /* 0x000fee0000100800 */
[C---:B--2---:R-:W-:Y:S01]  /*d3e0*/  HMMA.1688.F32.TF32 R244, R48.reuse, R34, R64 ;  /* 0x0000002230f4723c */ /* 0x044fe20000081040 */
[----:B------:R-:W-:Y:S04]  /*d3f0*/  STL [R1+0x584], R193 ;  /* 0x000584c101007387 */ /* 0x000fe80000100800 */
[----:B------:R-:W-:Y:S03]  /*d400*/  STL [R1+0x580], R194 ;  /* 0x000580c201007387 */ /* 0x000fe60000100800 */
[C---:B------:R-:W-:Y:S01]  /*d410*/  HMMA.1688.F32.TF32 R240, R48.reuse, R30, R68 ;  /* 0x0000001e30f0723c */ /* 0x040fe20000081044 */
[----:B------:R-:W-:Y:S04]  /*d420*/  STL [R1+0x57c], R195 ;  /* 0x00057cc301007387 */ /* 0x000fe80000100800 */
[----:B------:R-:W-:Y:S03]  /*d430*/  STL [R1+0x598], R188 ;  /* 0x000598bc01007387 */ /* 0x000fe60000100800 */
[C---:B------:R-:W-:Y:S01]  /*d440*/  HMMA.1688.F32.TF32 R172, R48.reuse, R26, R172 ;  /* 0x0000001a30ac723c */ /* 0x040fe200000810ac */
[----:B------:R-:W-:Y:S04]  /*d450*/  STL [R1+0x594], R189 ;  /* 0x000594bd01007387 */ /* 0x000fe80000100800 */
[----:B------:R-:W-:Y:S04]  /*d460*/  STL [R1+0x590], R190 ;  /* 0x000590be01007387 */ /* 0x000fe80000100800 */
[----:B------:R-:W-:Y:S01]  /*d470*/  STL [R1+0x58c], R191 ;  /* 0x00058cbf01007387 */ /* 0x000fe20000100800 */
[C---:B------:R-:W-:Y:S03]  /*d480*/  HMMA.1688.F32.TF32 R168, R48.reuse, R22, R168 ;  /* 0x0000001630a8723c */ /* 0x040fe600000810a8 */
[----:B------:R-:W-:Y:S04]  /*d490*/  STL [R1+0x5a8], R184 ;  /* 0x0005a8b801007387 */ /* 0x000fe80000100800 */
[----:B------:R-:W-:Y:S01]  /*d4a0*/  STL [R1+0x5a4], R185 ;  /* 0x0005a4b901007387 */ /* 0x000fe20000100800 */
[C---:B------:R-:W-:Y:S03]  /*d4b0*/  HMMA.1688.F32.TF32 R164, R48.reuse, R18, R164 ;  /* 0x0000001230a4723c */ /* 0x040fe600000810a4 */
[----:B------:R-:W-:Y:S04]  /*d4c0*/  STL [R1+0x5a0], R186 ;  /* 0x0005a0ba01007387 */ /* 0x000fe80000100800 */
[----:B------:R-:W-:Y:S04]  /*d4d0*/  STL [R1+0x59c], R187 ;  /* 0x00059cbb01007387 */ /* 0x000fe80000100800 */
        /* <DEDUP_REMOVED lines=12> */
[----:B------:R-:W-:Y:S03]  /*d5a0*/  HMMA.1688.F32.TF32 R152, R48, R10, R152 ;  /* 0x0000000a3098723c */ /* 0x000fe60000081098 */
        /* <DEDUP_REMOVED lines=31> */
[----:B------:R-:W-:Y:S04]  /*d7a0*/  STL [R1+0x63c], R155 ;  /* 0x00063c9b01007387 */ /* 0x000fe80000100800 */
[----:B------:R-:W-:Y:S04]  /*d7b0*/  STL.64 [R1+0x210], R36 ;  /* 0x0002102401007387 */ /* 0x000fe80000100a00 */
[----:B------:R2:W-:Y:S01]  /*d7c0*/  STL.64 [R1+0x218], R38 ;  /* 0x0002182601007387 */ /* 0x0005e20000100a00 */
[----:B-1----:R-:W-:-:S02]  /*d7d0*/  IMAD.MOV.U32 R204, RZ, RZ, R100 ;  /* 0x000000ffffcc7224 */ /* 0x002fc400078e0064 */
[----:B------:R-:W-:Y:S01]  /*d7e0*/  IMAD.MOV.U32 R205, RZ, RZ, R101 ;  /* 0x000000ffffcd7224 */ /* 0x000fe200078e0065 */
[----:B------:R-:W-:Y:S01]  /*d7f0*/  LDS R64, [R83+0x23180] ;  /* 0x0231800053407984 */ /* 0x000fe20000000800 */
[----:B------:R-:W-:Y:S02]  /*d800*/  IMAD.MOV.U32 R206, RZ, RZ, R102 ;  /* 0x000000ffffce7224 */ /* 0x000fe400078e0066 */
[----:B------:R-:W-:Y:S01]  /*d810*/  IMAD.MOV.U32 R207, RZ, RZ, R103 ;  /* 0x000000ffffcf7224 */ /* 0x000fe200078e0067 */
[----:B------:R-:W-:Y:S01]  /*d820*/  LDS R66, [R83+0x23980] ;  /* 0x0239800053427984 */ /* 0x000fe20000000800 */
[C---:B--2---:R-:W-:Y:S03]  /*d830*/  HMMA.1688.F32.TF32 R36, R76.reuse, R26, R44 ;  /* 0x0000001a4c24723c */ /* 0x044fe6000008102c */
[----:B------:R-:W-:Y:S04]  /*d840*/  STL.64 [R1+0x200], R40 ;  /* 0x0002002801007387 */ /* 0x000fe80000100a00 */
[----:B------:R1:W-:Y:S01]  /*d850*/  STL.64 [R1+0x208], R42 ;  /* 0x0002082a01007387 */ /* 0x0003e20000100a00 */
[----:B------:R-:W-:Y:S01]  /*d860*/  HMMA.1688.F32.TF32 R44, R76, R22, R52 ;  /* 0x000000164c2c723c */ /* 0x000fe20000081034 */
[----:B------:R-:W-:-:S02]  /*d870*/  IMAD.MOV.U32 R196, RZ, RZ, R96 ;  /* 0x000000ffffc47224 */ /* 0x000fc400078e0060 */
[----:B------:R-:W-:Y:S01]  /*d880*/  LDS R65, [R252+0x23180] ;  /* 0x02318000fc417984 */ /* 0x000fe20000000800 */
[----:B------:R-:W-:Y:S02]  /*d890*/  IMAD.MOV.U32 R197, RZ, RZ, R98 ;  /* 0x000000ffffc57224 */ /* 0x000fe400078e0062 */
[----:B------:R-:W-:Y:S01]  /*d8a0*/  IMAD.MOV.U32 R198, RZ, RZ, R99 ;  /* 0x000000ffffc67224 */ /* 0x000fe200078e0063 */
[----:B------:R-:W2:Y:S01]  /*d8b0*/  LDS R67, [R252+0x23980] ;  /* 0x02398000fc437984 */ /* 0x000ea20000000800 */
[----:B-1----:R-:W-:Y:S01]  /*d8c0*/  HMMA.1688.F32.TF32 R40, R76, R18, R56 ;  /* 0x000000124c28723c */ /* 0x002fe20000081038 */
[----:B------:R-:W-:Y:S02]  /*d8d0*/  IMAD.MOV.U32 R199, RZ, RZ, R97 ;  /* 0x000000ffffc77224 */ /* 0x000fe400078e0061 */
[----:B----4-:R-:W-:Y:S04]  /*d8e0*/  LDS R48, [R20+0x23080] ;  /* 0x0230800014307984 */ /* 0x010fe80000000800 */
[----:B------:R-:W-:Y:S04]  /*d8f0*/  STL.64 [R1+0x1f0], R36 ;  /* 0x0001f02401007387 */ /* 0x000fe80000100a00 */
[----:B------:R1:W-:Y:S01]  /*d900*/  STL.64 [R1+0x1f8], R38 ;  /* 0x0001f82601007387 */ /* 0x0003e20000100a00 */
[----:B------:R-:W-:-:S02]  /*d910*/  IMAD.MOV.U32 R0, RZ, RZ, R85 ;  /* 0x000000ffff007224 */ /* 0x000fc400078e0055 */
[----:B------:R-:W-:Y:S01]  /*d920*/  IMAD.MOV.U32 R2, RZ, RZ, R86 ;  /* 0x000000ffff027224 */ /* 0x000fe200078e0056 */
[----:B------:R-:W-:Y:S01]  /*d930*/  LDS R50, [R20+0x23880] ;  /* 0x0238800014327984 */ /* 0x000fe20000000800 */
[----:B------:R-:W-:Y:S02]  /*d940*/  IMAD.MOV.U32 R32, RZ, RZ, R87 ;  /* 0x000000ffff207224 */ /* 0x000fe400078e0057 */
[----:B------:R-:W-:Y:S01]  /*d950*/  IMAD.MOV.U32 R195, RZ, RZ, R108 ;  /* 0x000000ffffc37224 */ /* 0x000fe200078e006c */
[----:B---3--:R-:W-:Y:S01]  /*d960*/  LDS R49, [R28+0x23080] ;  /* 0x023080001c317984 */ /* 0x008fe20000000800 */
[----:B-1----:R-:W-:Y:S03]  /*d970*/  HMMA.1688.F32.TF32 R36, R76, R14, R60 ;  /* 0x0000000e4c24723c */ /* 0x002fe6000008103c */
[----:B------:R-:W-:Y:S04]  /*d980*/  STL.64 [R1+0x1e0], R44 ;  /* 0x0001e02c01007387 */ /* 0x000fe80000100a00 */
[----:B------:R-:W-:Y:S04]  /*d990*/  STL.64 [R1+0x1e8], R46 ;  /* 0x0001e82e01007387 */ /* 0x000fe80000100a00 */
[----:B------:R-:W-:Y:S04]  /*d9a0*/  STL.64 [R1+0x1d0], R40 ;  /* 0x0001d02801007387 */ /* 0x000fe80000100a00 */
[----:B------:R-:W-:Y:S04]  /*d9b0*/  STL.64 [R1+0x1d8], R42 ;  /* 0x0001d82a01007387 */ /* 0x000fe80000100a00 */
[----:B------:R-:W3:Y:S01]  /*d9c0*/  LDL.LU R100, [R1+0x6a0] ;  /* 0x0006a00001647983 */ /* 0x000ee20000300800 */
[----:B------:R-:W-:-:S02]  /*d9d0*/  IMAD.MOV.U32 R194, RZ, RZ, R109 ;  /* 0x000000ffffc27224 */ /* 0x000fc400078e006d */
[----:B------:R-:W-:Y:S01]  /*d9e0*/  IMAD.MOV.U32 R193, RZ, RZ, R110 ;  /* 0x000000ffffc17224 */ /* 0x000fe200078e006e */
[----:B------:R-:W1:Y:S04]  /*d9f0*/  LDS R51, [R28+0x23880] ;  /* 0x023880001c337984 */ /* 0x000e680000000800 */
[----:B------:R-:W-:Y:S04]  /*da00*/  STL.64 [R1+0x1c0], R36 ;  /* 0x0001c02401007387 */ /* 0x000fe80000100a00 */
[----:B------:R-:W-:Y:S04]  /*da10*/  STL.64 [R1+0x1c8], R38 ;  /* 0x0001c82601007387 */ /* 0x000fe80000100a00 */
        /* <DEDUP_REMOVED lines=23> */
[----:B------:R-:W1:Y:S04]  /*db90*/  LDL.LU R68, [R1+0x130] ;  /* 0x0001300001447983 */ /* 0x000e680000300800 */
[----:B------:R-:W1:Y:S04]  /*dba0*/  LDL.LU R69, [R1+0x134] ;  /* 0x0001340001457983 */ /* 0x000e680000300800 */
[----:B------:R-:W1:Y:S04]  /*dbb0*/  LDL.LU R70, [R1+0x138] ;  /* 0x0001380001467983 */ /* 0x000e680000300800 */
[----:B------:R-:W1:Y:S04]  /*dbc0*/  LDL.LU R71, [R1+0x13c] ;  /* 0x00013c0001477983 */ /* 0x000e680000300800 */
        /* <DEDUP_REMOVED lines=13> */
[----:B------:R-:W-:Y:S04]  /*dca0*/  LDS R212, [R20+0x23100] ;  /* 0x0231000014d47984 */ /* 0x000fe80000000800 */
[----:B------:R-:W-:Y:S04]  /*dcb0*/  LDS R214, [R20+0x23900] ;  /* 0x0239000014d67984 */ /* 0x000fe80000000800 */
[----:B------:R-:W-:Y:S04]  /*dcc0*/  LDS R213, [R28+0x23100] ;  /* 0x023100001cd57984 */ /* 0x000fe80000000800 */
[----:B------:R-:W1:Y:S01]  /*dcd0*/  LDS R215, [R28+0x23900] ;  /* 0x023900001cd77984 */ /* 0x000e620000000800 */
[C---:B------:R-:W-:Y:S03]  /*dce0*/  HMMA.1688.F32.TF32 R148, R76.reuse, R6, R148 ;  /* 0x000000064c94723c */ /* 0x040fe60000081094 */
[----:B------:R-:W1:Y:S04]  /*dcf0*/  S2R R29, SR_TID.X ;  /* 0x00000000001d7919 */ /* 0x000e680000002100 */
[----:B------:R-:W-:Y:S01]  /*dd00*/  LDS R81, [R28+0x23000] ;  /* 0x023000001c517984 */ /* 0x000fe20000000800 */
[----:B------:R-:W-:Y:S03]  /*dd10*/  HMMA.1688.F32.TF32 R144, R76, R10, R144 ;  /* 0x0000000a4c90723c */ /* 0x000fe60000081090 */
[----:B------:R-:W1:Y:S04]  /*dd20*/  S2R R33, SR_TID.X ;  /* 0x0000000000217919 */ /* 0x000e680000002100 */
[----:B------:R-:W-:Y:S04]  /*dd30*/  LDS R83, [R28+0x23800] ;  /* 0x023800001c537984 */ /* 0x000fe80000000800 */
[----:B------:R-:W-:Y:S04]  /*dd40*/  LDS R80, [R20+0x23000] ;  /* 0x0230000014507984 */ /* 0x000fe80000000800 */
[----:B------:R-:W-:Y:S01]  /*dd50*/  LDS R82, [R20+0x23800] ;  /* 0x0238000014527984 */ /* 0x000fe20000000800 */
[----:B---3--:R-:W-:-:S03]  /*dd60*/  IMAD.MOV.U32 R203, RZ, RZ, R100 ;  /* 0x000000ffffcb7224 */ /* 0x008fc600078e0064 */
[----:B------:R-:W3:Y:S01]  /*dd70*/  LDL.LU R100, [R1+0x190] ;  /* 0x0001900001647983 */ /* 0x000ee20000300800 */
[----:B----4-:R-:W-:-:S03]  /*dd80*/  IMAD.MOV.U32 R202, RZ, RZ, R101 ;  /* 0x000000ffffca7224 */ /* 0x010fc600078e0065 */
[----:B------:R-:W3:Y:S01]  /*dd90*/  LDL.LU R101, [R1+0x194] ;  /* 0x0001940001657983 */ /* 0x000ee20000300800 */
[----:B--2---:R-:W-:-:S03]  /*dda0*/  IMAD.MOV.U32 R201, RZ, RZ, R102 ;  /* 0x000000ffffc97224 */ /* 0x004fc600078e0066 */
[----:B------:R-:W3:Y:S01]  /*ddb0*/  LDL.LU R102, [R1+0x198] ;  /* 0x0001980001667983 */ /* 0x000ee20000300800 */
[----:B------:R-:W-:-:S03]  /*ddc0*/  IMAD.MOV.U32 R200, RZ, RZ, R103 ;  /* 0x000000ffffc87224 */ /* 0x000fc600078e0067 */
[----:B------:R-:W3:Y:S04]  /*ddd0*/  LDL.LU R103, [R1+0x19c] ;  /* 0x00019c0001677983 */ /* 0x000ee80000300800 */
[----:B------:R-:W2:Y:S04]  /*dde0*/  LDL.LU R104, [R1+0x1a0] ;  /* 0x0001a00001687983 */ /* 0x000ea80000300800 */
[----:B------:R-:W2:Y:S04]  /*ddf0*/  LDL.LU R105, [R1+0x1a4] ;  /* 0x0001a40001697983 */ /* 0x000ea80000300800 */
[----:B------:R-:W2:Y:S04]  /*de00*/  LDL.LU R106, [R1+0x1a8] ;  /* 0x0001a800016a7983 */ /* 0x000ea80000300800 */
[----:B------:R-:W2:Y:S01]  /*de10*/  LDL.LU R107, [R1+0x1ac] ;  /* 0x0001ac00016b7983 */ /* 0x000ea20000300800 */
[----:B------:R-:W-:-:S03]  /*de20*/  IMAD.MOV.U32 R191, RZ, RZ, R96 ;  /* 0x000000ffffbf7224 */ /* 0x000fc600078e0060 */
[----:B------:R-:W4:Y:S01]  /*de30*/  LDL.LU R108, [R1+0x1b0] ;  /* 0x0001b000016c7983 */ /* 0x000f220000300800 */
[----:B------:R-:W-:-:S03]  /*de40*/  IMAD.MOV.U32 R190, RZ, RZ, R97 ;  /* 0x000000ffffbe7224 */ /* 0x000fc600078e0061 */
[----:B------:R-:W4:Y:S01]  /*de50*/  LDL.LU R109, [R1+0x1b4] ;  /* 0x0001b400016d7983 */ /* 0x000f220000300800 */
[----:B------:R-:W-:-:S03]  /*de60*/  IMAD.MOV.U32 R189, RZ, RZ, R98 ;  /* 0x000000ffffbd7224 */ /* 0x000fc600078e0062 */
[----:B------:R-:W4:Y:S01]  /*de70*/  LDL.LU R110, [R1+0x1b8] ;  /* 0x0001b800016e7983 */ /* 0x000f220000300800 */
[----:B------:R-:W-:-:S03]  /*de80*/  IMAD.MOV.U32 R188, RZ, RZ, R99 ;  /* 0x000000ffffbc7224 */ /* 0x000fc600078e0063 */
        /* <DEDUP_REMOVED lines=21> */
[----:B------:R-:W-:Y:S01]  /*dfe0*/  STL [R1+0x664], R146 ;  /* 0x0006649201007387 */ /* 0x000fe20000100800 */
[C---:B------:R-:W-:Y:S03]  /*dff0*/  HMMA.1688.F32.TF32 R132, R64.reuse, R26, R132 ;  /* 0x0000001a4084723c */ /* 0x040fe60000081084 */
[----:B------:R1:W-:Y:S04]  /*e000*/  STL [R1+0x660], R147 ;  /* 0x0006609301007387 */ /* 0x0003e80000100800 */
[----:B------:R-:W3:Y:S01]  /*e010*/  LDL R4, [R1+0x538] ;  /* 0x0005380001047983 */ /* 0x000ee20000100800 */
[C---:B------:R-:W-:Y:S08]  /*e020*/  HMMA.1688.F32.TF32 R128, R64.reuse, R22, R128 ;  /* 0x000000164080723c */ /* 0x040ff00000081080 */
[C---:B------:R-:W-:Y:S08]  /*e030*/  HMMA.1688.F32.TF32 R124, R64.reuse, R18, R124 ;  /* 0x00000012407c723c */ /* 0x040ff0000008107c */
[C---:B------:R-:W-:Y:S08]  /*e040*/  HMMA.1688.F32.TF32 R120, R64.reuse, R14, R120 ;  /* 0x0000000e4078723c */ /* 0x040ff00000081078 */
[C---:B------:R-:W-:Y:S08]  /*e050*/  HMMA.1688.F32.TF32 R116, R64.reuse, R6, R116 ;  /* 0x000000064074723c */ /* 0x040ff00000081074 */
[----:B------:R-:W-:Y:S08]  /*e060*/  HMMA.1688.F32.TF32 R112, R64, R10, R112 ;  /* 0x0000000a4070723c */ /* 0x000ff00000081070 */
[C---:B-1----:R-:W-:Y:S08]  /*e070*/  HMMA.1688.F32.TF32 R76, R48.reuse, R34, R68 ;  /* 0x00000022304c723c */ /* 0x042ff00000081044 */
[C---:B------:R-:W-:Y:S08]  /*e080*/  HMMA.1688.F32.TF32 R72, R48.reuse, R30, R72 ;  /* 0x0000001e3048723c */ /* 0x040ff00000081048 */
[C---:B------:R-:W-:Y:S08]  /*e090*/  HMMA.1688.F32.TF32 R68, R48.reuse, R26, R244 ;  /* 0x0000001a3044723c */ /* 0x040ff000000810f4 */
[C---:B------:R-:W-:Y:S08]  /*e0a0*/  HMMA.1688.F32.TF32 R60, R48.reuse, R18, R180 ;  /* 0x00000012303c723c */ /* 0x040ff000000810b4 */
[C---:B------:R-:W-:Y:S08]  /*e0b0*/  HMMA.1688.F32.TF32 R56, R48.reuse, R14, R184 ;  /* 0x0000000e3038723c */ /* 0x040ff000000810b8 */
[----:B------:R-:W-:Y:S08]  /*e0c0*/  HMMA.1688.F32.TF32 R52, R48, R6, R188 ;  /* 0x000000063034723c */ /* 0x000ff000000810bc */
[----:B------:R-:W-:Y:S07]  /*e0d0*/  HMMA.1688.F32.TF32 R36, R212, R26, R204 ;  /* 0x0000001ad424723c */ /* 0x000fee00000810cc */
[----:B------:R-:W-:-:S02]  /*e0e0*/  IMAD.MOV.U32 R204, RZ, RZ, R249 ;  /* 0x000000ffffcc7224 */ /* 0x000fc400078e00f9 */
[----:B------:R-:W-:Y:S02]  /*e0f0*/  IMAD.MOV.U32 R205, RZ, RZ, R250 ;  /* 0x000000ffffcd7224 */ /* 0x000fe400078e00fa */
[----:B------:R-:W-:Y:S01]  /*e100*/  IMAD.MOV.U32 R206, RZ, RZ, R251 ;  /* 0x000000ffffce7224 */ /* 0x000fe200078e00fb */
[C---:B--2---:R-:W-:Y:S08]  /*e110*/  HMMA.1688.F32.TF32 R64, R48.reuse, R22, R176 ;  /* 0x000000163040723c */ /* 0x044ff000000810b0 */
[----:B------:R-:W-:Y:S01]  /*e120*/  HMMA.1688.F32.TF32 R48, R48, R10, R200 ;  /* 0x0000000a3030723c */ /* 0x000fe200000810c8 */
        /* <DEDUP_REMOVED lines=8> */
[----:B------:R-:W3:Y:S01]  /*e1b0*/  LDL.LU R207, [R1+0x6c] ;  /* 0x00006c0001cf7983 */ /* 0x000ee20000300800 */
[----:B------:R-:W-:-:S03]  /*e1c0*/  SHF.R.U32.HI R24, RZ, 0x7, R29 ;  /* 0x00000007ff187819 */ /* 0x000fc6000001161d */
[----:B------:R-:W4:Y:S01]  /*e1d0*/  LDL R13, [R1+0x4c4] ;  /* 0x0004c400010d7983 */ /* 0x000f220000100800 */
[----:B------:R-:W-:-:S04]  /*e1e0*/  SGXT.U32 R24, R24, 0x1 ;  /* 0x000000011818781a */ /* 0x000fc80000000000 */
[----:B------:R-:W-:Y:S02]  /*e1f0*/  LOP3.LUT R5, R24, 0x4, RZ, 0xfc, !PT ;  /* 0x0000000418057812 */ /* 0x000fe400078efcff */
[----:B------:R-:W4:Y:S01]  /*e200*/  LDL.LU R24, [R1+0x254] ;  /* 0x0002540001187983 */ /* 0x000f220000300800 */
[----:B------:R-:W-:Y:S01]  /*e210*/  HMMA.1688.F32.TF32 R40, R212, R30, R196 ;  /* 0x0000001ed428723c */ /* 0x000fe200000810c4 */
[----:B------:R-:W-:-:S04]  /*e220*/  SHF.R.U32.HI R29, RZ, 0x7, R29 ;  /* 0x00000007ff1d7819 */ /* 0x000fc8000001161d */
[----:B------:R-:W-:-:S04]  /*e230*/  SGXT.U32 R29, R29, 0x1 ;  /* 0x000000011d1d781a */ /* 0x000fc80000000000 */
[----:B------:R-:W-:Y:S02]  /*e240*/  LOP3.LUT R8, R29, 0x8, RZ, 0xfc, !PT ;  /* 0x000000081d087812 */ /* 0x000fe400078efcff */
[----:B------:R-:W1:Y:S01]  /*e250*/  S2R R29, SR_TID.X ;  /* 0x00000000001d7919 */ /* 0x000e620000002100 */
[----:B--2---:R-:W-:Y:S01]  /*e260*/  HMMA.1688.F32.TF32 R144, R212, R22, R248 ;  /* 0x00000016d490723c */ /* 0x004fe200000810f8 */
[----:B-1----:R-:W-:Y:S02]  /*e270*/  SHF.R.U32.HI R29, RZ, 0x7, R29 ;  /* 0x00000007ff1d7819 */ /* 0x002fe4000001161d */
[----:B------:R-:W-:Y:S01]  /*e280*/  LDS R249, [R28+0x23180] ;  /* 0x023180001cf97984 */ /* 0x000fe20000000800 */
[----:B------:R-:W-:Y:S02]  /*e290*/  SHF.R.U32.HI R25, RZ, 0x7, R33 ;  /* 0x00000007ff197819 */ /* 0x000fe40000011621 */
[----:B------:R-:W-:Y:S01]  /*e2a0*/  ISETP.GE.AND P2, PT, R5, UR5, PT ;  /* 0x0000000505007c0c */ /* 0x000fe2000bf46270 */
[----:B------:R-:W-:Y:S01]  /*e2b0*/  LDS R251, [R28+0x23980] ;  /* 0x023980001cfb7984 */ /* 0x000fe20000000800 */
[----:B---3--:R-:W-:-:S03]  /*e2c0*/  ISETP.LE.AND P1, PT, R4, UR4, PT ;  /* 0x0000000404007c0c */ /* 0x008fc6000bf23270 */
[----:B------:R-:W-:Y:S04]  /*e2d0*/  LDS R248, [R20+0x23180] ;  /* 0x0231800014f87984 */ /* 0x000fe80000000800 */
[----:B------:R-:W1:Y:S08]  /*e2e0*/  LDS R250, [R20+0x23980] ;  /* 0x0239800014fa7984 */ /* 0x000e700000000800 */
[----:B------:R-:W-:Y:S04]  /*e2f0*/  STL.64 [R1+0x70], R144 ;  /* 0x0000709001007387 */ /* 0x000fe80000100a00 */
[----:B------:R2:W-:Y:S04]  /*e300*/  STL.64 [R1+0x78], R146 ;  /* 0x0000789201007387 */ /* 0x0005e80000100a00 */
[----:B------:R-:W3:Y:S01]  /*e310*/  LDL.LU R21, [R1+0x250] ;  /* 0x0002500001157983 */ /* 0x000ee20000300800 */
[C---:B--2---:R-:W-:Y:S11]  /*e320*/  HMMA.1688.F32.TF32 R144, R212.reuse, R18, R200 ;  /* 0x00000012d490723c */ /* 0x044ff600000810c8 */
[----:B------:R-:W-:Y:S11]  /*e330*/  @!UPT UIADD3 URZ, URZ, URZ, URZ ;  /* 0x0000003f3f3ff290 */ /* 0x000ff6000fffe03f */
[----:B------:R-:W-:Y:S01]  /*e340*/  @!UPT UIADD3 URZ, URZ, URZ, URZ ;  /* 0x0000003f3f3ff290 */ /* 0x000fe2000fffe03f */
[----:B------:R-:W-:Y:S04]  /*e350*/  STL.64 [R1+0x90], R144 ;  /* 0x0000909001007387 */ /* 0x000fe80000100a00 */
[----:B------:R2:W-:Y:S04]  /*e360*/  STL.64 [R1+0x98], R146 ;  /* 0x0000989201007387 */ /* 0x0005e80000100a00 */
[----:B------:R-:W3:Y:S04]  /*e370*/  LDL R12, [R1+0x4d4] ;  /* 0x0004d400010c7983 */ /* 0x000ee80000100800 */
[----:B------:R-:W3:Y:S04]  /*e380*/  LDL.LU R196, [R1+0x20] ;  /* 0x0000200001c47983 */ /* 0x000ee80000300800 */
[----:B------:R-:W3:Y:S04]  /*e390*/  LDL.LU R197, [R1+0x24] ;  /* 0x0000240001c57983 */ /* 0x000ee80000300800 */
[----:B------:R-:W3:Y:S04]  /*e3a0*/  LDL.LU R198, [R1+0x28] ;  /* 0x0000280001c67983 */ /* 0x000ee80000300800 */
[----:B------:R-:W3:Y:S01]  /*e3b0*/  LDL.LU R199, [R1+0x2c] ;  /* 0x00002c0001c77983 */ /* 0x000ee20000300800 */
[----:B------:R-:W-:Y:S01]  /*e3c0*/  SGXT.U32 R29, R29, 0x1 ;  /* 0x000000011d1d781a */ /* 0x000fe20000000000 */
[----:B--2---:R-:W-:Y:S01]  /*e3d0*/  HMMA.1688.F32.TF32 R144, R212, R14, R204 ;  /* 0x0000000ed490723c */ /* 0x004fe200000810cc */
[----:B------:R-:W-:Y:S01]  /*e3e0*/  IMAD.MOV.U32 R203, RZ, RZ, R3 ;  /* 0x000000ffffcb7224 */ /* 0x000fe200078e0003 */
[----:B------:R-:W-:Y:S01]  /*e3f0*/  SGXT.U32 R25, R25, 0x1 ;  /* 0x000000011919781a */ /* 0x000fe20000000000 */
[----:B------:R-:W2:Y:S01]  /*e400*/  LDL.LU R200, [R1+0x10] ;  /* 0x0000100001c87983 */ /* 0x000ea20000300800 */
[----:B------:R-:W-:-:S03]  /*e410*/  LOP3.LUT R9, R29, 0xc, RZ, 0xfc, !PT ;  /* 0x0000000c1d097812 */ /* 0x000fc600078efcff */
[----:B------:R-:W1:Y:S04]  /*e420*/  S2R R29, SR_TID.X ;  /* 0x00000000001d7919 */ /* 0x000e680000002100 */
[----:B------:R-:W4:Y:S01]  /*e430*/  S2R R3, SR_TID.X ;  /* 0x0000000000037919 */ /* 0x000f220000002100 */
[----:B------:R-:W-:-:S03]  /*e440*/  ISETP.GE.AND P0, PT, R25, UR5, PT ;  /* 0x0000000519007c0c */ /* 0x000fc6000bf06270 */
[----:B------:R-:W2:Y:S01]  /*e450*/  LDL.LU R201, [R1+0x14] ;  /* 0x0000140001c97983 */ /* 0x000ea20000300800 */
[----:B------:R-:W-:-:S03]  /*e460*/  SEL R5, RZ, 0x4, P0 ;  /* 0x00000004ff057807 */ /* 0x000fc60000000000 */
[----:B------:R-:W2:Y:S01]  /*e470*/  LDL.LU R202, [R1+0x18] ;  /* 0x0000180001ca7983 */ /* 0x000ea20000300800 */
[----:B------:R-:W-:-:S03]  /*e480*/  SEL R5, R5, RZ, !P1 ;  /* 0x000000ff05057207 */ /* 0x000fc60004800000 */
[----:B------:R4:W-:Y:S01]  /*e490*/  STL.64 [R1+0xb0], R144 ;  /* 0x0000b09001007387 */ /* 0x0009e20000100a00 */
[----:B------:R-:W-:Y:S02]  /*e4a0*/  ISETP.NE.U32.AND P4, PT, R5, RZ, PT ;  /* 0x000000ff0500720c */ /* 0x000fe40003f85070 */
[----:B------:R-:W-:Y:S01]  /*e4b0*/  IADD3 R5, R16, 0x1, RZ ;  /* 0x0000000110057810 */ /* 0x000fe20007ffe0ff */
[----:B------:R4:W-:Y:S01]  /*e4c0*/  STL.64 [R1+0xb8], R146 ;  /* 0x0000b89201007387 */ /* 0x0009e20000100a00 */
[----:B-1----:R-:W-:-:S03]  /*e4d0*/  SHF.R.U32.HI R29, RZ, 0x7, R29 ;  /* 0x00000007ff1d7819 */ /* 0x002fc6000001161d */
[----:B------:R-:W2:Y:S01]  /*e4e0*/  LDL R28, [R1+0x4b0] ;  /* 0x0004b000011c7983 */ /* 0x000ea20000100800 */
[----:B------:R-:W-:-:S03]  /*e4f0*/  SGXT.U32 R29, R29, 0x1 ;  /* 0x000000011d1d781a */ /* 0x000fc60000000000 */
[----:B----4-:R-:W4:Y:S04]  /*e500*/  LDL R145, [R1+0x490] ;  /* 0x0004900001917983 */ /* 0x010f280000100800 */
[----:B------:R-:W2:Y:S01]  /*e510*/  LDL R146, [R1+0x4bc] ;  /* 0x0004bc0001927983 */ /* 0x000ea20000100800 */
[----:B------:R-:W-:Y:S02]  /*e520*/  ISETP.GT.AND P6, PT, R5, 0x1, PT ;  /* 0x000000010500780c */ /* 0x000fe40003fc4270 */
[----:B------:R-:W-:Y:S01]  /*e530*/  ISETP.GE.AND P5, PT, R9, UR5, PT ;  /* 0x0000000509007c0c */ /* 0x000fe2000bfa6270 */
[----:B------:R-:W2:Y:S01]  /*e540*/  LDL R144, [R1+0x4b8] ;  /* 0x0004b80001907983 */ /* 0x000ea20000100800 */
[----:B------:R-:W-:Y:S01]  /*e550*/  IMAD R9, R29, c[0x0][0x188], RZ ;  /* 0x000062001d097a24 */ /* 0x000fe200078e02ff */
[----:B------:R-:W-:-:S02]  /*e560*/  SHF.R.U32.HI R29, RZ, 0x7, R3 ;  /* 0x00000007ff1d7819 */ /* 0x000fc40000011603 */
[----:B------:R-:W2:Y:S01]  /*e570*/  LDL.LU R204, [R1] ;  /* 0x0000000001cc7983 */ /* 0x000ea20000300800 */
[----:B------:R-:W-:Y:S01]  /*e580*/  SEL R3, R5, RZ, !P6 ;  /* 0x000000ff05037207 */ /* 0x000fe20007000000 */
[----:B------:R-:W-:Y:S01]  /*e590*/  IMAD.MOV.U32 R205, RZ, RZ, R0 ;  /* 0x000000ffffcd7224 */ /* 0x000fe200078e0000 */
[----:B------:R-:W-:Y:S01]  /*e5a0*/  SGXT.U32 R29, R29, 0x1 ;  /* 0x000000011d1d781a */ /* 0x000fe20000000000 */
[----:B------:R-:W2:Y:S01]  /*e5b0*/  LDL.LU R0, [R1+0x674] ;  /* 0x0006740001007983 */ /* 0x000ea20000300800 */
[----:B------:R-:W-:Y:S02]  /*e5c0*/  IMAD.MOV.U32 R206, RZ, RZ, R2 ;  /* 0x000000ffffce7224 */ /* 0x000fe400078e0002 */
[----:B------:R-:W-:Y:S01]  /*e5d0*/  IMAD.MOV.U32 R207, RZ, RZ, R32 ;  /* 0x000000ffffcf7224 */ /* 0x000fe200078e0020 */
[----:B------:R-:W2:Y:S01]  /*e5e0*/  LDL.LU R2, [R1+0x670] ;  /* 0x0006700001027983 */ /* 0x000ea20000300800 */
[----:B------:R-:W-:-:S03]  /*e5f0*/  LOP3.LUT R17, R29, 0x10, RZ, 0xfc, !PT ;  /* 0x000000101d117812 */ /* 0x000fc600078efcff */
[----:B------:R-:W-:Y:S04]  /*e600*/  STL [R1+0x260], R3 ;  /* 0x0002600301007387 */ /* 0x000fe80000100800 */
[----:B------:R-:W2:Y:S01]  /*e610*/  LDL R32, [R1+0x488] ;  /* 0x0004880001207983 */ /* 0x000ea20000100800 */
[----:B------:R-:W-:Y:S02]  /*e620*/  SEL R4, RZ, 0x4, P2 ;  /* 0x00000004ff047807 */ /* 0x000fe40001000000 */
[----:B------:R-:W-:Y:S02]  /*e630*/  ISETP.GE.AND P0, PT, R8, UR5, PT ;  /* 0x0000000508007c0c */ /* 0x000fe4000bf06270 */
[----:B------:R-:W-:Y:S02]  /*e640*/  ISETP.GE.AND P6, PT, R17, UR5, PT ;  /* 0x0000000511007c0c */ /* 0x000fe4000bfc6270 */
[----:B------:R-:W-:Y:S01]  /*e650*/  SEL R4, R4, RZ, !P1 ;  /* 0x000000ff04047207 */ /* 0x000fe20004800000 */
[----:B------:R-:W1:Y:S01]  /*e660*/  S2R R17, SR_TID.X ;  /* 0x0000000000117919 */ /* 0x000e620000002100 */
[----:B------:R-:W-:Y:S01]  /*e670*/  SEL R8, RZ, 0x4, P0 ;  /* 0x00000004ff087807 */ /* 0x000fe20000000000 */
[----:B------:R-:W-:Y:S01]  /*e680*/  IMAD.SHL.U32 R9, R9, 0x4, RZ ;  /* 0x0000000409097824 */ /* 0x000fe200078e00ff */
[----:B------:R-:W-:-:S02]  /*e690*/  ISETP.NE.U32.AND P3, PT, R4, RZ, PT ;  /* 0x000000ff0400720c */ /* 0x000fc40003f65070 */
[----:B------:R-:W-:Y:S01]  /*e6a0*/  SEL R4, R8, RZ, !P1 ;  /* 0x000000ff08047207 */ /* 0x000fe20004800000 */
[----:B------:R-:W-:-:S03]  /*e6b0*/  IMAD R16, R29, c[0x0][0x188], RZ ;  /* 0x000062001d107a24 */ /* 0x000fc600078e02ff */
[----:B------:R-:W-:Y:S02]  /*e6c0*/  ISETP.NE.U32.AND P2, PT, R4, RZ, PT ;  /* 0x000000ff0400720c */ /* 0x000fe40003f45070 */
[-C--:B------:R-:W-:Y:S02]  /*e6d0*/  IADD3 R4, P0, R9, R24.reuse, RZ ;  /* 0x0000001809047210 */ /* 0x080fe40007f1e0ff */
[----:B------:R-:W-:Y:S02]  /*e6e0*/  SEL R9, RZ, 0x4, P5 ;  /* 0x00000004ff097807 */ /* 0x000fe40002800000 */
[----:B------:R-:W-:Y:S01]  /*e6f0*/  IADD3 R8, P5, R13, R24, RZ ;  /* 0x000000180d087210 */ /* 0x000fe20007fbe0ff */
[----:B------:R-:W-:Y:S01]  /*e700*/  IMAD R13, R29, c[0x0][0x188], RZ ;  /* 0x000062001d0d7a24 */ /* 0x000fe200078e02ff */
[----:B------:R-:W-:-:S04]  /*e710*/  SHF.R.S32.HI R16, RZ, 0x1f, R16 ;  /* 0x0000001fff107819 */ /* 0x000fc80000011410 */
[----:B------:R-:W-:Y:S02]  /*e720*/  SHF.L.U64.HI R13, R13, 0x2, R16 ;  /* 0x000000020d0d7819 */ /* 0x000fe40000010210 */
[--C-:B-1----:R-:W-:Y:S02]  /*e730*/  SHF.R.S32.HI R20, RZ, 0x7, R17.reuse ;  /* 0x00000007ff147819 */ /* 0x102fe40000011411 */
[----:B------:R-:W-:Y:S02]  /*e740*/  SHF.R.U32.HI R29, RZ, 0x7, R17 ;  /* 0x00000007ff1d7819 */ /* 0x000fe40000011611 */
[----:B------:R-:W-:Y:S02]  /*e750*/  SGXT R20, R20, 0x1 ;  /* 0x000000011414781a */ /* 0x000fe40000000200 */
[----:B------:R-:W-:Y:S02]  /*e760*/  SGXT.U32 R29, R29, 0x1 ;  /* 0x000000011d1d781a */ /* 0x000fe40000000000 */
[----:B------:R-:W-:-:S02]  /*e770*/  SEL R9, R9, RZ, !P1 ;  /* 0x000000ff09097207 */ /* 0x000fc40004800000 */
[----:B------:R-:W-:Y:S01]  /*e780*/  LOP3.LUT R16, R29, 0x14, RZ, 0xfc, !PT ;  /* 0x000000141d107812 */ /* 0x000fe200078efcff */
[----:B---3--:R-:W-:Y:S01]  /*e790*/  IMAD.X R5, R21, 0x1, R13, P0 ;  /* 0x0000000115057824 */ /* 0x008fe200000e060d */
[----:B------:R-:W-:Y:S02]  /*e7a0*/  LOP3.LUT R13, R17, 0x7f, RZ, 0xc0, !PT ;  /* 0x0000007f110d7812 */ /* 0x000fe400078ec0ff */
[----:B------:R-:W3:Y:S03]  /*e7b0*/  LDL R17, [R1+0x4a8] ;  /* 0x0004a80001117983 */ /* 0x000ee60000100800 */
[----:B------:R-:W-:Y:S01]  /*e7c0*/  IMAD.SHL.U32 R13, R13, 0x4, RZ ;  /* 0x000000040d0d7824 */ /* 0x000fe200078e00ff */
[----:B------:R-:W-:-:S04]  /*e7d0*/  ISETP.NE.U32.AND P0, PT, R9, RZ, PT ;  /* 0x000000ff0900720c */ /* 0x000fc80003f05070 */
[----:B------:R-:W-:Y:S01]  /*e7e0*/  LOP3.LUT R13, R13, 0x220, R20, 0x78, !PT ;  /* 0x000002200d0d7812 */ /* 0x000fe200078e7814 */
[----:B------:R-:W-:Y:S01]  /*e7f0*/  HMMA.1688.F32.TF32 R148, R212, R6, R196 ;  /* 0x00000006d494723c */ /* 0x000fe200000810c4 */
[----:B------:R-:W-:Y:S01]  /*e800*/  IMAD.X R9, R21, 0x1, R12, P5 ;  /* 0x0000000115097824 */ /* 0x000fe200028e060c */
[----:B------:R-:W-:Y:S11]  /*e810*/  ISETP.GE.AND P5, PT, R16, UR5, PT ;  /* 0x0000000510007c0c */ /* 0x000ff6000bfa6270 */
[----:B------:R-:W-:Y:S10]  /*e820*/  @!UPT UIADD3 URZ, URZ, URZ, URZ ;  /* 0x0000003f3f3ff290 */ /* 0x000ff4000fffe03f */
[----:B------:R-:W-:Y:S04]  /*e830*/  STL.64 [R1+0xa0], R148 ;  /* 0x0000a09401007387 */ /* 0x000fe80000100a00 */
[----:B------:R2:W-:Y:S04]  /*e840*/  STL.64 [R1+0xa8], R150 ;  /* 0x0000a89601007387 */ /* 0x0005e80000100a00 */
[----:B------:R-:W3:Y:S04]  /*e850*/  LDL R20, [R1+0x480] ;  /* 0x0004800001147983 */ /* 0x000ee80000100800 */
[----:B------:R-:W3:Y:S04]  /*e860*/  LDL R16, [R1+0x4a0] ;  /* 0x0004a00001107983 */ /* 0x000ee80000100800 */
[----:B------:R-:W1:Y:S02]  /*e870*/  S2R R29, SR_TID.X ;  /* 0x00000000001d7919 */ /* 0x000e640000002100 */
[----:B-1----:R-:W-:-:S04]  /*e880*/  SHF.R.U32.HI R29, RZ, 0x7, R29 ;  /* 0x00000007ff1d7819 */ /* 0x002fc8000001161d */
[----:B------:R-:W-:-:S04]  /*e890*/  SGXT.U32 R29, R29, 0x1 ;  /* 0x000000011d1d781a */ /* 0x000fc80000000000 */
[----:B------:R-:W-:Y:S02]  /*e8a0*/  LOP3.LUT R147, R29, 0x18, RZ, 0xfc, !PT ;  /* 0x000000181d937812 */ /* 0x000fe400078efcff */
[----:B------:R-:W1:Y:S01]  /*e8b0*/  S2R R29, SR_TID.X ;  /* 0x00000000001d7919 */ /* 0x000e620000002100 */
[----:B------:R-:W-:-:S03]  /*e8c0*/  IMAD R13, R3, 0x4000, R13 ;  /* 0x00004000030d7824 */ /* 0x000fc600078e020d */
[----:B------:R-:W-:Y:S01]  /*e8d0*/  BAR.SYNC.DEFER_BLOCKING 0x0 ;  /* 0x0000000000007b1d */ /* 0x000fe20000010000 */
[----:B------:R-:W-:Y:S01]  /*e8e0*/  SEL R12, RZ, 0x4, P6 ;  /* 0x00000004ff0c7807 */ /* 0x000fe20003000000 */
[----:B--2---:R-:W-:Y:S03]  /*e8f0*/  HMMA.1688.F32.TF32 R148, R212, R10, R200 ;  /* 0x0000000ad494723c */ /* 0x004fe600000810c8 */
[----:B------:R-:W-:Y:S02]  /*e900*/  SEL R12, R12, RZ, !P1 ;  /* 0x000000ff0c0c7207 */ /* 0x000fe40004800000 */
[----:B-1----:R-:W-:Y:S01]  /*e910*/  SHF.R.U32.HI R29, RZ, 0x7, R29 ;  /* 0x00000007ff1d7819 */ /* 0x002fe2000001161d */
[----:B------:R-:W-:Y:S01]  /*e920*/  @!PT LDS RZ, [RZ] ;  /* 0x00000000fffff984 */ /* 0x000fe20000000800 */
[----:B------:R-:W-:Y:S01]  /*e930*/  @!PT LDS RZ, [RZ] ;  /* 0x00000000fffff984 */ /* 0x000fe20000000800 */
[----:B------:R-:W-:Y:S01]  /*e940*/  @!PT LDS RZ, [RZ] ;  /* 0x00000000fffff984 */ /* 0x000fe20000000800 */
[----:B------:R1:W-:Y:S03]  /*e950*/  LDGSTS.E [R13+0x20000], [R4.64], P4 ;  /* 0x20000000040d7fae */ /* 0x0003e6000a121846 */
[----:B------:R-:W-:Y:S01]  /*e960*/  SGXT.U32 R29, R29, 0x1 ;  /* 0x000000011d1d781a */ /* 0x000fe20000000000 */
[----:B------:R2:W-:Y:S01]  /*e970*/  LDGSTS.E [R13+0x20800], [R8.64], P3 ;  /* 0x20800000080d7fae */ /* 0x0005e20009921846 */
[----:B------:R-:W-:-:S02]  /*e980*/  ISETP.GE.AND P3, PT, R147, UR5, PT ;  /* 0x0000000593007c0c */ /* 0x000fc4000bf66270 */
[----:B-1----:R-:W-:Y:S02]  /*e990*/  SEL R5, RZ, 0x4, P5 ;  /* 0x00000004ff057807 */ /* 0x002fe40002800000 */
[-C--:B------:R-:W-:Y:S02]  /*e9a0*/  IADD3 R4, P5, R146, R24.reuse, RZ ;  /* 0x0000001892047210 */ /* 0x080fe40007fbe0ff */
[----:B--2---:R-:W-:Y:S02]  /*e9b0*/  SEL R9, R5, RZ, !P1 ;  /* 0x000000ff05097207 */ /* 0x004fe40004800000 */
[----:B----4-:R-:W-:Y:S01]  /*e9c0*/  IADD3 R8, P6, R145, R24, RZ ;  /* 0x0000001891087210 */ /* 0x010fe20007fde0ff */
[----:B------:R-:W-:Y:S01]  /*e9d0*/  IMAD.X R5, R21, 0x1, R144, P5 ;  /* 0x0000000115057824 */ /* 0x000fe200028e0690 */
[----:B------:R-:W-:Y:S01]  /*e9e0*/  ISETP.NE.U32.AND P4, PT, R12, RZ, PT ;  /* 0x000000ff0c00720c */ /* 0x000fe20003f85070 */
[----:B------:R-:W-:Y:S01]  /*e9f0*/  HMMA.1688.F32.TF32 R144, R248, R34, R204 ;  /* 0x00000022f890723c */ /* 0x000fe200000810cc */
[----:B------:R-:W-:-:S02]  /*ea00*/  LOP3.LUT R29, R29, 0x1c, RZ, 0xfc, !PT ;  /* 0x0000001c1d1d7812 */ /* 0x000fc400078efcff */
[----:B------:R-:W-:Y:S01]  /*ea10*/  SEL R12, RZ, 0x4, P3 ;  /* 0x00000004ff0c7807 */ /* 0x000fe20001800000 */
[----:B------:R1:W-:Y:S01]  /*ea20*/  LDGSTS.E [R13+0x21000], [R4.64], P2 ;  /* 0x21000000040d7fae */ /* 0x0003e20009121846 */
[----:B------:R-:W-:Y:S01]  /*ea30*/  ISETP.NE.U32.AND P3, PT, R9, RZ, PT ;  /* 0x000000ff0900720c */ /* 0x000fe20003f65070 */
[----:B------:R-:W-:Y:S01]  /*ea40*/  IMAD.X R9, R21, 0x1, R28, P6 ;  /* 0x0000000115097824 */ /* 0x000fe200030e061c */
[----:B------:R-:W-:Y:S02]  /*ea50*/  ISETP.GE.AND P5, PT, R29, UR5, PT ;  /* 0x000000051d007c0c */ /* 0x000fe4000bfa6270 */
[----:B------:R-:W2:Y:S04]  /*ea60*/  S2R R29, SR_TID.X ;  /* 0x00000000001d7919 */ /* 0x000ea80000002100 */
[----:B------:R4:W-:Y:S01]  /*ea70*/  LDGSTS.E [R13+0x21800], [R8.64], P0 ;  /* 0x21800000080d7fae */ /* 0x0009e20008121846 */
[----:B-1----:R-:W-:-:S03]  /*ea80*/  IADD3 R4, P0, R32, R24, RZ ;  /* 0x0000001820047210 */ /* 0x002fc60007f1e0ff */
[----:B------:R-:W1:Y:S01]  /*ea90*/  S2R R32, SR_TID.X ;  /* 0x0000000000207919 */ /* 0x000e620000002100 */
[-C--:B------:R-:W-:Y:S03]  /*eaa0*/  HMMA.1688.F32.TF32 R108, R80, R34.reuse, R108 ;  /* 0x00000022506c723c */ /* 0x080fe6000008106c */
[----:B------:R-:W-:Y:S04]  /*eab0*/  STL.64 [R1+0x80], R148 ;  /* 0x0000809401007387 */ /* 0x000fe80000100a00 */
[----:B------:R-:W-:Y:S01]  /*eac0*/  STL.64 [R1+0x88], R150 ;  /* 0x0000889601007387 */ /* 0x000fe20000100a00 */
[----:B------:R-:W-:Y:S03]  /*ead0*/  HMMA.1688.F32.TF32 R44, R212, R34, R192 ;  /* 0x00000022d42c723c */ /* 0x000fe600000810c0 */
[----:B------:R-:W-:Y:S04]  /*eae0*/  STL.64 [R1+0x60], R144 ;  /* 0x0000609001007387 */ /* 0x000fe80000100a00 */
[----:B------:R4:W-:Y:S04]  /*eaf0*/  STL.64 [R1+0x68], R146 ;  /* 0x0000689201007387 */ /* 0x0009e80000100a00 */
[----:B------:R-:W3:Y:S01]  /*eb00*/  LDL R34, [R1+0x4d8] ;  /* 0x0004d80001227983 */ /* 0x000ee20000100800 */
[----:B--2---:R-:W-:-:S02]  /*eb10*/  SHF.R.U32.HI R28, RZ, 0x7, R29 ;  /* 0x00000007ff1c7819 */ /* 0x004fc4000001161d */
[----:B-1----:R-:W-:Y:S02]  /*eb20*/  SHF.R.U32.HI R32, RZ, 0x7, R32 ;  /* 0x00000007ff207819 */ /* 0x002fe40000011620 */
[----:B------:R-:W-:Y:S02]  /*eb30*/  SGXT.U32 R28, R28, 0x1 ;  /* 0x000000011c1c781a */ /* 0x000fe40000000000 */
[----:B------:R-:W-:Y:S02]  /*eb40*/  SEL R5, RZ, 0x4, P5 ;  /* 0x00000004ff057807 */ /* 0x000fe40002800000 */
[----:B------:R-:W-:Y:S02]  /*eb50*/  LOP3.LUT R29, R28, 0x2, RZ, 0xfc, !PT ;  /* 0x000000021c1d7812 */ /* 0x000fe400078efcff */
[----:B------:R-:W-:Y:S02]  /*eb60*/  SGXT.U32 R32, R32, 0x1 ;  /* 0x000000012020781a */ /* 0x000fe40000000000 */
[----:B------:R-:W-:-:S02]  /*eb70*/  LOP3.LUT R28, R28, 0x6, RZ, 0xfc, !PT ;  /* 0x000000061c1c7812 */ /* 0x000fc400078efcff */
[----:B----4-:R-:W-:Y:S01]  /*eb80*/  SEL R8, R5, RZ, !P1 ;  /* 0x000000ff05087207 */ /* 0x010fe20004800000 */
[----:B------:R-:W-:Y:S01]  /*eb90*/  HMMA.1688.F32.TF32 R104, R80, R30, R104 ;  /* 0x0000001e5068723c */ /* 0x000fe20000081068 */
[----:B------:R-:W-:Y:S02]  /*eba0*/  ISETP.GE.AND P5, PT, R29, UR5, PT ;  /* 0x000000051d007c0c */ /* 0x000fe4000bfa6270 */
[----:B------:R-:W-:-:S05]  /*ebb0*/  ISETP.GE.AND P6, PT, R28, UR5, PT ;  /* 0x000000051c007c0c */ /* 0x000fca000bfc6270 */
[C---:B------:R-:W-:Y:S08]  /*ebc0*/  HMMA.1688.F32.TF32 R28, R248.reuse, R30, R236 ;  /* 0x0000001ef81c723c */ /* 0x040ff000000810ec */
[----:B------:R-:W-:Y:S01]  /*ebd0*/  HMMA.1688.F32.TF32 R144, R248, R26, R232 ;  /* 0x0000001af890723c */ /* 0x000fe200000810e8 */
[----:B------:R-:W-:Y:S11]  /*ebe0*/  SEL R12, R12, RZ, !P1 ;  /* 0x000000ff0c0c7207 */ /* 0x000ff60004800000 */
[----:B------:R-:W-:Y:S03]  /*ebf0*/  @!UPT UIADD3 URZ, URZ, URZ, URZ ;  /* 0x0000003f3f3ff290 */ /* 0x000fe6000fffe03f */
[----:B------:R-:W-:Y:S04]  /*ec00*/  STL.64 [R1+0x50], R28 ;  /* 0x0000501c01007387 */ /* 0x000fe80000100a00 */
[----:B------:R1:W-:Y:S04]  /*ec10*/  STL.64 [R1+0x58], R30 ;  /* 0x0000581e01007387 */ /* 0x0003e80000100a00 */
[----:B-1----:R-:W2:Y:S01]  /*ec20*/  LDL R30, [R1+0x4c0] ;  /* 0x0004c000011e7983 */ /* 0x002ea20000100800 */
[----:B---3--:R-:W-:Y:S01]  /*ec30*/  IMAD.X R5, R21, 0x1, R17, P0 ;  /* 0x0000000115057824 */ /* 0x008fe200000e0611 */
[----:B------:R-:W-:-:S02]  /*ec40*/  LOP3.LUT R17, R32, 0xa, RZ, 0xfc, !PT ;  /* 0x0000000a20117812 */ /* 0x000fc400078efcff */
[----:B------:R-:W1:Y:S04]  /*ec50*/  S2R R32, SR_TID.X ;  /* 0x0000000000207919 */ /* 0x000e680000002100 */
[----:B------:R3:W-:Y:S04]  /*ec60*/  LDGSTS.E [R13+0x22000], [R4.64], P4 ;  /* 0x22000000040d7fae */ /* 0x0007e8000a121846 */
[----:B------:R-:W-:Y:S01]  /*ec70*/  STL.64 [R1+0x40], R144 ;  /* 0x0000409001007387 */ /* 0x000fe20000100a00 */
[----:B------:R-:W-:-:S03]  /*ec80*/  ISETP.NE.U32.AND P0, PT, R8, RZ, PT ;  /* 0x000000ff0800720c */ /* 0x000fc60003f05070 */
[----:B------:R-:W-:Y:S01]  /*ec90*/  STL.64 [R1+0x48], R146 ;  /* 0x0000489201007387 */ /* 0x000fe20000100a00 */
[----:B-1----:R-:W-:Y:S01]  /*eca0*/  SHF.R.U32.HI R28, RZ, 0x7, R32 ;  /* 0x00000007ff1c7819 */ /* 0x002fe20000011620 */
[----:B------:R-:W-:Y:S01]  /*ecb0*/  HMMA.1688.F32.TF32 R148, R248, R22, R228 ;  /* 0x00000016f894723c */ /* 0x000fe200000810e4 */
[----:B------:R-:W-:Y:S01]  /*ecc0*/  SEL R8, RZ, 0x4, P6 ;  /* 0x00000004ff087807 */ /* 0x000fe20003000000 */
[----:B------:R-:W4:Y:S01]  /*ecd0*/  LDL R29, [R1+0x494] ;  /* 0x00049400011d7983 */ /* 0x000f220000100800 */
[----:B------:R-:W-:Y:S02]  /*ece0*/  SGXT.U32 R28, R28, 0x1 ;  /* 0x000000011c1c781a */ /* 0x000fe40000000000 */
[----:B------:R-:W-:Y:S02]  /*ecf0*/  ISETP.GE.AND P6, PT, R17, UR5, PT ;  /* 0x0000000511007c0c */ /* 0x000fe4000bfc6270 */
[----:B------:R-:W-:Y:S02]  /*ed00*/  ISETP.NE.U32.AND P2, PT, R12, RZ, PT ;  /* 0x000000ff0c00720c */ /* 0x000fe40003f45070 */
[----:B------:R-:W-:-:S02]  /*ed10*/  SEL R12, RZ, 0x4, P6 ;  /* 0x00000004ff0c7807 */ /* 0x000fc40003000000 */
[----:B------:R-:W-:Y:S02]  /*ed20*/  SEL R9, RZ, 0x4, P5 ;  /* 0x00000004ff097807 */ /* 0x000fe40002800000 */
[----:B------:R-:W-:Y:S02]  /*ed30*/  SEL R8, R8, RZ, !P1 ;  /* 0x000000ff08087207 */ /* 0x000fe40004800000 */
[----:B------:R-:W-:-:S04]  /*ed40*/  SEL R9, R9, RZ, !P1 ;  /* 0x000000ff09097207 */ /* 0x000fc80004800000 */
[----:B------:R-:W-:Y:S02]  /*ed50*/  ISETP.NE.U32.AND P5, PT, R9, RZ, PT ;  /* 0x000000ff0900720c */ /* 0x000fe40003fa5070 */
[----:B---3--:R-:W-:-:S05]  /*ed60*/  IADD3 R4, P4, R20, R24, RZ ;  /* 0x0000001814047210 */ /* 0x008fca0007f9e0ff */
[----:B------:R-:W-:Y:S01]  /*ed70*/  IMAD.X R5, R21, 0x1, R16, P4 ;  /* 0x0000000115057824 */ /* 0x000fe200020e0610 */
[----:B------:R-:W-:Y:S02]  /*ed80*/  LOP3.LUT R16, R28, 0xe, RZ, 0xfc, !PT ;  /* 0x0000000e1c107812 */ /* 0x000fe400078efcff */
[----:B------:R-:W3:Y:S01]  /*ed90*/  LDL R28, [R1+0x4d0] ;  /* 0x0004d000011c7983 */ /* 0x000ee20000100800 */
[----:B------:R-:W-:-:S03]  /*eda0*/  SHF.R.U32.HI R20, RZ, 0x7, R32 ;  /* 0x00000007ff147819 */ /* 0x000fc60000011620 */
[----:B------:R1:W-:Y:S01]  /*edb0*/  LDGSTS.E [R13+0x22800], [R4.64], P3 ;  /* 0x22800000040d7fae */ /* 0x0003e20009921846 */
[----:B------:R-:W-:Y:S02]  /*edc0*/  SGXT.U32 R20, R20, 0x1 ;  /* 0x000000011414781a */ /* 0x000fe40000000000 */
[----:B------:R-:W-:Y:S02]  /*edd0*/  ISETP.GE.AND P6, PT, R16, UR5, PT ;  /* 0x0000000510007c0c */ /* 0x000fe4000bfc6270 */
[----:B------:R-:W-:Y:S02]  /*ede0*/  LOP3.LUT R16, R20, 0x18, RZ, 0xfc, !PT ;  /* 0x0000001814107812 */ /* 0x000fe400078efcff */
[----:B------:R-:W-:-:S03]  /*edf0*/  SHF.R.U32.HI R20, RZ, 0x7, R32 ;  /* 0x00000007ff147819 */ /* 0x000fc60000011620 */
[----:B------:R-:W-:Y:S01]  /*ee00*/  IMAD R16, R16, c[0x0][0x188], RZ ;  /* 0x0000620010107a24 */ /* 0x000fe200078e02ff */
[----:B------:R-:W-:Y:S01]  /*ee10*/  SGXT.U32 R20, R20, 0x1 ;  /* 0x000000011414781a */ /* 0x000fe20000000000 */
[----:B-1----:R-:W-:Y:S02]  /*ee20*/  IMAD.MOV.U32 R4, RZ, RZ, R24 ;  /* 0x000000ffff047224 */ /* 0x002fe400078e0018 */
[----:B------:R-:W-:Y:S01]  /*ee30*/  IMAD.MOV.U32 R5, RZ, RZ, R21 ;  /* 0x000000ffff057224 */ /* 0x000fe200078e0015 */
[----:B------:R-:W-:-:S03]  /*ee40*/  ISETP.NE.U32.AND P4, PT, R8, RZ, PT ;  /* 0x000000ff0800720c */ /* 0x000fc60003f85070 */
[--C-:B------:R-:W-:Y:S01]  /*ee50*/  IMAD.WIDE R8, R16, 0x4, R4.reuse ;  /* 0x0000000410087825 */ /* 0x100fe200078e0204 */
[----:B------:R-:W-:Y:S01]  /*ee60*/  LOP3.LUT R16, R20, 0x1c, RZ, 0xfc, !PT ;  /* 0x0000001c14107812 */ /* 0x000fe200078efcff */
[C---:B------:R-:W-:Y:S01]  /*ee70*/  HMMA.1688.F32.TF32 R100, R80.reuse, R26, R100 ;  /* 0x0000001a5064723c */ /* 0x040fe20000081064 */
[----:B------:R-:W3:Y:S03]  /*ee80*/  LDL R26, [R1+0x4b4] ;  /* 0x0004b400011a7983 */ /* 0x000ee60000100800 */
[----:B------:R-:W-:Y:S01]  /*ee90*/  IMAD R16, R16, c[0x0][0x188], RZ ;  /* 0x0000620010107a24 */ /* 0x000fe200078e02ff */
[----:B------:R1:W-:Y:S03]  /*eea0*/  LDGSTS.E [R13+0x23000], [R8.64], P2 ;  /* 0x23000000080d7fae */ /* 0x0003e60009121846 */
[----:B------:R-:W-:Y:S01]  /*eeb0*/  IMAD.WIDE R16, R16, 0x4, R4 ;  /* 0x0000000410107825 */ /* 0x000fe200078e0204 */
[-C--:B------:R-:W-:Y:S04]  /*eec0*/  HMMA.1688.F32.TF32 R92, R80, R18.reuse, R92 ;  /* 0x00000012505c723c */ /* 0x080fe8000008105c */
[----:B------:R1:W-:Y:S04]  /*eed0*/  LDGSTS.E [R13+0x23800], [R16.64], P0 ;  /* 0x23800000100d7fae */ /* 0x0003e80008121846 */
[----:B-1----:R-:W-:Y:S01]  /*eee0*/  HMMA.1688.F32.TF32 R16, R248, R18, R224 ;  /* 0x00000012f810723c */ /* 0x002fe200000810e0 */
[----:B------:R-:W-:Y:S04]  /*eef0*/  STL.64 [R1+0x30], R148 ;  /* 0x0000309401007387 */ /* 0x000fe80000100a00 */
[----:B------:R-:W-:Y:S04]  /*ef00*/  STL.64 [R1+0x38], R150 ;  /* 0x0000389601007387 */ /* 0x000fe80000100a00 */
[----:B------:R-:W3:Y:S01]  /*ef10*/  LDL R27, [R1+0x48c] ;  /* 0x00048c00011b7983 */ /* 0x000ee20000100800 */
[----:B------:R-:W-:Y:S01]  /*ef20*/  HMMA.1688.F32.TF32 R96, R80, R22, R96 ;  /* 0x000000165060723c */ /* 0x000fe20000081060 */
[----:B------:R-:W-:-:S02]  /*ef30*/  SEL R20, RZ, 0x4, P6 ;  /* 0x00000004ff147807 */ /* 0x000fc40003000000 */
[----:B------:R-:W3:Y:S04]  /*ef40*/  LDL R23, [R1+0x4ac] ;  /* 0x0004ac0001177983 */ /* 0x000ee80000100800 */
[----:B------:R-:W3:Y:S01]  /*ef50*/  LDL R22, [R1+0x484] ;  /* 0x0004840001167983 */ /* 0x000ee20000100800 */
[----:B------:R-:W-:-:S03]  /*ef60*/  SEL R9, R20, RZ, !P1 ;  /* 0x000000ff14097207 */ /* 0x000fc60004800000 */
[----:B------:R-:W3:Y:S04]  /*ef70*/  LDL R20, [R1+0x4a4] ;  /* 0x0004a40001147983 */ /* 0x000ee80000100800 */
[----:B------:R-:W-:Y:S04]  /*ef80*/  STL.64 [R1+0x20], R16 ;  /* 0x0000201001007387 */ /* 0x000fe80000100a00 */
[----:B------:R1:W-:Y:S04]  /*ef90*/  STL.64 [R1+0x28], R18 ;  /* 0x0000281201007387 */ /* 0x0003e80000100a00 */
[----:B-1----:R-:W3:Y:S04]  /*efa0*/  LDL R19, [R1+0x47c] ;  /* 0x00047c0001137983 */ /* 0x002ee80000100800 */
[----:B------:R-:W3:Y:S01]  /*efb0*/  LDL R18, [R1+0x49c] ;  /* 0x00049c0001127983 */ /* 0x000ee20000100800 */
[----:B------:R-:W-:-:S04]  /*efc0*/  SHF.R.U32.HI R32, RZ, 0x7, R32 ;  /* 0x00000007ff207819 */ /* 0x000fc80000011620 */
[----:B------:R-:W-:-:S05]  /*efd0*/  SGXT.U32 R32, R32, 0x1 ;  /* 0x000000012020781a */ /* 0x000fca0000000000 */
[----:B------:R-:W-:Y:S02]  /*efe0*/  IMAD R144, R32, c[0x0][0x188], RZ ;  /* 0x0000620020907a24 */ /* 0x000fe400078e02ff */
[----:B------:R-:W1:Y:S01]  /*eff0*/  S2R R32, SR_TID.X ;  /* 0x0000000000207919 */ /* 0x000e620000002100 */
[----:B------:R-:W-:-:S04]  /*f000*/  IMAD.MOV.U32 R35, RZ, RZ, c[0x0][0x188] ;  /* 0x00006200ff237624 */ /* 0x000fc800078e00ff */
[----:B------:R-:W-:Y:S01]  /*f010*/  IMAD R35, R35, 0x2, R144 ;  /* 0x0000000223237824 */ /* 0x000fe200078e0290 */
[----:B------:R-:W-:-:S03]  /*f020*/  SEL R12, R12, RZ, !P1 ;  /* 0x000000ff0c0c7207 */ /* 0x000fc60004800000 */
[----:B------:R-:W-:Y:S01]  /*f030*/  IMAD.SHL.U32 R35, R35, 0x4, RZ ;  /* 0x0000000423237824 */ /* 0x000fe200078e00ff */
[----:B------:R-:W-:-:S04]  /*f040*/  ISETP.NE.U32.AND P3, PT, R12, RZ, PT ;  /* 0x000000ff0c00720c */ /* 0x000fc80003f65070 */
[----:B------:R-:W-:Y:S02]  /*f050*/  IADD3 R12, P6, R35, R24, RZ ;  /* 0x00000018230c7210 */ /* 0x000fe40007fde0ff */
[----:B-1----:R-:W-:-:S04]  /*f060*/  SHF.R.U32.HI R32, RZ, 0x7, R32 ;  /* 0x00000007ff207819 */ /* 0x002fc80000011620 */
[----:B------:R-:W-:-:S04]  /*f070*/  SGXT.U32 R32, R32, 0x1 ;  /* 0x000000012020781a */ /* 0x000fc80000000000 */
[----:B------:R-:W-:Y:S02]  /*f080*/  LOP3.LUT R35, R32, 0x12, RZ, 0xfc, !PT ;  /* 0x0000001220237812 */ /* 0x000fe400078efcff */
[----:B------:R-:W1:Y:S01]  /*f090*/  S2R R32, SR_TID.X ;  /* 0x0000000000207919 */ /* 0x000e620000002100 */
[----:B------:R-:W-:Y:S01]  /*f0a0*/  IMAD.X R13, R21, 0x1, R34, P6 ;  /* 0x00000001150d7824 */ /* 0x000fe200030e0622 */
[----:B-1----:R-:W-:Y:S02]  /*f0b0*/  LOP3.LUT R31, R32, 0x7f, RZ, 0xc0, !PT ;  /* 0x0000007f201f7812 */ /* 0x002fe400078ec0ff */
[----:B------:R-:W-:-:S03]  /*f0c0*/  SHF.R.S32.HI R34, RZ, 0x7, R32 ;  /* 0x00000007ff227819 */ /* 0x000fc60000011420 */
[----:B------:R-:W-:Y:S01]  /*f0d0*/  IMAD.SHL.U32 R31, R31, 0x4, RZ ;  /* 0x000000041f1f7824 */ /* 0x000fe200078e00ff */
[----:B------:R-:W-:Y:S02]  /*f0e0*/  SGXT R34, R34, 0x1 ;  /* 0x000000012222781a */ /* 0x000fe40000000200 */
[----:B------:R-:W-:Y:S02]  /*f0f0*/  SHF.R.U32.HI R32, RZ, 0x7, R32 ;  /* 0x00000007ff207819 */ /* 0x000fe40000011620 */
[----:B------:R-:W-:Y:S02]  /*f100*/  LOP3.LUT R31, R31, 0x220, R34, 0x78, !PT ;  /* 0x000002201f1f7812 */ /* 0x000fe400078e7822 */
[----:B------:R-:W-:Y:S02]  /*f110*/  SGXT.U32 R32, R32, 0x1 ;  /* 0x000000012020781a */ /* 0x000fe40000000000 */
[----:B------:R-:W-:-:S05]  /*f120*/  LOP3.LUT R31, R31, 0x40, RZ, 0x3c, !PT ;  /* 0x000000401f1f7812 */ /* 0x000fca00078e3cff */
[----:B------:R-:W-:Y:S01]  /*f130*/  IMAD R8, R3, 0x4000, R31 ;  /* 0x0000400003087824 */ /* 0x000fe200078e021f */
[----:B------:R-:W-:Y:S02]  /*f140*/  LOP3.LUT R31, R32, 0x16, RZ, 0xfc, !PT ;  /* 0x00000016201f7812 */ /* 0x000fe400078efcff */
[----:B------:R-:W1:Y:S04]  /*f150*/  S2R R32, SR_TID.X ;  /* 0x0000000000207919 */ /* 0x000e680000002100 */
[----:B------:R2:W-:Y:S02]  /*f160*/  LDGSTS.E [R8+0x20400], [R12.64], P5 ;  /* 0x204000000c087fae */ /* 0x0005e4000a921846 */
[----:B--2---:R-:W-:Y:S02]  /*f170*/  IADD3 R12, P5, R30, R24, RZ ;  /* 0x000000181e0c7210 */ /* 0x004fe40007fbe0ff */
[----:B-1----:R-:W-:-:S04]  /*f180*/  SHF.R.U32.HI R32, RZ, 0x7, R32 ;  /* 0x00000007ff207819 */ /* 0x002fc80000011620 */
[----:B------:R-:W-:Y:S02]  /*f190*/  SGXT.U32 R32, R32, 0x1 ;  /* 0x000000012020781a */ /* 0x000fe40000000000 */
[----:B------:R-:W-:Y:S01]  /*f1a0*/  ISETP.GE.AND P2, PT, R35, UR5, PT ;  /* 0x0000000523007c0c */ /* 0x000fe2000bf46270 */
[----:B------:R-:W-:Y:S01]  /*f1b0*/  HMMA.1688.F32.TF32 R88, R80, R14, R88 ;  /* 0x0000000e5058723c */ /* 0x000fe20000081058 */
[----:B------:R-:W-:Y:S02]  /*f1c0*/  ISETP.NE.U32.AND P0, PT, R9, RZ, PT ;  /* 0x000000ff0900720c */ /* 0x000fe40003f05070 */
[----:B------:R-:W-:Y:S02]  /*f1d0*/  SEL R9, RZ, 0x4, P2 ;  /* 0x00000004ff097807 */ /* 0x000fe40001000000 */
[----:B------:R-:W-:Y:S02]  /*f1e0*/  ISETP.GE.AND P2, PT, R31, UR5, PT ;  /* 0x000000051f007c0c */ /* 0x000fe4000bf46270 */
[----:B------:R-:W-:-:S02]  /*f1f0*/  SEL R9, R9, RZ, !P1 ;  /* 0x000000ff09097207 */ /* 0x000fc40004800000 */
[----:B------:R-:W-:Y:S02]  /*f200*/  SEL R17, RZ, 0x4, P2 ;  /* 0x00000004ff117807 */ /* 0x000fe40001000000 */
[----:B------:R-:W-:Y:S02]  /*f210*/  ISETP.NE.U32.AND P2, PT, R9, RZ, PT ;  /* 0x000000ff0900720c */ /* 0x000fe40003f45070 */
[----:B------:R-:W-:Y:S02]  /*f220*/  SEL R9, R17, RZ, !P1 ;  /* 0x000000ff11097207 */ /* 0x000fe40004800000 */
[----:B----4-:R-:W-:Y:S01]  /*f230*/  IADD3 R16, P6, R29, R24, RZ ;  /* 0x000000181d107210 */ /* 0x010fe20007fde0ff */
[----:B------:R-:W-:Y:S01]  /*f240*/  HMMA.1688.F32.TF32 R84, R80, R6, R84 ;  /* 0x000000065054723c */ /* 0x000fe20000081054 */
[C---:B---3--:R-:W-:Y:S01]  /*f250*/  IMAD.X R13, R21.reuse, 0x1, R28, P5 ;  /* 0x00000001150d7824 */ /* 0x048fe200028e061c */
[----:B------:R-:W-:Y:S02]  /*f260*/  LOP3.LUT R28, R32, 0x1a, RZ, 0xfc, !PT ;  /* 0x0000001a201c7812 */ /* 0x000fe400078efcff */
[----:B------:R-:W1:Y:S04]  /*f270*/  S2R R32, SR_TID.X ;  /* 0x0000000000207919 */ /* 0x000e680000002100 */
[----:B------:R2:W-:Y:S01]  /*f280*/  LDGSTS.E [R8+0x20c00], [R12.64], P4 ;  /* 0x20c000000c087fae */ /* 0x0005e2000a121846 */
[----:B------:R-:W-:Y:S01]  /*f290*/  ISETP.GE.AND P5, PT, R28, UR5, PT ;  /* 0x000000051c007c0c */ /* 0x000fe2000bfa6270 */
[----:B--2---:R-:W-:Y:S01]  /*f2a0*/  HMMA.1688.F32.TF32 R12, R248, R14, R220 ;  /* 0x0000000ef80c723c */ /* 0x004fe200000810dc */
[----:B-1----:R-:W-:Y:S01]  /*f2b0*/  SHF.R.U32.HI R32, RZ, 0x7, R32 ;  /* 0x00000007ff207819 */ /* 0x002fe20000011620 */
[----:B------:R-:W-:-:S03]  /*f2c0*/  IMAD.X R17, R21, 0x1, R26, P6 ;  /* 0x0000000115117824 */ /* 0x000fc600030e061a */
[----:B------:R-:W-:Y:S02]  /*f2d0*/  SGXT.U32 R32, R32, 0x1 ;  /* 0x000000012020781a */ /* 0x000fe40000000000 */
[----:B------:R1:W-:Y:S02]  /*f2e0*/  LDGSTS.E [R8+0x21400], [R16.64], P3 ;  /* 0x2140000010087fae */ /* 0x0003e40009921846 */
[----:B------:R-:W-:-:S04]  /*f2f0*/  LOP3.LUT R28, R32, 0x1e, RZ, 0xfc, !PT ;  /* 0x0000001e201c7812 */ /* 0x000fc800078efcff */
[----:B------:R-:W-:Y:S02]  /*f300*/  ISETP.GE.AND P3, PT, R28, UR5, PT ;  /* 0x000000051c007c0c */ /* 0x000fe4000bf66270 */
[----:B------:R-:W-:Y:S08]  /*f310*/  HMMA.1688.F32.TF32 R28, R248, R6, R216 ;  /* 0x00000006f81c723c */ /* 0x000ff000000810d8 */
[----:B------:R2:W-:Y:S01]  /*f320*/  STL.64 [R1+0x10], R12 ;  /* 0x0000100c01007387 */ /* 0x0005e20000100a00 */
[----:B------:R-:W-:-:S02]  /*f330*/  ISETP.NE.U32.AND P4, PT, R9, RZ, PT ;  /* 0x000000ff0900720c */ /* 0x000fc40003f85070 */
[----:B------:R-:W-:Y:S02]  /*f340*/  LOP3.LUT R26, R33, 0x1f, RZ, 0xc0, !PT ;  /* 0x0000001f211a7812 */ /* 0x000fe400078ec0ff */
[----:B------:R-:W-:Y:S01]  /*f350*/  SEL R9, RZ, 0x4, P5 ;  /* 0x00000004ff097807 */ /* 0x000fe20002800000 */
[----:B------:R3:W-:Y:S01]  /*f360*/  STL.64 [R1+0x18], R14 ;  /* 0x0000180e01007387 */ /* 0x0007e20000100a00 */
[----:B------:R-:W-:Y:S02]  /*f370*/  ISETP.GE.AND P5, PT, R26, UR5, PT ;  /* 0x000000051a007c0c */ /* 0x000fe4000bfa6270 */
[----:B------:R-:W-:Y:S02]  /*f380*/  SEL R9, R9, RZ, !P1 ;  /* 0x000000ff09097207 */ /* 0x000fe40004800000 */
[----:B--2---:R-:W-:Y:S02]  /*f390*/  IADD3 R12, P6, R27, R24, RZ ;  /* 0x000000181b0c7210 */ /* 0x004fe40007fde0ff */
[----:B---3--:R-:W-:-:S03]  /*f3a0*/  SEL R15, RZ, 0x4, P3 ;  /* 0x00000004ff0f7807 */ /* 0x008fc60001800000 */
[----:B------:R-:W-:Y:S01]  /*f3b0*/  IMAD.X R13, R21, 0x1, R23, P6 ;  /* 0x00000001150d7824 */ /* 0x000fe200030e0617 */
[----:B-1----:R-:W-:Y:S02]  /*f3c0*/  SEL R16, RZ, 0x4, P5 ;  /* 0x00000004ff107807 */ /* 0x002fe40002800000 */
[----:B------:R-:W-:Y:S02]  /*f3d0*/  IADD3 R14, P6, R22, R24, RZ ;  /* 0x00000018160e7210 */ /* 0x000fe40007fde0ff */
[----:B------:R-:W-:Y:S01]  /*f3e0*/  ISETP.NE.U32.AND P3, PT, R9, RZ, PT ;  /* 0x000000ff0900720c */ /* 0x000fe20003f65070 */
[----:B------:R-:W2:Y:S01]  /*f3f0*/  LDL.LU R22, [R1+0x468] ;  /* 0x0004680001167983 */ /* 0x000ea20000300800 */
[----:B------:R-:W-:Y:S01]  /*f400*/  SEL R9, R15, RZ, !P1 ;  /* 0x000000ff0f097207 */ /* 0x000fe20004800000 */
[----:B------:R-:W-:Y:S01]  /*f410*/  IMAD.X R15, R21, 0x1, R20, P6 ;  /* 0x00000001150f7824 */ /* 0x000fe200030e0614 */
[----:B------:R-:W-:Y:S01]  /*f420*/  SEL R7, R16, RZ, !P1 ;  /* 0x000000ff10077207 */ /* 0x000fe20004800000 */
[----:B------:R-:W3:Y:S01]  /*f430*/  LDL.LU R17, [R1+0x464] ;  /* 0x0004640001117983 */ /* 0x000ee20000300800 */
[----:B------:R-:W-:-:S03]  /*f440*/  LOP3.LUT R20, R25, 0x1a, RZ, 0xfc, !PT ;  /* 0x0000001a19147812 */ /* 0x000fc600078efcff */
[----:B------:R1:W-:Y:S01]  /*f450*/  STL.64 [R1], R28 ;  /* 0x0000001c01007387 */ /* 0x0003e20000100a00 */
[----:B------:R-:W-:Y:S01]  /*f460*/  ISETP.NE.U32.AND P5, PT, R9, RZ, PT ;  /* 0x000000ff0900720c */ /* 0x000fe20003fa5070 */
[----:B------:R-:W-:Y:S02]  /*f470*/  IMAD R20, R20, c[0x0][0x188], RZ ;  /* 0x0000620014147a24 */ /* 0x000fe400078e02ff */
[----:B------:R4:W-:Y:S04]  /*f480*/  STL.64 [R1+0x8], R30 ;  /* 0x0000081e01007387 */ /* 0x0009e80000100a00 */
[----:B------:R-:W2:Y:S04]  /*f490*/  LDL.LU R26, [R1+0x460] ;  /* 0x00046000011a7983 */ /* 0x000ea80000300800 */
[----:B------:R4:W-:Y:S01]  /*f4a0*/  LDGSTS.E [R8+0x21c00], [R12.64], P0 ;  /* 0x21c000000c087fae */ /* 0x0009e20008121846 */
[----:B------:R-:W-:-:S02]  /*f4b0*/  IADD3 R6, P1, R19, R24, RZ ;  /* 0x0000001813067210 */ /* 0x000fc40007f3e0ff */
[----:B------:R-:W-:Y:S01]  /*f4c0*/  LOP3.LUT R19, R25, 0x1e, RZ, 0xfc, !PT ;  /* 0x0000001e19137812 */ /* 0x000fe200078efcff */
[----:B------:R-:W2:Y:S01]  /*f4d0*/  LDL.LU R16, [R1+0x45c] ;  /* 0x00045c0001107983 */ /* 0x000ea20000300800 */
[C---:B-1----:R-:W-:Y:S02]  /*f4e0*/  LOP3.LUT R29, R33.reuse, 0xe0, RZ, 0xc0, !PT ;  /* 0x000000e0211d7812 */ /* 0x042fe400078ec0ff */
[----:B------:R-:W-:Y:S01]  /*f4f0*/  LOP3.LUT R33, R33, 0xff, RZ, 0xc0, !PT ;  /* 0x000000ff21217812 */ /* 0x000fe200078ec0ff */
[----:B------:R-:W-:Y:S01]  /*f500*/  IMAD R19, R19, c[0x0][0x188], RZ ;  /* 0x0000620013137a24 */ /* 0x000fe200078e02ff */
[----:B------:R-:W-:Y:S01]  /*f510*/  ISETP.NE.U32.AND P0, PT, R7, RZ, PT ;  /* 0x000000ff0700720c */ /* 0x000fe20003f05070 */
[----:B------:R-:W-:Y:S01]  /*f520*/  IMAD.X R7, R21, 0x1, R18, P1 ;  /* 0x0000000115077824 */ /* 0x000fe200008e0612 */
[----:B------:R-:W2:Y:S01]  /*f530*/  LDL.LU R28, [R1+0x458] ;  /* 0x00045800011c7983 */ /* 0x000ea20000300800 */
[----:B----4-:R-:W-:Y:S01]  /*f540*/  IMAD.WIDE R12, R20, 0x4, R4 ;  /* 0x00000004140c7825 */ /* 0x010fe200078e0204 */
[----:B------:R-:W-:-:S02]  /*f550*/  SHF.R.U32.HI R23, RZ, 0x1, R29 ;  /* 0x00000001ff177819 */ /* 0x000fc4000001161d */
[----:B------:R-:W4:Y:S01]  /*f560*/  LDL.LU R18, [R1+0x454] ;  /* 0x0004540001127983 */ /* 0x000f220000300800 */
[----:B------:R-:W-:-:S03]  /*f570*/  IMAD.SHL.U32 R20, R33, 0x4, RZ ;  /* 0x0000000421147824 */ /* 0x000fc600078e00ff */
[----:B------:R1:W-:Y:S01]  /*f580*/  LDGSTS.E [R8+0x22400], [R14.64], P2 ;  /* 0x224000000e087fae */ /* 0x0003e20009121846 */
[----:B------:R-:W-:Y:S01]  /*f590*/  IMAD.WIDE R4, R19, 0x4, R4 ;  /* 0x0000000413047825 */ /* 0x000fe200078e0204 */
[----:B------:R-:W-:Y:S02]  /*f5a0*/  LOP3.LUT R20, R20, R23, RZ, 0x3c, !PT ;  /* 0x0000001714147212 */ /* 0x000fe400078e3cff */
[----:B------:R2:W-:Y:S04]  /*f5b0*/  LDGSTS.E [R8+0x22c00], [R6.64], P4 ;  /* 0x22c0000006087fae */ /* 0x0005e8000a121846 */
[----:B------:R1:W-:Y:S04]  /*f5c0*/  LDGSTS.E [R8+0x23400], [R12.64], P3 ;  /* 0x234000000c087fae */ /* 0x0003e80009921846 */
[----:B-1----:R-:W2:Y:S04]  /*f5d0*/  LDL.LU R14, [R1+0x44c] ;  /* 0x00044c00010e7983 */ /* 0x002ea80000300800 */
        /* <DEDUP_REMOVED lines=8> */
[----:B------:R1:W-:Y:S04]  /*f660*/  LDGSTS.E [R8+0x23c00], [R4.64], P5 ;  /* 0x23c0000004087fae */ /* 0x0003e8000a921846 */
[----:B------:R-:W2:Y:S04]  /*f670*/  LDL.LU R146, [R1+0x270] ;  /* 0x0002700001927983 */ /* 0x000ea80000300800 */
[----:B------:R-:W2:Y:S01]  /*f680*/  LDL.LU R147, [R1+0x278] ;  /* 0x0002780001937983 */ /* 0x000ea20000300800 */
[----:B-1----:R-:W-:Y:S01]  /*f690*/  IMAD R4, R3, 0x10000, R20 ;  /* 0x0001000003047824 */ /* 0x002fe200078e0214 */
[-C--:B------:R-:W-:Y:S02]  /*f6a0*/  HMMA.1688.F32.TF32 R80, R80, R10.reuse, R240 ;  /* 0x0000000a5050723c */ /* 0x080fe400000810f0 */
        /* <DEDUP_REMOVED lines=36> */
[----:B------:R-:W3:Y:S04]  /*f8f0*/  LDL.LU R247, [R1+0x330] ;  /* 0x0003300001f77983 */ /* 0x000ee80000300800 */
        /* <DEDUP_REMOVED lines=75> */
[----:B--2---:R-:W-:-:S02]  /*fdb0*/  IADD3 R10, P1, R0, R22, RZ ;  /* 0x00000016000a7210 */ /* 0x004fc40007f3e0ff */
[C---:B------:R-:W-:Y:S01]  /*fdc0*/  IADD3 R6, P2, R0.reuse, R26, RZ ;  /* 0x0000001a00067210 */ /* 0x040fe20007f5e0ff */
[----:B------:R-:W0:Y:S02]  /*fdd0*/  LDGDEPBAR ;  /* 0x00000000000079af */ /* 0x000e240000000000 */
[--C-:B---3--:R-:W-:Y:S01]  /*fde0*/  IMAD.X R11, R17, 0x1, R2.reuse, P1 ;  /* 0x00000001110b7824 */ /* 0x108fe200008e0602 */
[----:B------:R-:W-:Y:S01]  /*fdf0*/  IADD3 R8, P1, R0, R28, RZ ;  /* 0x0000001c00087210 */ /* 0x000fe20007f3e0ff */
[----:B------:R-:W-:-:S03]  /*fe00*/  IMAD.X R7, R16, 0x1, R2, P2 ;  /* 0x0000000110077824 */ /* 0x000fc600010e0602 */
[----:B------:R1:W-:Y:S01]  /*fe10*/  LDGSTS.E [R4], [R10.64], P0 ;  /* 0x000000000a047fae */ /* 0x0003e20008121846 */
[----:B----4-:R-:W-:-:S03]  /*fe20*/  IMAD.X R9, R18, 0x1, R2, P1 ;  /* 0x0000000112097824 */ /* 0x010fc600008e0602 */
[----:B------:R2:W-:Y:S04]  /*fe30*/  LDGSTS.E [R4+0x400], [R6.64], P0 ;  /* 0x0040000006047fae */ /* 0x0005e80008121846 */
[----:B------:R3:W-:Y:S01]  /*fe40*/  LDGSTS.E [R4+0x800], [R8.64], P0 ;  /* 0x0080000008047fae */ /* 0x0007e20008121846 */
[C---:B-1----:R-:W-:Y:S02]  /*fe50*/  IADD3 R10, P2, R0.reuse, R30, RZ ;  /* 0x0000001e000a7210 */ /* 0x042fe40007f5e0ff */
[----:B--2---:R-:W-:-:S03]  /*fe60*/  IADD3 R6, P1, R0, R32, RZ ;  /* 0x0000002000067210 */ /* 0x004fc60007f3e0ff */
[--C-:B------:R-:W-:Y:S02]  /*fe70*/  IMAD.X R11, R14, 0x1, R2.reuse, P2 ;  /* 0x000000010e0b7824 */ /* 0x100fe400010e0602 */
[----:B------:R-:W-:-:S03]  /*fe80*/  IMAD.X R7, R15, 0x1, R2, P1 ;  /* 0x000000010f077824 */ /* 0x000fc600008e0602 */
[----:B------:R1:W-:Y:S04]  /*fe90*/  LDGSTS.E [R4+0xc00], [R10.64], P0 ;  /* 0x00c000000a047fae */ /* 0x0003e80008121846 */
[----:B------:R2:W-:Y:S01]  /*fea0*/  LDGSTS.E [R4+0x1000], [R6.64], P0 ;  /* 0x0100000006047fae */ /* 0x0005e20008121846 */
[C---:B-1----:R-:W-:Y:S02]  /*feb0*/  IADD3 R10, P1, R0.reuse, R208, RZ ;  /* 0x000000d0000a7210 */ /* 0x042fe40007f3e0ff */
[----:B---3--:R-:W-:-:S05]  /*fec0*/  IADD3 R8, P2, R0, R34, RZ ;  /* 0x0000002200087210 */ /* 0x008fca0007f5e0ff */
[----:B------:R-:W-:Y:S01]  /*fed0*/  IMAD.X R9, R19, 0x1, R2, P2 ;  /* 0x0000000113097824 */ /* 0x000fe200010e0602 */
[----:B--2---:R-:W-:-:S04]  /*fee0*/  IADD3 R6, P2, R0, R210, RZ ;  /* 0x000000d200067210 */ /* 0x004fc80007f5e0ff */
[----:B------:R1:W-:Y:S01]  /*fef0*/  LDGSTS.E [R4+0x1400], [R8.64], P0 ;  /* 0x0140000008047fae */ /* 0x0003e20008121846 */
[--C-:B------:R-:W-:Y:S02]  /*ff00*/  IMAD.X R7, R25, 0x1, R2.reuse, P2 ;  /* 0x0000000119077824 */ /* 0x100fe400010e0602 */
[----:B------:R-:W-:Y:S01]  /*ff10*/  IMAD.X R11, R20, 0x1, R2, P1 ;  /* 0x00000001140b7824 */ /* 0x000fe200008e0602 */
[----:B-1----:R-:W-:-:S04]  /*ff20*/  IADD3 R8, P1, R0, R212, RZ ;  /* 0x000000d400087210 */ /* 0x002fc80007f3e0ff */
[----:B------:R1:W-:Y:S01]  /*ff30*/  LDGSTS.E [R4+0x1800], [R10.64], P0 ;  /* 0x018000000a047fae */ /* 0x0003e20008121846 */
[----:B------:R-:W-:-:S03]  /*ff40*/  IMAD.X R9, R27, 0x1, R2, P1 ;  /* 0x000000011b097824 */ /* 0x000fc600008e0602 */
[----:B------:R2:W-:Y:S04]  /*ff50*/  LDGSTS.E [R4+0x1c00], [R6.64], P0 ;  /* 0x01c0000006047fae */ /* 0x0005e80008121846 */
[----:B------:R3:W-:Y:S01]  /*ff60*/  LDGSTS.E [R4+0x2000], [R8.64], P0 ;  /* 0x0200000008047fae */ /* 0x0007e20008121846 */
[C---:B-1----:R-:W-:Y:S02]  /*ff70*/  IADD3 R10, P2, R0.reuse, R214, RZ ;  /* 0x000000d6000a7210 */ /* 0x042fe40007f5e0ff */
[----:B--2---:R-:W-:-:S03]  /*ff80*/  IADD3 R6, P1, R0, R216, RZ ;  /* 0x000000d800067210 */ /* 0x004fc60007f3e0ff */
[--C-:B------:R-:W-:Y:S01]  /*ff90*/  IMAD.X R11, R29, 0x1, R2.reuse, P2 ;  /* 0x000000011d0b7824 */ /* 0x100fe200010e0602 */
[----:B---3--:R-:W-:Y:S01]  /*ffa0*/  IADD3 R8, P2, R0, R218, RZ ;  /* 0x000000da00087210 */ /* 0x008fe20007f5e0ff */
[----:B------:R-:W-:-:S03]  /*ffb0*/  IMAD.X R7, R31, 0x1, R2, P1 ;  /* 0x000000011f077824 */ /* 0x000fc600008e0602 */
        /* <DEDUP_REMOVED lines=149> */
[----:B--2---:R-:W-:Y:S01]  /*10910*/  IADD3 R6, P2, R0, R3, RZ ;  /* 0x0000000300067210 */ /* 0x004fe20007f5e0ff */
[----:B------:R-:W-:Y:S02]  /*10920*/  IMAD.MOV.U32 R7, RZ, RZ, R12 ;  /* 0x000000ffff077224 */ /* 0x000fe400078e000c */
[----:B------:R-:W-:-:S02]  /*10930*/  IMAD.X R11, R23, 0x1, R2, P1 ;  /* 0x00000001170b7824 */ /* 0x000fc400008e0602 */
[----:B---3--:R-:W-:Y:S02]  /*10940*/  IMAD.MOV.U32 R9, RZ, RZ, R7 ;  /* 0x000000ffff097224 */ /* 0x008fe400078e0007 */
[----:B------:R-:W-:Y:S01]  /*10950*/  IMAD.X R7, R155, 0x1, R2, P2 ;  /* 0x000000019b077824 */ /* 0x000fe200010e0602 */
[----:B------:R1:W-:Y:S04]  /*10960*/  LDGSTS.E [R4+0xf000], [R10.64], P0 ;  /* 0x0f0000000a047fae */ /* 0x0003e80008121846 */
[----:B------:R2:W-:Y:S01]  /*10970*/  LDGSTS.E [R4+0xf400], [R6.64], P0 ;  /* 0x0f40000006047fae */ /* 0x0005e20008121846 */
[C---:B------:R-:W-:Y:S02]  /*10980*/  IADD3 R12, P3, R0.reuse, R147, RZ ;  /* 0x00000093000c7210 */ /* 0x040fe40007f7e0ff */
[----:B------:R-:W-:Y:S01]  /*10990*/  IADD3 R8, P1, R0, R146, RZ ;  /* 0x0000009200087210 */ /* 0x000fe20007f3e0ff */
[----:B--2---:R-:W-:-:S02]  /*109a0*/  IMAD.MOV.U32 R7, RZ, RZ, R23 ;  /* 0x000000ffff077224 */ /* 0x004fc400078e0017 */
[----:B------:R-:W-:-:S04]  /*109b0*/  IMAD.MOV.U32 R23, RZ, RZ, c[0x0][0x18c] ;  /* 0x00006300ff177624 */ /* 0x000fc800078e00ff */
[----:B------:R-:W-:Y:S02]  /*109c0*/  IMAD.SHL.U32 R23, R23, 0x20, RZ ;  /* 0x0000002017177824 */ /* 0x000fe400078e00ff */
[--C-:B------:R-:W-:Y:S02]  /*109d0*/  IMAD.X R13, R153, 0x1, R2.reuse, P3 ;  /* 0x00000001990d7824 */ /* 0x100fe400018e0602 */
[----:B------:R-:W-:Y:S02]  /*109e0*/  IMAD.SHL.U32 R23, R23, 0x4, RZ ;  /* 0x0000000417177824 */ /* 0x000fe400078e00ff */
[----:B-1----:R-:W-:Y:S01]  /*109f0*/  IMAD.MOV.U32 R11, RZ, RZ, R9 ;  /* 0x000000ffff0b7224 */ /* 0x002fe200078e0009 */
[----:B------:R1:W-:Y:S01]  /*10a00*/  LDGSTS.E [R4+0xf800], [R12.64], P0 ;  /* 0x0f8000000c047fae */ /* 0x0003e20008121846 */
[----:B------:R-:W-:Y:S01]  /*10a10*/  IMAD.X R9, R145, 0x1, R2, P1 ;  /* 0x0000000191097824 */ /* 0x000fe200008e0602 */
[-C--:B------:R-:W-:Y:S01]  /*10a20*/  IADD3 R146, P5, R146, R23.reuse, RZ ;  /* 0x0000001792927210 */ /* 0x080fe20007fbe0ff */
[----:B------:R-:W-:Y:S01]  /*10a30*/  IMAD.MOV.U32 R10, RZ, RZ, R144 ;  /* 0x000000ffff0a7224 */ /* 0x000fe200078e0090 */
[----:B------:R-:W-:Y:S01]  /*10a40*/  IADD3 R147, P6, R147, R23, RZ ;  /* 0x0000001793937210 */ /* 0x000fe20007fde0ff */
[----:B------:R2:W5:Y:S01]  /*10a50*/  LDL.LU R144, [R1+0x66c] ;  /* 0x00066c0001907983 */ /* 0x0005620000300800 */
[----:B------:R-:W-:-:S03]  /*10a60*/  IMAD.MOV.U32 R6, RZ, RZ, R145 ;  /* 0x000000ffff067224 */ /* 0x000fc600078e0091 */
[----:B------:R1:W-:Y:S01]  /*10a70*/  LDGSTS.E [R4+0xfc00], [R8.64], P0 ;  /* 0x0fc0000008047fae */ /* 0x0003e20008121846 */
[----:B------:R-:W-:-:S03]  /*10a80*/  IADD3 R3, P0, R3, R23, RZ ;  /* 0x0000001703037210 */ /* 0x000fc60007f1e0ff */
[----:B------:R2:W5:Y:S04]  /*10a90*/  LDL.LU R145, [R1+0x668] ;  /* 0x0006680001917983 */ /* 0x0005680000300800 */
[----:B------:R3:W-:Y:S01]  /*10aa0*/  STL [R1+0x270], R146 ;  /* 0x0002709201007387 */ /* 0x0007e20000100800 */
[-C--:B------:R-:W-:Y:S02]  /*10ab0*/  IADD3 R148, P1, R148, R23.reuse, RZ ;  /* 0x0000001794947210 */ /* 0x080fe40007f3e0ff */
[-C--:B------:R-:W-:Y:S02]  /*10ac0*/  IADD3 R149, P2, R149, R23.reuse, RZ ;  /* 0x0000001795957210 */ /* 0x080fe40007f5e0ff */
[-C--:B------:R-:W-:Y:S02]  /*10ad0*/  IADD3 R150, P3, R150, R23.reuse, RZ ;  /* 0x0000001796967210 */ /* 0x080fe40007f7e0ff */
[----:B------:R-:W-:Y:S01]  /*10ae0*/  IADD3 R151, P4, R151, R23, RZ ;  /* 0x0000001797977210 */ /* 0x000fe20007f9e0ff */
[----:B-1----:R-:W-:Y:S01]  /*10af0*/  IMAD.MOV.U32 R4, RZ, RZ, c[0x0][0x188] ;  /* 0x00006200ff047624 */ /* 0x002fe200078e00ff */
[----:B------:R-:W-:Y:S01]  /*10b00*/  UIADD3 UR4, UR4, 0x1, URZ ;  /* 0x0000000104047890 */ /* 0x000fe2000fffe03f */
[----:B---3--:R2:W5:Y:S04]  /*10b10*/  LDL.LU R146, [R1+0x664] ;  /* 0x0006640001927983 */ /* 0x0085680000300800 */
[----:B------:R1:W-:Y:S01]  /*10b20*/  STL [R1+0x278], R147 ;  /* 0x0002789301007387 */ /* 0x0003e20000100800 */
[----:B------:R-:W-:-:S03]  /*10b30*/  UIADD3 UR5, UR5, -0x20, URZ ;  /* 0xffffffe005057890 */ /* 0x000fc6000fffe03f */
[----:B------:R-:W0:Y:S04]  /*10b40*/  LDGDEPBAR ;  /* 0x00000000000079af */ /* 0x000e280000000000 */
[----:B-1----:R2:W5:Y:S04]  /*10b50*/  LDL.LU R147, [R1+0x660] ;  /* 0x0006600001937983 */ /* 0x0025680000300800 */
[----:B------:R1:W-:Y:S04]  /*10b60*/  STL [R1+0x280], R3 ;  /* 0x0002800301007387 */ /* 0x0003e80000100800 */
[----:B-1----:R-:W3:Y:S04]  /*10b70*/  LDL.LU R3, [R1+0x65c] ;  /* 0x00065c0001037983 */ /* 0x002ee80000300800 */
[----:B------:R1:W-:Y:S04]  /*10b80*/  STL [R1+0x288], R148 ;  /* 0x0002889401007387 */ /* 0x0003e80000100800 */
[----:B-1----:R2:W5:Y:S04]  /*10b90*/  LDL.LU R148, [R1+0x658] ;  /* 0x0006580001947983 */ /* 0x0025680000300800 */
[----:B------:R1:W-:Y:S04]  /*10ba0*/  STL [R1+0x290], R149 ;  /* 0x0002909501007387 */ /* 0x0003e80000100800 */
[----:B-1----:R2:W5:Y:S04]  /*10bb0*/  LDL.LU R149, [R1+0x654] ;  /* 0x0006540001957983 */ /* 0x0025680000300800 */
[----:B------:R1:W-:Y:S04]  /*10bc0*/  STL [R1+0x298], R150 ;  /* 0x0002989601007387 */ /* 0x0003e80000100800 */
[----:B-1----:R2:W5:Y:S04]  /*10bd0*/  LDL.LU R150, [R1+0x650] ;  /* 0x0006500001967983 */ /* 0x0025680000300800 */
[----:B------:R1:W-:Y:S04]  /*10be0*/  STL [R1+0x2a0], R151 ;  /* 0x0002a09701007387 */ /* 0x0003e80000100800 */
[----:B-1----:R2:W5:Y:S01]  /*10bf0*/  LDL.LU R151, [R1+0x64c] ;  /* 0x00064c0001977983 */ /* 0x0025620000300800 */
[--C-:B---3--:R-:W-:Y:S01]  /*10c00*/  IMAD.X R6, R6, 0x1, R3.reuse, P5 ;  /* 0x0000000106067824 */ /* 0x108fe200028e0603 */
[-C--:B------:R-:W-:Y:S01]  /*10c10*/  IADD3 R152, P5, R152, R23.reuse, RZ ;  /* 0x0000001798987210 */ /* 0x080fe20007fbe0ff */
[--C-:B------:R-:W-:Y:S01]  /*10c20*/  IMAD.X R153, R153, 0x1, R3.reuse, P6 ;  /* 0x0000000199997824 */ /* 0x100fe200030e0603 */
[----:B------:R-:W-:Y:S01]  /*10c30*/  IADD3 R154, P6, R154, R23, RZ ;  /* 0x000000179a9a7210 */ /* 0x000fe20007fde0ff */
[----:B------:R-:W-:-:S02]  /*10c40*/  IMAD.X R155, R155, 0x1, R3, P0 ;  /* 0x000000019b9b7824 */ /* 0x000fc400000e0603 */
[----:B------:R1:W-:Y:S01]  /*10c50*/  STL [R1+0x2a8], R152 ;  /* 0x0002a89801007387 */ /* 0x0003e20000100800 */
[-C--:B------:R-:W-:Y:S01]  /*10c60*/  IADD3 R156, P0, R156, R23.reuse, RZ ;  /* 0x000000179c9c7210 */ /* 0x080fe20007f1e0ff */
[--C-:B------:R-:W-:Y:S01]  /*10c70*/  IMAD.X R7, R7, 0x1, R3.reuse, P1 ;  /* 0x0000000107077824 */ /* 0x100fe200008e0603 */
[-C--:B------:R-:W-:Y:S01]  /*10c80*/  IADD3 R157, P1, R157, R23.reuse, RZ ;  /* 0x000000179d9d7210 */ /* 0x080fe20007f3e0ff */
[----:B-1----:R2:W5:Y:S04]  /*10c90*/  LDL.LU R152, [R1+0x648] ;  /* 0x0006480001987983 */ /* 0x0025680000300800 */
[----:B------:R-:W-:Y:S04]  /*10ca0*/  STL [R1+0x26c], R6 ;  /* 0x00026c0601007387 */ /* 0x000fe80000100800 */
[----:B------:R1:W-:Y:S01]  /*10cb0*/  STL [R1+0x274], R153 ;  /* 0x0002749901007387 */ /* 0x0003e20000100800 */
[--C-:B------:R-:W-:Y:S01]  /*10cc0*/  IMAD.X R10, R10, 0x1, R3.reuse, P2 ;  /* 0x000000010a0a7824 */ /* 0x100fe200010e0603 */
[-C--:B------:R-:W-:Y:S01]  /*10cd0*/  IADD3 R158, P2, R158, R23.reuse, RZ ;  /* 0x000000179e9e7210 */ /* 0x080fe20007f5e0ff */
[----:B------:R-:W-:Y:S01]  /*10ce0*/  IMAD.X R11, R11, 0x1, R3, P3 ;  /* 0x000000010b0b7824 */ /* 0x000fe200018e0603 */
[----:B-1----:R2:W5:Y:S04]  /*10cf0*/  LDL.LU R153, [R1+0x644] ;  /* 0x0006440001997983 */ /* 0x0025680000300800 */
[----:B------:R1:W-:Y:S01]  /*10d00*/  STL [R1+0x2b0], R154 ;  /* 0x0002b09a01007387 */ /* 0x0003e20000100800 */
[----:B------:R-:W-:-:S03]  /*10d10*/  IADD3 R159, P3, R159, R23, RZ ;  /* 0x000000179f9f7210 */ /* 0x000fc60007f7e0ff */
[----:B-1----:R2:W5:Y:S04]  /*10d20*/  LDL.LU R154, [R1+0x640] ;  /* 0x00064000019a7983 */ /* 0x0025680000300800 */
[----:B------:R1:W-:Y:S01]  /*10d30*/  STL [R1+0x27c], R155 ;  /* 0x00027c9b01007387 */ /* 0x0003e20000100800 */
[----:B------:R-:W-:-:S03]  /*10d40*/  IMAD.X R160, R160, 0x1, R3, P4 ;  /* 0x00000001a0a07824 */ /* 0x000fc600020e0603 */
[----:B-1----:R2:W5:Y:S04]  /*10d50*/  LDL.LU R155, [R1+0x63c] ;  /* 0x00063c00019b7983 */ /* 0x0025680000300800 */
[----:B------:R1:W-:Y:S01]  /*10d60*/  STL [R1+0x2b8], R156 ;  /* 0x0002b89c01007387 */ /* 0x0003e20000100800 */
[----:B------:R-:W-:-:S03]  /*10d70*/  IADD3 R161, P4, R161, R23, RZ ;  /* 0x00000017a1a17210 */ /* 0x000fc60007f9e0ff */
[----:B-1----:R2:W5:Y:S04]  /*10d80*/  LDL.LU R156, [R1+0x638] ;  /* 0x00063800019c7983 */ /* 0x0025680000300800 */
[----:B------:R1:W-:Y:S01]  /*10d90*/  STL [R1+0x2c0], R157 ;  /* 0x0002c09d01007387 */ /* 0x0003e20000100800 */
[----:B------:R-:W-:-:S03]  /*10da0*/  IMAD.X R162, R162, 0x1, R3, P5 ;  /* 0x00000001a2a27824 */ /* 0x000fc600028e0603 */
[----:B-1----:R2:W5:Y:S04]  /*10db0*/  LDL.LU R157, [R1+0x634] ;  /* 0x00063400019d7983 */ /* 0x0025680000300800 */
[----:B------:R-:W-:Y:S04]  /*10dc0*/  STL [R1+0x284], R7 ;  /* 0x0002840701007387 */ /* 0x000fe80000100800 */
[----:B------:R1:W-:Y:S01]  /*10dd0*/  STL [R1+0x2c8], R158 ;  /* 0x0002c89e01007387 */ /* 0x0003e20000100800 */
[----:B------:R-:W-:Y:S01]  /*10de0*/  IADD3 R163, P5, R163, R23, RZ ;  /* 0x00000017a3a37210 */ /* 0x000fe20007fbe0ff */
[----:B------:R-:W-:-:S02]  /*10df0*/  IMAD.X R164, R164, 0x1, R3, P6 ;  /* 0x00000001a4a47824 */ /* 0x000fc400030e0603 */
[----:B-1----:R2:W5:Y:S04]  /*10e00*/  LDL.LU R158, [R1+0x630] ;  /* 0x00063000019e7983 */ /* 0x0025680000300800 */
[----:B------:R-:W-:Y:S04]  /*10e10*/  STL [R1+0x28c], R10 ;  /* 0x00028c0a01007387 */ /* 0x000fe80000100800 */
[----:B------:R1:W-:Y:S01]  /*10e20*/  STL [R1+0x2d0], R159 ;  /* 0x0002d09f01007387 */ /* 0x0003e20000100800 */
[----:B------:R-:W-:-:S03]  /*10e30*/  IADD3 R165, P6, R165, R23, RZ ;  /* 0x00000017a5a57210 */ /* 0x000fc60007fde0ff */
[----:B-1----:R2:W5:Y:S04]  /*10e40*/  LDL.LU R159, [R1+0x62c] ;  /* 0x00062c00019f7983 */ /* 0x0025680000300800 */
[----:B------:R-:W-:Y:S04]  /*10e50*/  STL [R1+0x294], R11 ;  /* 0x0002940b01007387 */ /* 0x000fe80000100800 */
[----:B------:R1:W-:Y:S01]  /*10e60*/  STL [R1+0x29c], R160 ;  /* 0x00029ca001007387 */ /* 0x0003e20000100800 */
[----:B------:R-:W-:Y:S01]  /*10e70*/  IMAD.X R166, R166, 0x1, R3, P0 ;  /* 0x00000001a6a67824 */ /* 0x000fe200000e0603 */
[----:B------:R-:W-:-:S02]  /*10e80*/  IADD3 R167, P0, R167, R23, RZ ;  /* 0x00000017a7a77210 */ /* 0x000fc40007f1e0ff */
        /* <DEDUP_REMOVED lines=149> */
[-C--:B------:R-:W-:Y:S01]  /*117e0*/  IADD3 R239, P4, R239, R23.reuse, RZ ;  /* 0x00000017efef7210 */ /* 0x080fe20007f9e0ff */
[--C-:B------:R-:W-:Y:S02]  /*117f0*/  IMAD.X R238, R238, 0x1, R3.reuse, P5 ;  /* 0x00000001eeee7824 */ /* 0x100fe400028e0603 */
[----:B-1----:R2:W5:Y:S04]  /*11800*/  LDL.LU R202, [R1+0x560] ;  /* 0x0005600001ca7983 */ /* 0x0025680000300800 */
[----:B------:R1:W-:Y:S01]  /*11810*/  STL [R1+0x3a0], R203 ;  /* 0x0003a0cb01007387 */ /* 0x0003e20000100800 */
[----:B------:R-:W-:Y:S01]  /*11820*/  IADD3 R237, P5, R237, R23, RZ ;  /* 0x00000017eded7210 */ /* 0x000fe20007fbe0ff */
[----:B------:R-:W-:-:S02]  /*11830*/  IMAD.X R236, R236, 0x1, R3, P6 ;  /* 0x00000001ecec7824 */ /* 0x000fc400030e0603 */
        /* <DEDUP_REMOVED lines=17> */
[----:B------:R-:W-:Y:S04]  /*11950*/  STL [R1+0x37c], R252 ;  /* 0x00037cfc01007387 */ /* 0x000fe80000100800 */
[----:B------:R-:W-:Y:S04]  /*11960*/  STL [R1+0x3b8], R239 ;  /* 0x0003b8ef01007387 */ /* 0x000fe80000100800 */
[----:B------:R-:W-:Y:S04]  /*11970*/  STL [R1+0x384], R238 ;  /* 0x000384ee01007387 */ /* 0x000fe80000100800 */
[----:B------:R-:W-:Y:S04]  /*11980*/  STL [R1+0x3c0], R237 ;  /* 0x0003c0ed01007387 */ /* 0x000fe80000100800 */
[----:B------:R-:W-:Y:S01]  /*11990*/  STL [R1+0x38c], R236 ;  /* 0x00038cec01007387 */ /* 0x000fe20000100800 */
[----:B------:R-:W-:-:S03]  /*119a0*/  IADD3 R227, P3, R227, R23, RZ ;  /* 0x00000017e3e37210 */ /* 0x000fc60007f7e0ff */
[----:B------:R-:W-:Y:S01]  /*119b0*/  STL [R1+0x3c8], R235 ;  /* 0x0003c8eb01007387 */ /* 0x000fe20000100800 */
[----:B------:R-:W-:-:S03]  /*119c0*/  IMAD.X R226, R226, 0x1, R3, P4 ;  /* 0x00000001e2e27824 */ /* 0x000fc600020e0603 */
        /* <DEDUP_REMOVED lines=13> */
[----:B------:R-:W-:-:S03]  /*11aa0*/  IMAD.X R220, R220, 0x1, R3, P0 ;  /* 0x00000001dcdc7824 */ /* 0x000fc600000e0603 */
[----:B------:R-:W-:Y:S04]  /*11ab0*/  STL [R1+0x3e8], R227 ;  /* 0x0003e8e301007387 */ /* 0x000fe80000100800 */
[----:B------:R-:W-:Y:S04]  /*11ac0*/  STL [R1+0x3b4], R226 ;  /* 0x0003b4e201007387 */ /* 0x000fe80000100800 */
[----:B------:R-:W-:Y:S04]  /*11ad0*/  STL [R1+0x3f0], R225 ;  /* 0x0003f0e101007387 */ /* 0x000fe80000100800 */
[----:B------:R-:W-:Y:S04]  /*11ae0*/  STL [R1+0x3bc], R224 ;  /* 0x0003bce001007387 */ /* 0x000fe80000100800 */
[----:B------:R-:W-:Y:S04]  /*11af0*/  STL [R1+0x3f8], R223 ;  /* 0x0003f8df01007387 */ /* 0x000fe80000100800 */
[----:B------:R-:W-:Y:S04]  /*11b00*/  STL [R1+0x3c4], R222 ;  /* 0x0003c4de01007387 */ /* 0x000fe80000100800 */
[----:B------:R-:W-:Y:S04]  /*11b10*/  STL [R1+0x400], R221 ;  /* 0x000400dd01007387 */ /* 0x000fe80000100800 */
[----:B------:R1:W-:Y:S04]  /*11b20*/  STL [R1+0x3d4], R5 ;  /* 0x0003d40501007387 */ /* 0x0003e80000100800 */
[----:B------:R-:W-:Y:S04]  /*11b30*/  STL [R1+0x3cc], R220 ;  /* 0x0003ccdc01007387 */ /* 0x000fe80000100800 */
[----:B-1----:R-:W3:Y:S01]  /*11b40*/  LDL R5, [R1+0x478] ;  /* 0x0004780001057983 */ /* 0x002ee20000100800 */
[-C--:B------:R-:W-:Y:S01]  /*11b50*/  IADD3 R219, P0, R219, R23.reuse, RZ ;  /* 0x00000017dbdb7210 */ /* 0x080fe20007f1e0ff */
[--C-:B------:R-:W-:Y:S01]  /*11b60*/  IMAD.X R217, R217, 0x1, R3.reuse, P2 ;  /* 0x00000001d9d97824 */ /* 0x100fe200010e0603 */
[-C--:B------:R-:W-:Y:S01]  /*11b70*/  IADD3 R218, P1, R218, R23.reuse, RZ ;  /* 0x00000017dada7210 */ /* 0x080fe20007f3e0ff */
[--C-:B------:R-:W-:Y:S01]  /*11b80*/  IMAD.X R215, R215, 0x1, R3.reuse, P3 ;  /* 0x00000001d7d77824 */ /* 0x100fe200018e0603 */
[-C--:B------:R-:W-:Y:S01]  /*11b90*/  IADD3 R216, P2, R216, R23.reuse, RZ ;  /* 0x00000017d8d87210 */ /* 0x080fe20007f5e0ff */
[----:B------:R-:W-:Y:S01]  /*11ba0*/  STL [R1+0x408], R219 ;  /* 0x000408db01007387 */ /* 0x000fe20000100800 */
[-C--:B------:R-:W-:Y:S01]  /*11bb0*/  IADD3 R214, P3, R214, R23.reuse, RZ ;  /* 0x00000017d6d67210 */ /* 0x080fe20007f7e0ff */
[--C-:B------:R-:W-:Y:S01]  /*11bc0*/  IMAD.X R213, R213, 0x1, R3.reuse, P4 ;  /* 0x00000001d5d57824 */ /* 0x100fe200020e0603 */
[-C--:B------:R-:W-:Y:S01]  /*11bd0*/  IADD3 R212, P4, R212, R23.reuse, RZ ;  /* 0x00000017d4d47210 */ /* 0x080fe20007f9e0ff */
[----:B------:R-:W-:Y:S01]  /*11be0*/  STL [R1+0x410], R218 ;  /* 0x000410da01007387 */ /* 0x000fe20000100800 */
[----:B------:R-:W-:Y:S01]  /*11bf0*/  IMAD.X R211, R211, 0x1, R3, P5 ;  /* 0x00000001d3d37824 */ /* 0x000fe200028e0603 */
[----:B------:R-:W-:-:S02]  /*11c00*/  IADD3 R210, P5, R210, R23, RZ ;  /* 0x00000017d2d27210 */ /* 0x000fc40007fbe0ff */
        /* <DEDUP_REMOVED lines=17> */
[----:B------:R1:W-:Y:S01]  /*11d20*/  STL [R1+0x40c], R33 ;  /* 0x00040c2101007387 */ /* 0x0003e20000100800 */
[-C--:B------:R-:W-:Y:S01]  /*11d30*/  IADD3 R32, P1, R32, R23.reuse, RZ ;  /* 0x0000001720207210 */ /* 0x080fe20007f3e0ff */
[--C-:B------:R-:W-:Y:S01]  /*11d40*/  IMAD.X R31, R31, 0x1, R3.reuse, P2 ;  /* 0x000000011f1f7824 */ /* 0x100fe200010e0603 */
[----:B------:R-:W-:Y:S01]  /*11d50*/  IADD3 R30, P2, R30, R23, RZ ;  /* 0x000000171e1e7210 */ /* 0x000fe20007f5e0ff */
[----:B------:R-:W-:-:S02]  /*11d60*/  IMAD.X R29, R29, 0x1, R3, P3 ;  /* 0x000000011d1d7824 */ /* 0x000fc400018e0603 */
[----:B-1----:R-:W-:Y:S01]  /*11d70*/  IMAD.MOV.U32 R33, RZ, RZ, c[0x0][0x188] ;  /* 0x00006200ff217624 */ /* 0x002fe200078e00ff */
[----:B------:R-:W-:-:S03]  /*11d80*/  IADD3 R28, P3, R28, R23, RZ ;  /* 0x000000171c1c7210 */ /* 0x000fc60007f7e0ff */
[----:B------:R-:W-:Y:S01]  /*11d90*/  IMAD.SHL.U32 R33, R33, 0x20, RZ ;  /* 0x0000002021217824 */ /* 0x000fe200078e00ff */
[----:B------:R2:W-:Y:S01]  /*11da0*/  STL [R1+0x448], R32 ;  /* 0x0004482001007387 */ /* 0x0005e20000100800 */
[----:B------:R-:W-:Y:S02]  /*11db0*/  IMAD.SHL.U32 R4, R4, 0x20, RZ ;  /* 0x0000002004047824 */ /* 0x000fe400078e00ff */
[--C-:B------:R-:W-:Y:S01]  /*11dc0*/  IMAD.X R27, R27, 0x1, R3.reuse, P4 ;  /* 0x000000011b1b7824 */ /* 0x100fe200020e0603 */
[----:B------:R2:W-:Y:S01]  /*11dd0*/  STL [R1+0x414], R31 ;  /* 0x0004141f01007387 */ /* 0x0005e20000100800 */
[-C--:B------:R-:W-:Y:S01]  /*11de0*/  IADD3 R26, P4, R26, R23.reuse, RZ ;  /* 0x000000171a1a7210 */ /* 0x080fe20007f9e0ff */
[----:B------:R-:W-:Y:S01]  /*11df0*/  IMAD.X R25, R25, 0x1, R3, P5 ;  /* 0x0000000119197824 */ /* 0x000fe200028e0603 */
[----:B------:R-:W-:Y:S01]  /*11e00*/  SHF.R.S32.HI R33, RZ, 0x1f, R33 ;  /* 0x0000001fff217819 */ /* 0x000fe20000011421 */
[----:B------:R2:W-:Y:S01]  /*11e10*/  STL [R1+0x450], R30 ;  /* 0x0004501e01007387 */ /* 0x0005e20000100800 */
[----:B------:R-:W-:Y:S01]  /*11e20*/  IADD3 R22, P5, R22, R23, RZ ;  /* 0x0000001716167210 */ /* 0x000fe20007fbe0ff */
[----:B------:R-:W-:Y:S01]  /*11e30*/  IMAD.X R20, R20, 0x1, R3, P6 ;  /* 0x0000000114147824 */ /* 0x000fe200030e0603 */
[C---:B------:R-:W-:Y:S01]  /*11e40*/  LEA R24, P6, R4.reuse, R24, 0x2 ;  /* 0x0000001804187211 */ /* 0x040fe200078c10ff */
[----:B------:R2:W-:Y:S01]  /*11e50*/  STL [R1+0x41c], R29 ;  /* 0x00041c1d01007387 */ /* 0x0005e20000100800 */
[----:B------:R-:W-:Y:S01]  /*11e60*/  SHF.L.U64.HI R4, R4, 0x2, R33 ;  /* 0x0000000204047819 */ /* 0x000fe20000010221 */
[----:B------:R-:W-:-:S02]  /*11e70*/  IMAD.X R19, R19, 0x1, R3, P0 ;  /* 0x0000000113137824 */ /* 0x000fc400000e0603 */
[----:B------:R2:W-:Y:S01]  /*11e80*/  STL [R1+0x458], R28 ;  /* 0x0004581c01007387 */ /* 0x0005e20000100800 */
[----:B------:R-:W-:-:S03]  /*11e90*/  IMAD.X R15, R15, 0x1, R3, P1 ;  /* 0x000000010f0f7824 */ /* 0x000fc600008e0603 */
        /* <DEDUP_REMOVED lines=10> */
[----:B------:R2:W-:Y:S04]  /*11f40*/  STL [R1+0x254], R24 ;  /* 0x0002541801007387 */ /* 0x0005e80000100800 */
[----:B------:R2:W-:Y:S04]  /*11f50*/  STL [R1+0x43c], R19 ;  /* 0x00043c1301007387 */ /* 0x0005e80000100800 */
[----:B------:R2:W-:Y:S04]  /*11f60*/  STL [R1+0x444], R15 ;  /* 0x0004440f01007387 */ /* 0x0005e80000100800 */
[----:B------:R2:W-:Y:S04]  /*11f70*/  STL [R1+0x44c], R14 ;  /* 0x00044c0e01007387 */ /* 0x0005e80000100800 */
[----:B------:R2:W-:Y:S04]  /*11f80*/  STL [R1+0x454], R18 ;  /* 0x0004541201007387 */ /* 0x0005e80000100800 */
[----:B------:R2:W-:Y:S04]  /*11f90*/  STL [R1+0x250], R21 ;  /* 0x0002501501007387 */ /* 0x0005e80000100800 */
[----:B------:R2:W-:Y:S04]  /*11fa0*/  STL [R1+0x45c], R16 ;  /* 0x00045c1001007387 */ /* 0x0005e80000100800 */
[----:B------:R2:W-:Y:S01]  /*11fb0*/  STL [R1+0x464], R17 ;  /* 0x0004641101007387 */ /* 0x0005e20000100800 */
[----:B---3--:R-:W-:Y:S11]  /*11fc0*/  ISETP.NE.U32.AND P0, PT, R5, UR4, PT ;  /* 0x0000000405007c0c */ /* 0x008ff6000bf05070 */
[----:B------:R-:W-:Y:S02]  /*11fd0*/  @!UPT UIADD3 URZ, URZ, URZ, URZ ;  /* 0x0000003f3f3ff290 */ /* 0x000fe4000fffe03f */
[----:B--2---:R-:W-:Y:S01]  /*11fe0*/  @!P0 CALL.REL.NOINC `(.L_x_0) ;  /* 0x0000001000008944 */ /* 0x004fe20003c00000 */
[----:B------:R-:W-:Y:S05]  /*11ff0*/  BRA `(.L_x_1) ;  /* 0xffff852000007947 */ /* 0x000fea000383ffff */
.L_x_0:
[----:B---3--:R-:W1:Y:S01]  /*12000*/  S2R R224, SR_TID.X ;  /* 0x0000000000e07919 */ /* 0x008e620000002100 */
[----:B------:R-:W-:-:S04]  /*12010*/  DEPBAR.LE SB0, 0x0 ;  /* 0x000080000000791a */ /* 0x000fc80000000000 */
[----:B------:R-:W2:Y:S01]  /*12020*/  S2R R4, SR_TID.X ;  /* 0x0000000000047919 */ /* 0x000ea20000002100 */
[----:B-----5:R-:W-:Y:S02]  /*12030*/  IMAD.MOV.U32 R8, RZ, RZ, R204 ;  /* 0x000000ffff087224 */ /* 0x020fe400078e00cc */
[----:B------:R-:W-:Y:S01]  /*12040*/  IMAD.MOV.U32 R9, RZ, RZ, R200 ;  /* 0x000000ffff097224 */ /* 0x000fe200078e00c8 */
[----:B------:R-:W3:Y:S01]  /*12050*/  S2R R5, SR_TID.X ;  /* 0x0000000000057919 */ /* 0x000ee20000002100 */
[----:B------:R-:W-:Y:S02]  /*12060*/  IMAD.MOV.U32 R10, RZ, RZ, R196 ;  /* 0x000000ffff0a7224 */ /* 0x000fe400078e00c4 */
[----:B------:R-:W-:Y:S02]  /*12070*/  IMAD.MOV.U32 R11, RZ, RZ, R192 ;  /* 0x000000ffff0b7224 */ /* 0x000fe400078e00c0 */
[----:B------:R-:W-:Y:S02]  /*12080*/  IMAD.MOV.U32 R6, RZ, RZ, R197 ;  /* 0x000000ffff067224 */ /* 0x000fe400078e00c5 */
[----:B------:R-:W-:-:S02]  /*12090*/  IMAD.MOV.U32 R7, RZ, RZ, R193 ;  /* 0x000000ffff077224 */ /* 0x000fc400078e00c1 */
[----:B------:R-:W-:Y:S02]  /*120a0*/  IMAD.MOV.U32 R12, RZ, RZ, R108 ;  /* 0x000000ffff0c7224 */ /* 0x000fe400078e006c */
[----:B------:R-:W-:Y:S02]  /*120b0*/  IMAD.MOV.U32 R13, RZ, RZ, R104 ;  /* 0x000000ffff0d7224 */ /* 0x000fe400078e0068 */
[----:B------:R-:W-:Y:S02]  /*120c0*/  IMAD.MOV.U32 R14, RZ, RZ, R100 ;  /* 0x000000ffff0e7224 */ /* 0x000fe400078e0064 */
[C---:B-1----:R-:W-:Y:S02]  /*120d0*/  IMAD.SHL.U32 R0, R224.reuse, 0x20, RZ ;  /* 0x00000020e0007824 */ /* 0x042fe400078e00ff */
[C---:B------:R-:W-:Y:S02]  /*120e0*/  IMAD.SHL.U32 R3, R224.reuse, 0x4, RZ ;  /* 0x00000004e0037824 */ /* 0x040fe400078e00ff */
[----:B------:R-:W-:Y:S01]  /*120f0*/  IMAD.SHL.U32 R2, R224, 0x4000, RZ ;  /* 0x00004000e0027824 */ /* 0x000fe200078e00ff */
[----:B--2---:R-:W-:Y:S01]  /*12100*/  LOP3.LUT R4, R4, 0xe0, RZ, 0xc0, !PT ;  /* 0x000000e004047812 */ /* 0x004fe200078ec0ff */
[----:B------:R-:W-:Y:S01]  /*12110*/  IMAD.MOV.U32 R15, RZ, RZ, R96 ;  /* 0x000000ffff0f7224 */ /* 0x000fe200078e0060 */
[----:B------:R-:W-:Y:S01]  /*12120*/  LOP3.LUT R0, R0, 0x60, RZ, 0xc0, !PT ;  /* 0x0000006000007812 */ /* 0x000fe200078ec0ff */
[----:B------:R-:W-:Y:S01]  /*12130*/  IMAD.MOV.U32 R16, RZ, RZ, R206 ;  /* 0x000000ffff107224 */ /* 0x000fe200078e00ce */
[----:B---3--:R-:W-:Y:S01]  /*12140*/  LOP3.LUT R5, R5, 0xff, RZ, 0xc0, !PT ;  /* 0x000000ff05057812 */ /* 0x008fe200078ec0ff */
[----:B------:R-:W-:Y:S01]  /*12150*/  IMAD.MOV.U32 R17, RZ, RZ, R202 ;  /* 0x000000ffff117224 */ /* 0x000fe200078e00ca */
[----:B------:R-:W-:Y:S01]  /*12160*/  LOP3.LUT R2, R2, 0x18000, RZ, 0xc0, !PT ;  /* 0x0001800002027812 */ /* 0x000fe200078ec0ff */
[----:B------:R-:W-:-:S02]  /*12170*/  IMAD R0, R4, 0x80, R0 ;  /* 0x0000008004007824 */ /* 0x000fc400078e0200 */
[----:B------:R-:W-:Y:S02]  /*12180*/  IMAD.SHL.U32 R4, R224, 0x1000, RZ ;  /* 0x00001000e0047824 */ /* 0x000fe400078e00ff */
[----:B------:R-:W-:Y:S01]  /*12190*/  IMAD R2, R5, 0x10, R2 ;  /* 0x0000001005027824 */ /* 0x000fe200078e0202 */
[----:B------:R-:W-:Y:S01]  /*121a0*/  BAR.SYNC.DEFER_BLOCKING 0x0 ;  /* 0x0000000000007b1d */ /* 0x000fe20000010000 */
[----:B------:R-:W-:Y:S01]  /*121b0*/  LOP3.LUT R0, R0, 0x70, R3, 0x78, !PT ;  /* 0x0000007000007812 */ /* 0x000fe200078e7803 */
[----:B------:R-:W-:Y:S01]  /*121c0*/  IMAD.MOV.U32 R5, RZ, RZ, R201 ;  /* 0x000000ffff057224 */ /* 0x000fe200078e00c9 */
[----:B------:R-:W-:Y:S01]  /*121d0*/  LOP3.LUT R3, R4, 0x18000, RZ, 0xc0, !PT ;  /* 0x0001800004037812 */ /* 0x000fe200078ec0ff */
[----:B------:R-:W-:Y:S02]  /*121e0*/  IMAD.MOV.U32 R4, RZ, RZ, R205 ;  /* 0x000000ffff047224 */ /* 0x000fe400078e00cd */
[----:B------:R-:W-:Y:S02]  /*121f0*/  IMAD.MOV.U32 R18, RZ, RZ, R198 ;  /* 0x000000ffff127224 */ /* 0x000fe400078e00c6 */
[----:B------:R-:W-:-:S02]  /*12200*/  IMAD.IADD R0, R3, 0x1, R0 ;  /* 0x0000000103007824 */ /* 0x000fc400078e0200 */
[----:B------:R-:W-:Y:S02]  /*12210*/  IMAD.MOV.U32 R19, RZ, RZ, R194 ;  /* 0x000000ffff137224 */ /* 0x000fe400078e00c2 */
[----:B------:R-:W-:Y:S02]  /*12220*/  IMAD.MOV.U32 R20, RZ, RZ, R77 ;  /* 0x000000ffff147224 */ /* 0x000fe400078e004d */
[----:B------:R-:W-:Y:S02]  /*12230*/  IMAD.MOV.U32 R21, RZ, RZ, R73 ;  /* 0x000000ffff157224 */ /* 0x000fe400078e0049 */
[----:B------:R-:W-:Y:S02]  /*12240*/  IMAD.MOV.U32 R22, RZ, RZ, R69 ;  /* 0x000000ffff167224 */ /* 0x000fe400078e0045 */
[----:B------:R-:W-:Y:S02]  /*12250*/  IMAD.MOV.U32 R23, RZ, RZ, R65 ;  /* 0x000000ffff177224 */ /* 0x000fe400078e0041 */
[----:B------:R-:W-:-:S02]  /*12260*/  IMAD.MOV.U32 R192, RZ, RZ, R207 ;  /* 0x000000ffffc07224 */ /* 0x000fc400078e00cf */
[----:B------:R-:W-:Y:S01]  /*12270*/  IMAD.MOV.U32 R193, RZ, RZ, R203 ;  /* 0x000000ffffc17224 */ /* 0x000fe200078e00cb */
[----:B------:R1:W-:Y:S01]  /*12280*/  STS.128 [R0], R8 ;  /* 0x0000000800007388 */ /* 0x0003e20000000c00 */
[----:B------:R-:W-:Y:S02]  /*12290*/  IMAD.MOV.U32 R194, RZ, RZ, R199 ;  /* 0x000000ffffc27224 */ /* 0x000fe400078e00c7 */
[----:B------:R-:W-:Y:S01]  /*122a0*/  IMAD.MOV.U32 R96, RZ, RZ, R111 ;  /* 0x000000ffff607224 */ /* 0x000fe200078e006f */
[----:B------:R2:W-:Y:S01]  /*122b0*/  STS.128 [R0+0x800], R4 ;  /* 0x0008000400007388 */ /* 0x0005e20000000c00 */
[----:B------:R-:W-:-:S03]  /*122c0*/  IMAD.MOV.U32 R65, RZ, RZ, R75 ;  /* 0x000000ffff417224 */ /* 0x000fc600078e004b */
[----:B------:R3:W-:Y:S04]  /*122d0*/  STS.128 [R0+0x100], R12 ;  /* 0x0001000c00007388 */ /* 0x0007e80000000c00 */
[----:B------:R4:W-:Y:S01]  /*122e0*/  STS.128 [R0+0x80], R16 ;  /* 0x0000801000007388 */ /* 0x0009e20000000c00 */
[----:B-1----:R-:W-:-:S03]  /*122f0*/  IMAD.MOV.U32 R8, RZ, RZ, R109 ;  /* 0x000000ffff087224 */ /* 0x002fc600078e006d */
[----:B------:R-:W-:Y:S01]  /*12300*/  STS.128 [R0+0xb00], R20 ;  /* 0x000b001400007388 */ /* 0x000fe20000000c00 */
[----:B------:R-:W-:Y:S02]  /*12310*/  IMAD.MOV.U32 R9, RZ, RZ, R105 ;  /* 0x000000ffff097224 */ /* 0x000fe400078e0069 */
[----:B------:R-:W-:Y:S01]  /*12320*/  IMAD.MOV.U32 R10, RZ, RZ, R101 ;  /* 0x000000ffff0a7224 */ /* 0x000fe200078e0065 */
[----:B------:R-:W-:Y:S01]  /*12330*/  STS.128 [R0+0x880], R192 ;  /* 0x000880c000007388 */ /* 0x000fe20000000c00 */
[----:B------:R-:W-:Y:S02]  /*12340*/  IMAD.MOV.U32 R11, RZ, RZ, R97 ;  /* 0x000000ffff0b7224 */ /* 0x000fe400078e0061 */
[----:B--2---:R-:W-:Y:S02]  /*12350*/  IMAD.MOV.U32 R4, RZ, RZ, R110 ;  /* 0x000000ffff047224 */ /* 0x004fe400078e006e */
[----:B------:R-:W-:Y:S01]  /*12360*/  IMAD.MOV.U32 R5, RZ, RZ, R106 ;  /* 0x000000ffff057224 */ /* 0x000fe200078e006a */
[----:B------:R1:W-:Y:S01]  /*12370*/  STS.128 [R0+0x900], R8 ;  /* 0x0009000800007388 */ /* 0x0003e20000000c00 */
[----:B------:R-:W-:-:S02]  /*12380*/  IMAD.MOV.U32 R6, RZ, RZ, R102 ;  /* 0x000000ffff067224 */ /* 0x000fc400078e0066 */
[----:B------:R-:W-:Y:S02]  /*12390*/  IMAD.MOV.U32 R7, RZ, RZ, R98 ;  /* 0x000000ffff077224 */ /* 0x000fe400078e0062 */
[----:B---3--:R-:W-:Y:S02]  /*123a0*/  IMAD.MOV.U32 R12, RZ, RZ, R246 ;  /* 0x000000ffff0c7224 */ /* 0x008fe400078e00f6 */
[----:B------:R-:W-:Y:S01]  /*123b0*/  IMAD.MOV.U32 R13, RZ, RZ, R242 ;  /* 0x000000ffff0d7224 */ /* 0x000fe200078e00f2 */
[----:B------:R2:W-:Y:S01]  /*123c0*/  STS.128 [R0+0x180], R4 ;  /* 0x0001800400007388 */ /* 0x0005e20000000c00 */
[----:B------:R-:W-:Y:S02]  /*123d0*/  IMAD.MOV.U32 R14, RZ, RZ, R174 ;  /* 0x000000ffff0e7224 */ /* 0x000fe400078e00ae */
[----:B------:R-:W-:Y:S02]  /*123e0*/  IMAD.MOV.U32 R15, RZ, RZ, R170 ;  /* 0x000000ffff0f7224 */ /* 0x000fe400078e00aa */
[----:B----4-:R-:W-:-:S02]  /*123f0*/  IMAD.MOV.U32 R16, RZ, RZ, R76 ;  /* 0x000000ffff107224 */ /* 0x010fc400078e004c */
[----:B------:R-:W-:Y:S01]  /*12400*/  IMAD.MOV.U32 R17, RZ, RZ, R72 ;  /* 0x000000ffff117224 */ /* 0x000fe200078e0048 */
[----:B------:R-:W-:Y:S01]  /*12410*/  STS.128 [R0+0x280], R12 ;  /* 0x0002800c00007388 */ /* 0x000fe20000000c00 */
[----:B-1----:R-:W-:Y:S02]  /*12420*/  IMAD.MOV.U32 R8, RZ, RZ, R245 ;  /* 0x000000ffff087224 */ /* 0x002fe400078e00f5 */
[----:B------:R-:W-:Y:S02]  /*12430*/  IMAD.MOV.U32 R9, RZ, RZ, R241 ;  /* 0x000000ffff097224 */ /* 0x000fe400078e00f1 */
[----:B------:R-:W-:Y:S02]  /*12440*/  IMAD.MOV.U32 R10, RZ, RZ, R173 ;  /* 0x000000ffff0a7224 */ /* 0x000fe400078e00ad */
[----:B------:R-:W-:Y:S02]  /*12450*/  IMAD.MOV.U32 R11, RZ, RZ, R169 ;  /* 0x000000ffff0b7224 */ /* 0x000fe400078e00a9 */
[----:B--2---:R-:W-:-:S02]  /*12460*/  IMAD.MOV.U32 R4, RZ, RZ, R244 ;  /* 0x000000ffff047224 */ /* 0x004fc400078e00f4 */
[----:B------:R-:W-:Y:S01]  /*12470*/  IMAD.MOV.U32 R5, RZ, RZ, R240 ;  /* 0x000000ffff057224 */ /* 0x000fe200078e00f0 */
[----:B------:R1:W-:Y:S01]  /*12480*/  STS.128 [R0+0xa00], R8 ;  /* 0x000a000800007388 */ /* 0x0003e20000000c00 */
[----:B------:R-:W-:Y:S02]  /*12490*/  IMAD.MOV.U32 R6, RZ, RZ, R172 ;  /* 0x000000ffff067224 */ /* 0x000fe400078e00ac */
[----:B------:R-:W-:Y:S02]  /*124a0*/  IMAD.MOV.U32 R7, RZ, RZ, R168 ;  /* 0x000000ffff077224 */ /* 0x000fe400078e00a8 */
[----:B------:R-:W-:Y:S02]  /*124b0*/  IMAD.MOV.U32 R18, RZ, RZ, R68 ;  /* 0x000000ffff127224 */ /* 0x000fe400078e0044 */
[----:B------:R-:W-:Y:S01]  /*124c0*/  IMAD.MOV.U32 R19, RZ, RZ, R64 ;  /* 0x000000ffff137224 */ /* 0x000fe200078e0040 */
[----:B------:R2:W-:Y:S01]  /*124d0*/  STS.128 [R0+0x200], R4 ;  /* 0x0002000400007388 */ /* 0x0005e20000000c00 */
[----:B------:R-:W-:-:S02]  /*124e0*/  IMAD.MOV.U32 R97, RZ, RZ, R107 ;  /* 0x000000ffff617224 */ /* 0x000fc400078e006b */
[----:B------:R-:W-:Y:S02]  /*124f0*/  IMAD.MOV.U32 R98, RZ, RZ, R103 ;  /* 0x000000ffff627224 */ /* 0x000fe400078e0067 */
[----:B------:R-:W-:Y:S02]  /*12500*/  IMAD.MOV.U32 R169, RZ, RZ, R243 ;  /* 0x000000ffffa97224 */ /* 0x000fe400078e00f3 */
[----:B------:R-:W-:Y:S01]  /*12510*/  IMAD.MOV.U32 R170, RZ, RZ, R175 ;  /* 0x000000ffffaa7224 */ /* 0x000fe200078e00af */
[----:B-1----:R-:W3:Y:S01]  /*12520*/  LDL.LU R8, [R1+0x210] ;  /* 0x0002100001087983 */ /* 0x002ee20000300800 */
[----:B------:R-:W-:Y:S02]  /*12530*/  IMAD.MOV.U32 R168, RZ, RZ, R247 ;  /* 0x000000ffffa87224 */ /* 0x000fe400078e00f7 */
[----:B------:R-:W-:Y:S01]  /*12540*/  IMAD.MOV.U32 R64, RZ, RZ, R79 ;  /* 0x000000ffff407224 */ /* 0x000fe200078e004f */
[----:B------:R-:W3:Y:S04]  /*12550*/  LDL.LU R9, [R1+0x200] ;  /* 0x0002000001097983 */ /* 0x000ee80000300800 */
[----:B------:R-:W3:Y:S01]  /*12560*/  LDL.LU R10, [R1+0x1f0] ;  /* 0x0001f000010a7983 */ /* 0x000ee20000300800 */
[----:B--2---:R-:W-:-:S02]  /*12570*/  IMAD.MOV.U32 R4, RZ, RZ, R78 ;  /* 0x000000ffff047224 */ /* 0x004fc400078e004e */
[----:B------:R-:W-:Y:S01]  /*12580*/  IMAD.MOV.U32 R5, RZ, RZ, R74 ;  /* 0x000000ffff057224 */ /* 0x000fe200078e004a */
[----:B------:R-:W3:Y:S01]  /*12590*/  LDL.LU R11, [R1+0x1e0] ;  /* 0x0001e000010b7983 */ /* 0x000ee20000300800 */
[----:B------:R-:W-:Y:S02]  /*125a0*/  IMAD.MOV.U32 R6, RZ, RZ, R70 ;  /* 0x000000ffff067224 */ /* 0x000fe400078e0046 */
[----:B------:R-:W-:Y:S01]  /*125b0*/  IMAD.MOV.U32 R7, RZ, RZ, R66 ;  /* 0x000000ffff077224 */ /* 0x000fe200078e0042 */
[----:B------:R-:W2:Y:S01]  /*125c0*/  LDL.LU R12, [R1+0x214] ;  /* 0x00021400010c7983 */ /* 0x000ea20000300800 */
[----:B------:R-:W-:-:S03]  /*125d0*/  IMAD.MOV.U32 R66, RZ, RZ, R71 ;  /* 0x000000ffff427224 */ /* 0x000fc600078e0047 */
[----:B------:R-:W2:Y:S04]  /*125e0*/  LDL.LU R13, [R1+0x204] ;  /* 0x00020400010d7983 */ /* 0x000ea80000300800 */
[----:B------:R-:W2:Y:S04]  /*125f0*/  LDL.LU R14, [R1+0x1f4] ;  /* 0x0001f400010e7983 */ /* 0x000ea80000300800 */
[----:B------:R-:W2:Y:S04]  /*12600*/  LDL.LU R15, [R1+0x1e4] ;  /* 0x0001e400010f7983 */ /* 0x000ea80000300800 */
[----:B------:R-:W4:Y:S04]  /*12610*/  LDL.LU R24, [R1+0x218] ;  /* 0x0002180001187983 */ /* 0x000f280000300800 */
[----:B------:R-:W4:Y:S04]  /*12620*/  LDL.LU R25, [R1+0x208] ;  /* 0x0002080001197983 */ /* 0x000f280000300800 */
[----:B------:R-:W4:Y:S04]  /*12630*/  LDL.LU R26, [R1+0x1f8] ;  /* 0x0001f800011a7983 */ /* 0x000f280000300800 */
[----:B------:R1:W-:Y:S04]  /*12640*/  STS.128 [R0+0x380], R4 ;  /* 0x0003800400007388 */ /* 0x0003e80000000c00 */
[----:B------:R-:W4:Y:S04]  /*12650*/  LDL.LU R27, [R1+0x1e8] ;  /* 0x0001e800011b7983 */ /* 0x000f280000300800 */
[----:B------:R-:W-:Y:S01]  /*12660*/  STS.128 [R0+0x300], R16 ;  /* 0x0003001000007388 */ /* 0x000fe20000000c00 */
[----:B------:R-:W-:-:S02]  /*12670*/  IMAD.MOV.U32 R20, RZ, RZ, R46 ;  /* 0x000000ffff147224 */ /* 0x000fc400078e002e */
[----:B------:R-:W-:Y:S01]  /*12680*/  IMAD.MOV.U32 R21, RZ, RZ, R42 ;  /* 0x000000ffff157224 */ /* 0x000fe200078e002a */
[----:B------:R-:W-:Y:S04]  /*12690*/  STS.128 [R0+0x980], R96 ;  /* 0x0009806000007388 */ /* 0x000fe80000000c00 */
[----:B-1----:R-:W4:Y:S04]  /*126a0*/  LDL.LU R4, [R1+0x21c] ;  /* 0x00021c0001047983 */ /* 0x002f280000300800 */
[----:B------:R-:W4:Y:S04]  /*126b0*/  LDL.LU R5, [R1+0x20c] ;  /* 0x00020c0001057983 */ /* 0x000f280000300800 */
[----:B------:R-:W4:Y:S04]  /*126c0*/  LDL.LU R6, [R1+0x1fc] ;  /* 0x0001fc0001067983 */ /* 0x000f280000300800 */
[----:B------:R-:W4:Y:S01]  /*126d0*/  LDL.LU R7, [R1+0x1ec] ;  /* 0x0001ec0001077983 */ /* 0x000f220000300800 */
[----:B------:R-:W-:-:S02]  /*126e0*/  IMAD.MOV.U32 R22, RZ, RZ, R38 ;  /* 0x000000ffff167224 */ /* 0x000fc400078e0026 */
[----:B------:R-:W-:Y:S01]  /*126f0*/  IMAD.MOV.U32 R28, RZ, RZ, R47 ;  /* 0x000000ffff1c7224 */ /* 0x000fe200078e002f */
[----:B------:R-:W-:Y:S04]  /*12700*/  STS.128 [R0+0xa80], R168 ;  /* 0x000a80a800007388 */ /* 0x000fe80000000c00 */
[----:B---3--:R1:W-:Y:S04]  /*12710*/  STS.128 [R0+0x400], R8 ;  /* 0x0004000800007388 */ /* 0x0083e80000000c00 */
[----:B-1----:R-:W3:Y:S04]  /*12720*/  LDL.LU R11, [R1+0x70] ;  /* 0x00007000010b7983 */ /* 0x002ee80000300800 */
[----:B------:R-:W3:Y:S01]  /*12730*/  LDL.LU R19, [R1+0x74] ;  /* 0x0000740001137983 */ /* 0x000ee20000300800 */
[----:B------:R-:W-:-:S02]  /*12740*/  IMAD.MOV.U32 R16, RZ, RZ, R45 ;  /* 0x000000ffff107224 */ /* 0x000fc400078e002d */
[----:B------:R-:W-:Y:S01]  /*12750*/  IMAD.MOV.U32 R17, RZ, RZ, R41 ;  /* 0x000000ffff117224 */ /* 0x000fe200078e0029 */
[----:B------:R-:W3:Y:S01]  /*12760*/  LDL.LU R23, [R1+0x78] ;  /* 0x0000780001177983 */ /* 0x000ee20000300800 */
[----:B------:R-:W-:Y:S02]  /*12770*/  IMAD.MOV.U32 R18, RZ, RZ, R37 ;  /* 0x000000ffff127224 */ /* 0x000fe400078e0025 */
[----:B------:R-:W-:Y:S01]  /*12780*/  IMAD.MOV.U32 R8, RZ, RZ, R44 ;  /* 0x000000ffff087224 */ /* 0x000fe200078e002c */
[----:B------:R-:W3:Y:S01]  /*12790*/  LDL.LU R31, [R1+0x7c] ;  /* 0x00007c00011f7983 */ /* 0x000ee20000300800 */
[----:B------:R-:W-:Y:S02]  /*127a0*/  IMAD.MOV.U32 R9, RZ, RZ, R40 ;  /* 0x000000ffff097224 */ /* 0x000fe400078e0028 */
[----:B------:R-:W-:Y:S01]  /*127b0*/  IMAD.MOV.U32 R10, RZ, RZ, R36 ;  /* 0x000000ffff0a7224 */ /* 0x000fe200078e0024 */
[----:B--2---:R1:W-:Y:S02]  /*127c0*/  STS.128 [R0+0xc00], R12 ;  /* 0x000c000c00007388 */ /* 0x0043e40000000c00 */
[----:B-1----:R-:W-:-:S02]  /*127d0*/  IMAD.MOV.U32 R12, RZ, RZ, R142 ;  /* 0x000000ffff0c7224 */ /* 0x002fc400078e008e */
[----:B------:R-:W-:Y:S01]  /*127e0*/  IMAD.MOV.U32 R13, RZ, RZ, R138 ;  /* 0x000000ffff0d7224 */ /* 0x000fe200078e008a */
[----:B----4-:R1:W-:Y:S01]  /*127f0*/  STS.128 [R0+0xc80], R4 ;  /* 0x000c800400007388 */ /* 0x0103e20000000c00 */
[----:B------:R-:W-:Y:S02]  /*12800*/  IMAD.MOV.U32 R14, RZ, RZ, R134 ;  /* 0x000000ffff0e7224 */ /* 0x000fe400078e0086 */
[----:B------:R-:W-:Y:S02]  /*12810*/  IMAD.MOV.U32 R15, RZ, RZ, R130 ;  /* 0x000000ffff0f7224 */ /* 0x000fe400078e0082 */
[----:B-1----:R-:W-:Y:S02]  /*12820*/  IMAD.MOV.U32 R4, RZ, RZ, R140 ;  /* 0x000000ffff047224 */ /* 0x002fe400078e008c */
[----:B------:R-:W-:Y:S02]  /*12830*/  IMAD.MOV.U32 R5, RZ, RZ, R136 ;  /* 0x000000ffff057224 */ /* 0x000fe400078e0088 */
[----:B------:R-:W-:-:S02]  /*12840*/  IMAD.MOV.U32 R6, RZ, RZ, R132 ;  /* 0x000000ffff067224 */ /* 0x000fc400078e0084 */
[----:B------:R-:W-:-:S05]  /*12850*/  IMAD.MOV.U32 R7, RZ, RZ, R128 ;  /* 0x000000ffff077224 */ /* 0x000fca00078e0080 */
[----:B------:R-:W-:Y:S04]  /*12860*/  STS.128 [R0+0x600], R4 ;  /* 0x0006000400007388 */ /* 0x000fe80000000c00 */
[----:B------:R-:W-:Y:S04]  /*12870*/  STS.128 [R0+0x680], R12 ;  /* 0x0006800c00007388 */ /* 0x000fe80000000c00 */
[----:B---3--:R1:W-:Y:S04]  /*12880*/  STS.128 [R0+0x500], R8 ;  /* 0x0005000800007388 */ /* 0x0083e80000000c00 */
[----:B------:R2:W-:Y:S01]  /*12890*/  STS.128 [R0+0xd00], R16 ;  /* 0x000d001000007388 */ /* 0x0005e20000000c00 */
[----:B-1----:R-:W-:-:S02]  /*128a0*/  IMAD.MOV.U32 R8, RZ, RZ, R141 ;  /* 0x000000ffff087224 */ /* 0x002fc400078e008d */
[----:B------:R-:W-:Y:S01]  /*128b0*/  IMAD.MOV.U32 R9, RZ, RZ, R137 ;  /* 0x000000ffff097224 */ /* 0x000fe200078e0089 */
[----:B--2---:R-:W2:Y:S01]  /*128c0*/  LDL.LU R16, [R1+0x60] ;  /* 0x0000600001107983 */ /* 0x004ea20000300800 */
[----:B------:R-:W-:Y:S02]  /*128d0*/  IMAD.MOV.U32 R10, RZ, RZ, R133 ;  /* 0x000000ffff0a7224 */ /* 0x000fe400078e0085 */
[----:B------:R-:W-:Y:S01]  /*128e0*/  IMAD.MOV.U32 R11, RZ, RZ, R129 ;  /* 0x000000ffff0b7224 */ /* 0x000fe200078e0081 */
[----:B------:R-:W2:Y:S04]  /*128f0*/  LDL.LU R17, [R1+0x50] ;  /* 0x0000500001117983 */ /* 0x000ea80000300800 */
[----:B------:R-:W2:Y:S04]  /*12900*/  LDL.LU R18, [R1+0x40] ;  /* 0x0000400001127983 */ /* 0x000ea80000300800 */
[----:B------:R-:W2:Y:S04]  /*12910*/  LDL.LU R19, [R1+0x30] ;  /* 0x0000300001137983 */ /* 0x000ea80000300800 */
[----:B------:R-:W3:Y:S04]  /*12920*/  LDL.LU R4, [R1+0x64] ;  /* 0x0000640001047983 */ /* 0x000ee80000300800 */
[----:B------:R-:W3:Y:S04]  /*12930*/  LDL.LU R5, [R1+0x54] ;  /* 0x0000540001057983 */ /* 0x000ee80000300800 */
[----:B------:R-:W3:Y:S04]  /*12940*/  LDL.LU R6, [R1+0x44] ;  /* 0x0000440001067983 */ /* 0x000ee80000300800 */
[----:B------:R1:W-:Y:S04]  /*12950*/  STS.128 [R0+0xe00], R8 ;  /* 0x000e000800007388 */ /* 0x0003e80000000c00 */
[----:B------:R-:W3:Y:S04]  /*12960*/  LDL.LU R7, [R1+0x34] ;  /* 0x0000340001077983 */ /* 0x000ee80000300800 */
[----:B-1----:R-:W4:Y:S04]  /*12970*/  LDL.LU R8, [R1+0x68] ;  /* 0x0000680001087983 */ /* 0x002f280000300800 */
[----:B------:R-:W4:Y:S04]  /*12980*/  LDL.LU R9, [R1+0x58] ;  /* 0x0000580001097983 */ /* 0x000f280000300800 */
[----:B------:R-:W4:Y:S04]  /*12990*/  LDL.LU R10, [R1+0x48] ;  /* 0x00004800010a7983 */ /* 0x000f280000300800 */
[----:B------:R-:W4:Y:S04]  /*129a0*/  LDL.LU R11, [R1+0x38] ;  /* 0x00003800010b7983 */ /* 0x000f280000300800 */
[----:B------:R-:W4:Y:S04]  /*129b0*/  LDL.LU R12, [R1+0x6c] ;  /* 0x00006c00010c7983 */ /* 0x000f280000300800 */
[----:B------:R-:W4:Y:S04]  /*129c0*/  LDL.LU R13, [R1+0x5c] ;  /* 0x00005c00010d7983 */ /* 0x000f280000300800 */
[----:B------:R-:W4:Y:S04]  /*129d0*/  LDL.LU R14, [R1+0x4c] ;  /* 0x00004c00010e7983 */ /* 0x000f280000300800 */
[----:B------:R-:W4:Y:S01]  /*129e0*/  LDL.LU R15, [R1+0x3c] ;  /* 0x00003c00010f7983 */ /* 0x000f220000300800 */
[----:B------:R-:W-:-:S02]  /*129f0*/  IMAD.MOV.U32 R29, RZ, RZ, R43 ;  /* 0x000000ffff1d7224 */ /* 0x000fc400078e002b */
[----:B------:R-:W-:Y:S02]  /*12a00*/  IMAD.MOV.U32 R30, RZ, RZ, R39 ;  /* 0x000000ffff1e7224 */ /* 0x000fe400078e0027 */
[----:B------:R-:W-:Y:S02]  /*12a10*/  IMAD.MOV.U32 R128, RZ, RZ, R143 ;  /* 0x000000ffff807224 */ /* 0x000fe400078e008f */
[----:B------:R-:W-:Y:S02]  /*12a20*/  IMAD.MOV.U32 R129, RZ, RZ, R139 ;  /* 0x000000ffff817224 */ /* 0x000fe400078e008b */
[----:B------:R-:W-:Y:S01]  /*12a30*/  IMAD.MOV.U32 R130, RZ, RZ, R135 ;  /* 0x000000ffff827224 */ /* 0x000fe200078e0087 */
[----:B------:R-:W-:Y:S04]  /*12a40*/  STS.128 [R0+0xb80], R64 ;  /* 0x000b804000007388 */ /* 0x000fe80000000c00 */
[----:B------:R-:W-:Y:S04]  /*12a50*/  STS.128 [R0+0x480], R24 ;  /* 0x0004801800007388 */ /* 0x000fe80000000c00 */
[----:B------:R1:W-:Y:S04]  /*12a60*/  STS.128 [R0+0x580], R20 ;  /* 0x0005801400007388 */ /* 0x0003e80000000c00 */
[----:B------:R-:W-:Y:S04]  /*12a70*/  STS.128 [R0+0xd80], R28 ;  /* 0x000d801c00007388 */ /* 0x000fe80000000c00 */
[----:B------:R-:W-:Y:S01]  /*12a80*/  STS.128 [R0+0xe80], R128 ;  /* 0x000e808000007388 */ /* 0x000fe20000000c00 */
[----:B------:R-:W-:Y:S01]  /*12a90*/  LOP3.LUT R3, R2, 0x60, RZ, 0x3c, !PT ;  /* 0x0000006002037812 */ /* 0x000fe200078e3cff */
[----:B------:R-:W-:-:S02]  /*12aa0*/  IMAD.MOV.U32 R212, RZ, RZ, R188 ;  /* 0x000000ffffd47224 */ /* 0x000fc400078e00bc */
[----:B------:R-:W-:Y:S01]  /*12ab0*/  IMAD.MOV.U32 R213, RZ, RZ, R184 ;  /* 0x000000ffffd57224 */ /* 0x000fe200078e00b8 */
[C---:B-1----:R-:W-:Y:S02]  /*12ac0*/  LOP3.LUT R21, R2.reuse, 0x20, RZ, 0x3c, !PT ;  /* 0x0000002002157812 */ /* 0x042fe400078e3cff */
[----:B------:R-:W-:Y:S01]  /*12ad0*/  LOP3.LUT R20, R2, 0x40, RZ, 0x3c, !PT ;  /* 0x0000004002147812 */ /* 0x000fe200078e3cff */
[----:B------:R-:W-:Y:S02]  /*12ae0*/  IMAD.MOV.U32 R214, RZ, RZ, R180 ;  /* 0x000000ffffd67224 */ /* 0x000fe400078e00b4 */
[----:B------:R-:W-:Y:S02]  /*12af0*/  IMAD.MOV.U32 R215, RZ, RZ, R176 ;  /* 0x000000ffffd77224 */ /* 0x000fe400078e00b0 */
[----:B------:R-:W-:Y:S02]  /*12b00*/  IMAD.MOV.U32 R208, RZ, RZ, R189 ;  /* 0x000000ffffd07224 */ /* 0x000fe400078e00bd */
[----:B------:R-:W-:-:S02]  /*12b10*/  IMAD.MOV.U32 R209, RZ, RZ, R185 ;  /* 0x000000ffffd17224 */ /* 0x000fc400078e00b9 */
[----:B------:R-:W-:Y:S02]  /*12b20*/  IMAD.MOV.U32 R210, RZ, RZ, R181 ;  /* 0x000000ffffd27224 */ /* 0x000fe400078e00b5 */
[----:B------:R-:W-:Y:S02]  /*12b30*/  IMAD.MOV.U32 R211, RZ, RZ, R177 ;  /* 0x000000ffffd37224 */ /* 0x000fe400078e00b1 */
        /* <DEDUP_REMOVED lines=13> */
[----:B------:R-:W-:Y:S01]  /*12c10*/  IMAD.MOV.U32 R88, RZ, RZ, R165 ;  /* 0x000000ffff587224 */ /* 0x000fe200078e00a5 */
[----:B--2---:R-:W-:Y:S04]  /*12c20*/  STS.128 [R0+0x700], R16 ;  /* 0x0007001000007388 */ /* 0x004fe80000000c00 */
[----:B---3--:R-:W-:Y:S04]  /*12c30*/  STS.128 [R0+0xf00], R4 ;  /* 0x000f000400007388 */ /* 0x008fe80000000c00 */
[----:B----4-:R-:W-:Y:S04]  /*12c40*/  STS.128 [R0+0x780], R8 ;  /* 0x0007800800007388 */ /* 0x010fe80000000c00 */
[----:B------:R-:W-:Y:S04]  /*12c50*/  STS.128 [R0+0xf80], R12 ;  /* 0x000f800c00007388 */ /* 0x000fe80000000c00 */
[----:B------:R-:W-:Y:S06]  /*12c60*/  BAR.SYNC.DEFER_BLOCKING 0x0 ;  /* 0x0000000000007b1d */ /* 0x000fec0000010000 */
[----:B------:R-:W-:Y:S04]  /*12c70*/  LDS.128 R188, [R21] ;  /* 0x0000000015bc7984 */ /* 0x000fe80000000c00 */
[----:B------:R-:W-:Y:S04]  /*12c80*/  LDS.128 R180, [R21+0x1000] ;  /* 0x0010000015b47984 */ /* 0x000fe80000000c00 */
[----:B------:R-:W-:Y:S04]  /*12c90*/  LDS.128 R172, [R21+0x2000] ;  /* 0x0020000015ac7984 */ /* 0x000fe80000000c00 */
[----:B------:R-:W-:Y:S04]  /*12ca0*/  LDS.128 R128, [R21+0x3000] ;  /* 0x0030000015807984 */ /* 0x000fe80000000c00 */
[----:B------:R-:W-:Y:S04]  /*12cb0*/  LDS.128 R12, [R21+0x4000] ;  /* 0x00400000150c7984 */ /* 0x000fe80000000c00 */
[----:B------:R-:W-:Y:S04]  /*12cc0*/  LDS.128 R4, [R21+0x5000] ;  /* 0x0050000015047984 */ /* 0x000fe80000000c00 */
[----:B------:R-:W-:Y:S04]  /*12cd0*/  LDS.128 R28, [R21+0x6000] ;  /* 0x00600000151c7984 */ /* 0x000fe80000000c00 */
[----:B------:R-:W-:Y:S04]  /*12ce0*/  LDS.128 R44, [R21+0x7000] ;  /* 0x00700000152c7984 */ /* 0x000fe80000000c00 */
        /* <DEDUP_REMOVED lines=8> */
[----:B------:R-:W1:Y:S04]  /*12d70*/  LDS.128 R220, [R2] ;  /* 0x0000000002dc7984 */ /* 0x000e680000000c00 */
[----:B------:R-:W-:Y:S04]  /*12d80*/  LDS.128 R216, [R2+0x1000] ;  /* 0x0010000002d87984 */ /* 0x000fe80000000c00 */
[----:B------:R-:W-:Y:S04]  /*12d90*/  LDS.128 R200, [R2+0x2000] ;  /* 0x0020000002c87984 */ /* 0x000fe80000000c00 */
[----:B------:R-:W-:Y:S04]  /*12da0*/  LDS.128 R136, [R2+0x3000] ;  /* 0x0030000002887984 */ /* 0x000fe80000000c00 */
[----:B------:R-:W-:Y:S04]  /*12db0*/  LDS.128 R104, [R2+0x4000] ;  /* 0x0040000002687984 */ /* 0x000fe80000000c00 */
[----:B------:R-:W-:Y:S04]  /*12dc0*/  LDS.128 R72, [R2+0x5000] ;  /* 0x0050000002487984 */ /* 0x000fe80000000c00 */
[----:B------:R-:W-:Y:S04]  /*12dd0*/  LDS.128 R24, [R2+0x6000] ;  /* 0x0060000002187984 */ /* 0x000fe80000000c00 */
[----:B------:R-:W-:Y:S04]  /*12de0*/  LDS.128 R40, [R2+0x7000] ;  /* 0x0070000002287984 */ /* 0x000fe80000000c00 */
[----:B------:R-:W2:Y:S04]  /*12df0*/  LDS.128 R140, [R3] ;  /* 0x00000000038c7984 */ /* 0x000ea80000000c00 */
[----:B------:R-:W3:Y:S04]  /*12e00*/  LDS.128 R96, [R3+0x1000] ;  /* 0x0010000003607984 */ /* 0x000ee80000000c00 */
[----:B------:R-:W4:Y:S04]  /*12e10*/  LDS.128 R132, [R3+0x2000] ;  /* 0x0020000003847984 */ /* 0x000f280000000c00 */
[----:B------:R-:W1:Y:S04]  /*12e20*/  LDS.128 R108, [R3+0x3000] ;  /* 0x00300000036c7984 */ /* 0x000e680000000c00 */
[----:B------:R-:W1:Y:S04]  /*12e30*/  LDS.128 R76, [R3+0x4000] ;  /* 0x00400000034c7984 */ /* 0x000e680000000c00 */
[----:B------:R-:W1:Y:S04]  /*12e40*/  LDS.128 R20, [R3+0x5000] ;  /* 0x0050000003147984 */ /* 0x000e680000000c00 */
[----:B------:R-:W1:Y:S04]  /*12e50*/  LDS.128 R36, [R3+0x6000] ;  /* 0x0060000003247984 */ /* 0x000e680000000c00 */
[----:B------:R-:W1:Y:S04]  /*12e60*/  LDS.128 R68, [R3+0x7000] ;  /* 0x0070000003447984 */ /* 0x000e680000000c00 */
[----:B------:R-:W-:Y:S06]  /*12e70*/  BAR.SYNC.DEFER_BLOCKING 0x0 ;  /* 0x0000000000007b1d */ /* 0x000fec0000010000 */
[----:B------:R1:W-:Y:S04]  /*12e80*/  STS.128 [R0+0x880], R196 ;  /* 0x000880c400007388 */ /* 0x0003e80000000c00 */
[----:B------:R2:W-:Y:S01]  /*12e90*/  STS.128 [R0+0x100], R192 ;  /* 0x000100c000007388 */ /* 0x0005e20000000c00 */
[----:B-1----:R-:W-:-:S02]  /*12ea0*/  IMAD.MOV.U32 R199, RZ, RZ, R82 ;  /* 0x000000ffffc77224 */ /* 0x002fc400078e0052 */
[----:B------:R-:W-:Y:S02]  /*12eb0*/  IMAD.MOV.U32 R198, RZ, RZ, R86 ;  /* 0x000000ffffc67224 */ /* 0x000fe400078e0056 */
[----:B--2---:R-:W-:Y:S02]  /*12ec0*/  IMAD.MOV.U32 R194, RZ, RZ, R85 ;  /* 0x000000ffffc27224 */ /* 0x004fe400078e0055 */
        /* <DEDUP_REMOVED lines=10> */
[----:B------:R-:W-:Y:S01]  /*12f70*/  IMAD.MOV.U32 R91, RZ, RZ, R153 ;  /* 0x000000ffff5b7224 */ /* 0x000fe200078e0099 */
[----:B------:R1:W-:Y:S04]  /*12f80*/  STS.128 [R0+0x200], R84 ;  /* 0x0002005400007388 */ /* 0x0003e80000000c00 */
[----:B------:R2:W-:Y:S01]  /*12f90*/  STS.128 [R0+0xa00], R88 ;  /* 0x000a005800007388 */ /* 0x0005e20000000c00 */
[----:B-1----:R-:W-:-:S03]  /*12fa0*/  IMAD.MOV.U32 R86, RZ, RZ, R52 ;  /* 0x000000ffff567224 */ /* 0x002fc600078e0034 */
[----:B------:R-:W3:Y:S01]  /*12fb0*/  LDL.LU R52, [R1+0x1d0] ;  /* 0x0001d00001347983 */ /* 0x000ee20000300800 */
[----:B--2---:R-:W-:-:S03]  /*12fc0*/  IMAD.MOV.U32 R90, RZ, RZ, R53 ;  /* 0x000000ffff5a7224 */ /* 0x004fc600078e0035 */
[----:B------:R-:W3:Y:S01]  /*12fd0*/  LDL.LU R53, [R1+0x1c0] ;  /* 0x0001c00001357983 */ /* 0x000ee20000300800 */
[----:B------:R-:W-:Y:S02]  /*12fe0*/  IMAD.MOV.U32 R80, RZ, RZ, R95 ;  /* 0x000000ffff507224 */ /* 0x000fe400078e005f */
[----:B------:R-:W-:Y:S02]  /*12ff0*/  IMAD.MOV.U32 R85, RZ, RZ, R56 ;  /* 0x000000ffff557224 */ /* 0x000fe400078e0038 */
[----:B------:R-:W-:Y:S01]  /*13000*/  IMAD.MOV.U32 R89, RZ, RZ, R57 ;  /* 0x000000ffff597224 */ /* 0x000fe200078e0039 */
[----:B------:R1:W-:Y:S01]  /*13010*/  STS.128 [R0+0x980], R80 ;  /* 0x0009805000007388 */ /* 0x0003e20000000c00 */
[----:B------:R-:W-:Y:S02]  /*13020*/  IMAD.MOV.U32 R84, RZ, RZ, R60 ;  /* 0x000000ffff547224 */ /* 0x000fe400078e003c */
[----:B------:R-:W-:Y:S01]  /*13030*/  IMAD.MOV.U32 R95, RZ, RZ, R50 ;  /* 0x000000ffff5f7224 */ /* 0x000fe200078e0032 */
[----:B------:R-:W2:Y:S01]  /*13040*/  LDL.LU R56, [R1+0x1d4] ;  /* 0x0001d40001387983 */ /* 0x000ea20000300800 */
[----:B------:R-:W-:-:S02]  /*13050*/  IMAD.MOV.U32 R88, RZ, RZ, R61 ;  /* 0x000000ffff587224 */ /* 0x000fc400078e003d */
[----:B------:R-:W-:Y:S01]  /*13060*/  IMAD.MOV.U32 R91, RZ, RZ, R49 ;  /* 0x000000ffff5b7224 */ /* 0x000fe200078e0031 */
[----:B------:R-:W2:Y:S01]  /*13070*/  LDL.LU R57, [R1+0x1c4] ;  /* 0x0001c40001397983 */ /* 0x000ea20000300800 */
[----:B------:R-:W-:Y:S02]  /*13080*/  IMAD.MOV.U32 R50, RZ, RZ, R55 ;  /* 0x000000ffff327224 */ /* 0x000fe400078e0037 */
[----:B------:R-:W-:Y:S01]  /*13090*/  IMAD.MOV.U32 R49, RZ, RZ, R59 ;  /* 0x000000ffff317224 */ /* 0x000fe200078e003b */
[----:B------:R-:W2:Y:S01]  /*130a0*/  LDL.LU R60, [R1+0x1d8] ;  /* 0x0001d800013c7983 */ /* 0x000ea20000300800 */
[----:B------:R-:W-:Y:S02]  /*130b0*/  IMAD.MOV.U32 R55, RZ, RZ, R144 ;  /* 0x000000ffff377224 */ /* 0x000fe400078e0090 */
[----:B-1----:R-:W-:Y:S01]  /*130c0*/  IMAD.MOV.U32 R80, RZ, RZ, R166 ;  /* 0x000000ffff507224 */ /* 0x002fe200078e00a6 */
[----:B------:R-:W2:Y:S01]  /*130d0*/  LDL.LU R61, [R1+0x1c8] ;  /* 0x0001c800013d7983 */ /* 0x000ea20000300800 */
[----:B------:R-:W-:-:S02]  /*130e0*/  IMAD.MOV.U32 R81, RZ, RZ, R162 ;  /* 0x000000ffff517224 */ /* 0x000fc400078e00a2 */
[----:B------:R-:W-:Y:S01]  /*130f0*/  IMAD.MOV.U32 R82, RZ, RZ, R158 ;  /* 0x000000ffff527224 */ /* 0x000fe200078e009e */
[----:B------:R-:W2:Y:S01]  /*13100*/  LDL.LU R144, [R1+0x1dc] ;  /* 0x0001dc0001907983 */ /* 0x000ea20000300800 */
[----:B------:R-:W-:Y:S02]  /*13110*/  IMAD.MOV.U32 R83, RZ, RZ, R154 ;  /* 0x000000ffff537224 */ /* 0x000fe400078e009a */
[----:B------:R-:W-:Y:S02]  /*13120*/  IMAD.MOV.U32 R87, RZ, RZ, R48 ;  /* 0x000000ffff577224 */ /* 0x000fe400078e0030 */
[----:B------:R-:W-:Y:S01]  /*13130*/  IMAD.MOV.U32 R59, RZ, RZ, R145 ;  /* 0x000000ffff3b7224 */ /* 0x000fe200078e0091 */
[----:B------:R1:W-:Y:S01]  /*13140*/  STS.128 [R0+0x280], R80 ;  /* 0x0002805000007388 */ /* 0x0003e20000000c00 */
[----:B------:R-:W-:-:S03]  /*13150*/  IMAD.MOV.U32 R48, RZ, RZ, R63 ;  /* 0x000000ffff307224 */ /* 0x000fc600078e003f */
[----:B------:R-:W2:Y:S01]  /*13160*/  LDL.LU R145, [R1+0x1cc] ;  /* 0x0001cc0001917983 */ /* 0x000ea20000300800 */
[----:B------:R-:W-:-:S03]  /*13170*/  IMAD.MOV.U32 R196, RZ, RZ, R94 ;  /* 0x000000ffffc47224 */ /* 0x000fc600078e005e */
[----:B------:R4:W-:Y:S01]  /*13180*/  STS.128 [R0+0x300], R84 ;  /* 0x0003005400007388 */ /* 0x0009e20000000c00 */
[----:B------:R-:W-:-:S03]  /*13190*/  IMAD.MOV.U32 R94, RZ, RZ, R54 ;  /* 0x000000ffff5e7224 */ /* 0x000fc600078e0036 */
[----:B-1----:R-:W2:Y:S04]  /*131a0*/  LDL.LU R80, [R1+0x90] ;  /* 0x0000900001507983 */ /* 0x002ea80000300800 */
[----:B------:R-:W2:Y:S04]  /*131b0*/  LDL.LU R81, [R1+0xb0] ;  /* 0x0000b00001517983 */ /* 0x000ea80000300800 */
[----:B------:R-:W2:Y:S01]  /*131c0*/  LDL.LU R82, [R1+0xa0] ;  /* 0x0000a00001527983 */ /* 0x000ea20000300800 */
[----:B------:R-:W-:-:S03]  /*131d0*/  IMAD.MOV.U32 R54, RZ, RZ, R148 ;  /* 0x000000ffff367224 */ /* 0x000fc600078e0094 */
[----:B------:R-:W2:Y:S04]  /*131e0*/  LDL.LU R83, [R1+0x80] ;  /* 0x0000800001537983 */ /* 0x000ea80000300800 */
[----:B----4-:R-:W4:Y:S04]  /*131f0*/  LDL.LU R84, [R1+0x94] ;  /* 0x0000940001547983 */ /* 0x010f280000300800 */
[----:B------:R-:W4:Y:S04]  /*13200*/  LDL.LU R85, [R1+0xb4] ;  /* 0x0000b40001557983 */ /* 0x000f280000300800 */
[----:B------:R-:W4:Y:S04]  /*13210*/  LDL.LU R86, [R1+0xa4] ;  /* 0x0000a40001567983 */ /* 0x000f280000300800 */
[----:B------:R1:W-:Y:S04]  /*13220*/  STS.128 [R0+0xb80], R48 ;  /* 0x000b803000007388 */ /* 0x0003e80000000c00 */
[----:B------:R-:W4:Y:S04]  /*13230*/  LDL.LU R87, [R1+0x84] ;  /* 0x0000840001577983 */ /* 0x000f280000300800 */
[----:B-1----:R-:W4:Y:S04]  /*13240*/  LDL.LU R48, [R1+0x98] ;  /* 0x0000980001307983 */ /* 0x002f280000300800 */
[----:B------:R-:W4:Y:S04]  /*13250*/  LDL.LU R49, [R1+0xb8] ;  /* 0x0000b80001317983 */ /* 0x000f280000300800 */
[----:B------:R-:W4:Y:S04]  /*13260*/  LDL.LU R50, [R1+0xa8] ;  /* 0x0000a80001327983 */ /* 0x000f280000300800 */
[----:B------:R-:W4:Y:S04]  /*13270*/  LDL.LU R51, [R1+0x88] ;  /* 0x0000880001337983 */ /* 0x000f280000300800 */
[----:B---3--:R1:W-:Y:S04]  /*13280*/  STS.128 [R0+0x400], R52 ;  /* 0x0004003400007388 */ /* 0x0083e80000000c00 */
[----:B-1----:R-:W3:Y:S04]  /*13290*/  LDL.LU R52, [R1+0x9c] ;  /* 0x00009c0001347983 */ /* 0x002ee80000300800 */
[----:B------:R-:W3:Y:S04]  /*132a0*/  LDL.LU R53, [R1+0xbc] ;  /* 0x0000bc0001357983 */ /* 0x000ee80000300800 */
[----:B------:R-:W3:Y:S04]  /*132b0*/  LDL.LU R54, [R1+0xac] ;  /* 0x0000ac0001367983 */ /* 0x000ee80000300800 */
[----:B------:R-:W3:Y:S01]  /*132c0*/  LDL.LU R55, [R1+0x8c] ;  /* 0x00008c0001377983 */ /* 0x000ee20000300800 */
[----:B------:R-:W-:-:S02]  /*132d0*/  IMAD.MOV.U32 R192, RZ, RZ, R93 ;  /* 0x000000ffffc07224 */ /* 0x000fc400078e005d */
[----:B------:R-:W-:Y:S02]  /*132e0*/  IMAD.MOV.U32 R92, RZ, RZ, R62 ;  /* 0x000000ffff5c7224 */ /* 0x000fe400078e003e */
[----:B------:R-:W-:Y:S02]  /*132f0*/  IMAD.MOV.U32 R93, RZ, RZ, R58 ;  /* 0x000000ffff5d7224 */ /* 0x000fe400078e003a */
[----:B------:R-:W-:Y:S02]  /*13300*/  IMAD.MOV.U32 R63, RZ, RZ, R146 ;  /* 0x000000ffff3f7224 */ /* 0x000fe400078e0092 */
[----:B------:R-:W-:Y:S02]  /*13310*/  IMAD.MOV.U32 R146, RZ, RZ, R151 ;  /* 0x000000ffff927224 */ /* 0x000fe400078e0097 */
[----:B------:R-:W-:Y:S01]  /*13320*/  IMAD.MOV.U32 R62, RZ, RZ, R150 ;  /* 0x000000ffff3e7224 */ /* 0x000fe200078e0096 */
[----:B------:R1:W-:Y:S04]  /*13330*/  STS.128 [R0+0x380], R92 ;  /* 0x0003805c00007388 */ /* 0x0003e80000000c00 */
[----:B--2---:R2:W-:Y:S04]  /*13340*/  STS.128 [R0+0xc80], R144 ;  /* 0x000c809000007388 */ /* 0x0045e80000000c00 */
[----:B------:R2:W-:Y:S04]  /*13350*/  STS.128 [R0+0x480], R60 ;  /* 0x0004803c00007388 */ /* 0x0005e80000000c00 */
[----:B-1----:R-:W4:Y:S04]  /*13360*/  LDL.LU R92, [R1+0x4f4] ;  /* 0x0004f400015c7983 */ /* 0x002f280000300800 */
[----:B--2---:R-:W2:Y:S01]  /*13370*/  LDL.LU R144, [R1+0x24c] ;  /* 0x00024c0001907983 */ /* 0x004ea20000300800 */
[----:B------:R-:W-:-:S02]  /*13380*/  IMAD.MOV.U32 R60, RZ, RZ, R125 ;  /* 0x000000ffff3c7224 */ /* 0x000fc400078e007d */
[----:B------:R-:W-:Y:S02]  /*13390*/  IMAD.MOV.U32 R61, RZ, RZ, R121 ;  /* 0x000000ffff3d7224 */ /* 0x000fe400078e0079 */
[----:B------:R-:W-:Y:S02]  /*133a0*/  IMAD.MOV.U32 R62, RZ, RZ, R117 ;  /* 0x000000ffff3e7224 */ /* 0x000fe400078e0075 */
[----:B------:R-:W-:Y:S01]  /*133b0*/  IMAD.MOV.U32 R63, RZ, RZ, R113 ;  /* 0x000000ffff3f7224 */ /* 0x000fe200078e0071 */
[----:B------:R1:W-:Y:S04]  /*133c0*/  STS.128 [R0+0x500], R80 ;  /* 0x0005005000007388 */ /* 0x0003e80000000c00 */
[----:B------:R1:W-:Y:S02]  /*133d0*/  STS.128 [R0+0xe00], R60 ;  /* 0x000e003c00007388 */ /* 0x0003e40000000c00 */
[----:B-1----:R-:W-:-:S02]  /*133e0*/  IMAD.MOV.U32 R83, RZ, RZ, R249 ;  /* 0x000000ffff537224 */ /* 0x002fc400078e00f9 */
[----:B------:R-:W-:Y:S01]  /*133f0*/  IMAD.MOV.U32 R63, RZ, RZ, R250 ;  /* 0x000000ffff3f7224 */ /* 0x000fe200078e00fa */
[----:B---3--:R1:W-:Y:S04]  /*13400*/  STS.128 [R0+0xd80], R52 ;  /* 0x000d803400007388 */ /* 0x0083e80000000c00 */
[----:B-1----:R-:W3:Y:S04]  /*13410*/  LDL.LU R52, [R1+0x20] ;  /* 0x0000200001347983 */ /* 0x002ee80000300800 */
[----:B------:R-:W3:Y:S04]  /*13420*/  LDL.LU R53, [R1+0x10] ;  /* 0x0000100001357983 */ /* 0x000ee80000300800 */
[----:B------:R-:W3:Y:S04]  /*13430*/  LDL.LU R54, [R1] ;  /* 0x0000000001367983 */ /* 0x000ee80000300800 */
[----:B------:R-:W3:Y:S04]  /*13440*/  LDL.LU R80, [R1+0x24] ;  /* 0x0000240001507983 */ /* 0x000ee80000300800 */
[----:B------:R-:W3:Y:S01]  /*13450*/  LDL.LU R81, [R1+0x14] ;  /* 0x0000140001517983 */ /* 0x000ee20000300800 */
[----:B------:R-:W-:-:S03]  /*13460*/  IMAD.MOV.U32 R55, RZ, RZ, R248 ;  /* 0x000000ffff377224 */ /* 0x000fc600078e00f8 */
[----:B------:R-:W3:Y:S04]  /*13470*/  LDL.LU R82, [R1+0x4] ;  /* 0x0000040001527983 */ /* 0x000ee80000300800 */
[----:B------:R-:W3:Y:S04]  /*13480*/  LDL.LU R60, [R1+0x28] ;  /* 0x00002800013c7983 */ /* 0x000ee80000300800 */
[----:B------:R-:W3:Y:S04]  /*13490*/  LDL.LU R61, [R1+0x18] ;  /* 0x00001800013d7983 */ /* 0x000ee80000300800 */
[----:B------:R-:W3:Y:S04]  /*134a0*/  LDL.LU R62, [R1+0x8] ;  /* 0x00000800013e7983 */ /* 0x000ee80000300800 */
[----:B------:R-:W3:Y:S04]  /*134b0*/  LDL.LU R248, [R1+0x2c] ;  /* 0x00002c0001f87983 */ /* 0x000ee80000300800 */
[----:B------:R-:W3:Y:S04]  /*134c0*/  LDL.LU R249, [R1+0x1c] ;  /* 0x00001c0001f97983 */ /* 0x000ee80000300800 */
[----:B------:R-:W3:Y:S01]  /*134d0*/  LDL.LU R250, [R1+0xc] ;  /* 0x00000c0001fa7983 */ /* 0x000ee20000300800 */
[----:B------:R-:W-:-:S04]  /*134e0*/  SHF.R.U32.HI R164, RZ, 0x7, R224 ;  /* 0x00000007ffa47819 */ /* 0x000fc800000116e0 */
[----:B------:R-:W-:-:S04]  /*134f0*/  SGXT.U32 R164, R164, 0x1 ;  /* 0x00000001a4a4781a */ /* 0x000fc80000000000 */
[----:B--2---:R-:W-:Y:S01]  /*13500*/  LOP3.LUT R245, R144, 0x13c, R164, 0xfe, !PT ;  /* 0x0000013c90f57812 */ /* 0x004fe200078efea4 */
[----:B------:R-:W-:Y:S01]  /*13510*/  IMAD.MOV.U32 R58, RZ, RZ, R149 ;  /* 0x000000ffff3a7224 */ /* 0x000fe200078e0095 */
[----:B------:R1:W-:Y:S01]  /*13520*/  STS.128 [R0+0xb00], R88 ;  /* 0x000b005800007388 */ /* 0x0003e20000000c00 */
[----:B------:R-:W-:-:S03]  /*13530*/  IMAD.MOV.U32 R152, RZ, RZ, R167 ;  /* 0x000000ffff987224 */ /* 0x000fc600078e00a7 */
[----:B------:R2:W-:Y:S01]  /*13540*/  STS.128 [R0+0xc00], R56 ;  /* 0x000c003800007388 */ /* 0x0005e20000000c00 */
[----:B------:R-:W-:Y:S02]  /*13550*/  IMAD.MOV.U32 R153, RZ, RZ, R163 ;  /* 0x000000ffff997224 */ /* 0x000fe400078e00a3 */
[----:B------:R-:W-:Y:S02]  /*13560*/  IMAD.MOV.U32 R154, RZ, RZ, R159 ;  /* 0x000000ffff9a7224 */ /* 0x000fe400078e009f */
[----:B------:R-:W-:Y:S01]  /*13570*/  IMAD.MOV.U32 R113, RZ, RZ, R123 ;  /* 0x000000ffff717224 */ /* 0x000fe200078e007b */
[----:B------:R-:W-:Y:S01]  /*13580*/  STS.128 [R0], R212 ;  /* 0x000000d400007388 */ /* 0x000fe20000000c00 */
[----:B-1----:R-:W-:Y:S02]  /*13590*/  IMAD.MOV.U32 R91, RZ, RZ, R114 ;  /* 0x000000ffff5b7224 */ /* 0x002fe400078e0072 */
[----:B------:R-:W-:Y:S02]  /*135a0*/  IMAD.MOV.U32 R88, RZ, RZ, R126 ;  /* 0x000000ffff587224 */ /* 0x000fe400078e007e */
[----:B--2---:R-:W-:-:S02]  /*135b0*/  IMAD.MOV.U32 R59, RZ, RZ, R112 ;  /* 0x000000ffff3b7224 */ /* 0x004fc400078e0070 */
[----:B------:R-:W-:Y:S02]  /*135c0*/  IMAD.MOV.U32 R56, RZ, RZ, R124 ;  /* 0x000000ffff387224 */ /* 0x000fe400078e007c */
[----:B------:R-:W-:Y:S02]  /*135d0*/  IMAD.MOV.U32 R57, RZ, RZ, R120 ;  /* 0x000000ffff397224 */ /* 0x000fe400078e0078 */
[----:B------:R-:W-:Y:S02]  /*135e0*/  IMAD.MOV.U32 R58, RZ, RZ, R116 ;  /* 0x000000ffff3a7224 */ /* 0x000fe400078e0074 */
[----:B------:R-:W-:Y:S02]  /*135f0*/  IMAD.MOV.U32 R89, RZ, RZ, R122 ;  /* 0x000000ffff597224 */ /* 0x000fe400078e007a */
[----:B------:R-:W-:Y:S02]  /*13600*/  IMAD.MOV.U32 R90, RZ, RZ, R118 ;  /* 0x000000ffff5a7224 */ /* 0x000fe400078e0076 */
[----:B------:R-:W-:-:S02]  /*13610*/  IMAD.MOV.U32 R112, RZ, RZ, R127 ;  /* 0x000000ffff707224 */ /* 0x000fc400078e007f */
[----:B------:R-:W-:Y:S01]  /*13620*/  IMAD.MOV.U32 R114, RZ, RZ, R119 ;  /* 0x000000ffff727224 */ /* 0x000fe200078e0077 */
[----:B------:R-:W-:Y:S04]  /*13630*/  STS.128 [R0+0x800], R208 ;  /* 0x000800d000007388 */ /* 0x000fe80000000c00 */
[----:B------:R-:W-:Y:S04]  /*13640*/  STS.128 [R0+0x80], R204 ;  /* 0x000080cc00007388 */ /* 0x000fe80000000c00 */
[----:B------:R-:W-:Y:S04]  /*13650*/  STS.128 [R0+0x900], R192 ;  /* 0x000900c000007388 */ /* 0x000fe80000000c00 */
[----:B------:R-:W-:Y:S04]  /*13660*/  STS.128 [R0+0x180], R196 ;  /* 0x000180c400007388 */ /* 0x000fe80000000c00 */
[----:B------:R-:W-:Y:S04]  /*13670*/  STS.128 [R0+0xa80], R152 ;  /* 0x000a809800007388 */ /* 0x000fe80000000c00 */
[----:B----4-:R-:W-:Y:S04]  /*13680*/  STS.128 [R0+0xd00], R84 ;  /* 0x000d005400007388 */ /* 0x010fe80000000c00 */
[----:B------:R1:W-:Y:S04]  /*13690*/  STS.128 [R0+0x580], R48 ;  /* 0x0005803000007388 */ /* 0x0003e80000000c00 */
[----:B------:R2:W-:Y:S04]  /*136a0*/  STS.128 [R0+0x600], R56 ;  /* 0x0006003800007388 */ /* 0x0005e80000000c00 */
[----:B------:R-:W-:Y:S04]  /*136b0*/  STS.128 [R0+0x680], R88 ;  /* 0x0006805800007388 */ /* 0x000fe80000000c00 */
[----:B------:R-:W-:Y:S01]  /*136c0*/  STS.128 [R0+0xe80], R112 ;  /* 0x000e807000007388 */ /* 0x000fe20000000c00 */
[----:B------:R-:W-:Y:S01]  /*136d0*/  LOP3.LUT R3, R144, R164, RZ, 0xfc, !PT ;  /* 0x000000a490037212 */ /* 0x000fe200078efcff */
[----:B-1----:R-:W-:Y:S01]  /*136e0*/  IMAD R51, R92, c[0x0][0x194], RZ ;  /* 0x000065005c337a24 */ /* 0x002fe200078e02ff */
[----:B------:R-:W-:-:S02]  /*136f0*/  LOP3.LUT R50, R144, 0x2, R164, 0xfe, !PT ;  /* 0x0000000290327812 */ /* 0x000fc400078efea4 */
[----:B------:R-:W-:Y:S01]  /*13700*/  ISETP.GE.AND P0, PT, R92, c[0x0][0x178], PT ;  /* 0x00005e005c007a0c */ /* 0x000fe20003f06270 */
[----:B--2---:R-:W-:Y:S01]  /*13710*/  IMAD R59, R3, c[0x0][0x198], RZ ;  /* 0x00006600033b7a24 */ /* 0x004fe200078e02ff */
[----:B------:R-:W-:Y:S02]  /*13720*/  LEA R48, P4, R51, c[0x0][0x170], 0x2 ;  /* 0x00005c0033307a11 */ /* 0x000fe400078810ff */
[----:B------:R-:W-:Y:S02]  /*13730*/  LOP3.LUT R49, R144, 0x4, R164, 0xfe, !PT ;  /* 0x0000000490317812 */ /* 0x000fe400078efea4 */
[----:B------:R-:W-:Y:S02]  /*13740*/  ISETP.LT.AND P3, PT, R3, c[0x0][0x17c], !P0 ;  /* 0x00005f0003007a0c */ /* 0x000fe40004761270 */
[----:B------:R-:W-:Y:S02]  /*13750*/  ISETP.LT.AND P2, PT, R50, c[0x0][0x17c], !P0 ;  /* 0x00005f0032007a0c */ /* 0x000fe40004741270 */
[----:B------:R-:W-:-:S02]  /*13760*/  LEA.HI.X.SX32 R3, R51, c[0x0][0x174], 0x2, P4 ;  /* 0x00005d0033037a11 */ /* 0x000fc400020f16ff */
[----:B------:R-:W-:Y:S02]  /*13770*/  ISETP.LT.AND P1, PT, R49, c[0x0][0x17c], !P0 ;  /* 0x00005f0031007a0c */ /* 0x000fe40004721270 */
[C-C-:B------:R-:W-:Y:S02]  /*13780*/  LOP3.LUT R56, R144.reuse, 0x8, R164.reuse, 0xfe, !PT ;  /* 0x0000000890387812 */ /* 0x140fe400078efea4 */
[C-C-:B------:R-:W-:Y:S01]  /*13790*/  LOP3.LUT R145, R144.reuse, 0x2c, R164.reuse, 0xfe, !PT ;  /* 0x0000002c90917812 */ /* 0x140fe200078efea4 */
[----:B---3--:R1:W-:Y:S02]  /*137a0*/  STS.128 [R0+0xf80], R248 ;  /* 0x000f80f800007388 */ /* 0x0083e40000000c00 */
[C-C-:B-1----:R-:W-:Y:S02]  /*137b0*/  LOP3.LUT R251, R144.reuse, 0x13a, R164.reuse, 0xfe, !PT ;  /* 0x0000013a90fb7812 */ /* 0x142fe400078efea4 */
[----:B------:R-:W-:-:S03]  /*137c0*/  LOP3.LUT R250, R144, 0x13e, R164, 0xfe, !PT ;  /* 0x0000013e90fa7812 */ /* 0x000fc600078efea4 */
[----:B------:R1:W-:Y:S04]  /*137d0*/  STL [R1], R251 ;  /* 0x000000fb01007387 */ /* 0x0003e80000100800 */
[----:B------:R2:W-:Y:S01]  /*137e0*/  STL [R1+0x4], R245 ;  /* 0x000004f501007387 */ /* 0x0005e20000100800 */
[----:B-1----:R-:W-:-:S03]  /*137f0*/  LOP3.LUT R251, R144, 0x140, R164, 0xfe, !PT ;  /* 0x0000014090fb7812 */ /* 0x002fc600078efea4 */
[----:B------:R1:W-:Y:S01]  /*13800*/  STL [R1+0x8], R250 ;  /* 0x000008fa01007387 */ /* 0x0003e20000100800 */
[----:B--2---:R-:W-:-:S03]  /*13810*/  LOP3.LUT R245, R144, 0x142, R164, 0xfe, !PT ;  /* 0x0000014290f57812 */ /* 0x004fc600078efea4 */
[----:B------:R2:W-:Y:S04]  /*13820*/  STL [R1+0xc], R251 ;  /* 0x00000cfb01007387 */ /* 0x0005e80000100800 */
[----:B------:R3:W-:Y:S01]  /*13830*/  STL [R1+0x10], R245 ;  /* 0x000010f501007387 */ /* 0x0007e20000100800 */
[C-C-:B-1----:R-:W-:Y:S02]  /*13840*/  LOP3.LUT R250, R144.reuse, 0x144, R164.reuse, 0xfe, !PT ;  /* 0x0000014490fa7812 */ /* 0x142fe400078efea4 */
[----:B--2---:R-:W-:-:S03]  /*13850*/  LOP3.LUT R251, R144, 0x146, R164, 0xfe, !PT ;  /* 0x0000014690fb7812 */ /* 0x004fc600078efea4 */
[----:B------:R1:W-:Y:S01]  /*13860*/  STL [R1+0x14], R250 ;  /* 0x000014fa01007387 */ /* 0x0003e20000100800 */
[----:B---3--:R-:W-:-:S03]  /*13870*/  LOP3.LUT R245, R144, 0x148, R164, 0xfe, !PT ;  /* 0x0000014890f57812 */ /* 0x008fc600078efea4 */
        /* <DEDUP_REMOVED lines=42> */
[----:B------:R-:W-:Y:S04]  /*13b20*/  STS.128 [R0+0x700], R52 ;  /* 0x0007003400007388 */ /* 0x000fe80000000c00 */
[----:B------:R-:W-:Y:S01]  /*13b30*/  STS.128 [R0+0xf00], R80 ;  /* 0x000f005000007388 */ /* 0x000fe20000000c00 */
[----:B-1----:R-:W-:-:S03]  /*13b40*/  LOP3.LUT R250, R144, 0x174, R164, 0xfe, !PT ;  /* 0x0000017490fa7812 */ /* 0x002fc600078efea4 */
[----:B------:R-:W-:Y:S04]  /*13b50*/  STS.128 [R0+0x780], R60 ;  /* 0x0007803c00007388 */ /* 0x000fe80000000c00 */
[----:B------:R1:W-:Y:S04]  /*13b60*/  STL [R1+0x6c], R251 ;  /* 0x00006cfb01007387 */ /* 0x0003e80000100800 */
        /* <DEDUP_REMOVED lines=9> */
[--C-:B---3--:R-:W-:Y:S01]  /*13c00*/  LOP3.LUT R245, R144, 0x17e, R164.reuse, 0xfe, !PT ;  /* 0x0000017e90f57812 */ /* 0x108fe200078efea4 */
[----:B------:R-:W-:Y:S02]  /*13c10*/  IMAD R53, R50, c[0x0][0x198], RZ ;  /* 0x0000660032357a24 */ /* 0x000fe400078e02ff */
[----:B------:R2:W-:Y:S01]  /*13c20*/  STL [R1+0x84], R251 ;  /* 0x000084fb01007387 */ /* 0x0005e20000100800 */
[----:B-1----:R-:W-:-:S03]  /*13c30*/  LOP3.LUT R250, R144, 0x180, R164, 0xfe, !PT ;  /* 0x0000018090fa7812 */ /* 0x002fc600078efea4 */
[----:B------:R1:W-:Y:S01]  /*13c40*/  STL [R1+0x88], R245 ;  /* 0x000088f501007387 */ /* 0x0003e20000100800 */
[-C--:B------:R-:W-:Y:S02]  /*13c50*/  LEA R50, P4, R59, R48.reuse, 0x2 ;  /* 0x000000303b327211 */ /* 0x080fe400078810ff */
[C-C-:B--2---:R-:W-:Y:S01]  /*13c60*/  LOP3.LUT R251, R144.reuse, 0x182, R164.reuse, 0xfe, !PT ;  /* 0x0000018290fb7812 */ /* 0x144fe200078efea4 */
[----:B------:R2:W-:Y:S01]  /*13c70*/  STL [R1+0x8c], R250 ;  /* 0x00008cfa01007387 */ /* 0x0005e20000100800 */
[----:B------:R-:W-:Y:S01]  /*13c80*/  IMAD R55, R49, c[0x0][0x198], RZ ;  /* 0x0000660031377a24 */ /* 0x000fe200078e02ff */
[----:B------:R-:W-:Y:S02]  /*13c90*/  LEA R52, P5, R53, R48, 0x2 ;  /* 0x0000003035347211 */ /* 0x000fe400078a10ff */
[----:B-1----:R-:W-:Y:S01]  /*13ca0*/  LOP3.LUT R245, R144, 0x184, R164, 0xfe, !PT ;  /* 0x0000018490f57812 */ /* 0x002fe200078efea4 */
[----:B------:R1:W-:Y:S01]  /*13cb0*/  STL [R1+0x90], R251 ;  /* 0x000090fb01007387 */ /* 0x0003e20000100800 */
[----:B------:R-:W-:-:S03]  /*13cc0*/  LEA.HI.X.SX32 R51, R59, R3, 0x2, P4 ;  /* 0x000000033b337211 */ /* 0x000fc600020f16ff */
[----:B------:R-:W-:Y:S01]  /*13cd0*/  BAR.SYNC.DEFER_BLOCKING 0x0 ;  /* 0x0000000000007b1d */ /* 0x000fe20000010000 */
[C-C-:B--2---:R-:W-:Y:S02]  /*13ce0*/  LOP3.LUT R250, R144.reuse, 0x186, R164.reuse, 0xfe, !PT ;  /* 0x0000018690fa7812 */ /* 0x144fe400078efea4 */
[----:B------:R-:W-:Y:S02]  /*13cf0*/  LEA.HI.X.SX32 R53, R53, R3, 0x2, P5 ;  /* 0x0000000335357211 */ /* 0x000fe400028f16ff */
[C-C-:B-1----:R-:W-:Y:S01]  /*13d00*/  LOP3.LUT R251, R144.reuse, 0x188, R164.reuse, 0xfe, !PT ;  /* 0x0000018890fb7812 */ /* 0x142fe200078efea4 */
[----:B------:R1:W-:Y:S01]  /*13d10*/  STL [R1+0x94], R245 ;  /* 0x000094f501007387 */ /* 0x0003e20000100800 */
[----:B------:R-:W-:Y:S02]  /*13d20*/  LEA R54, P4, R55, R48, 0x2 ;  /* 0x0000003037367211 */ /* 0x000fe400078810ff */
[C-C-:B------:R-:W-:Y:S01]  /*13d30*/  LOP3.LUT R49, R144.reuse, 0x6, R164.reuse, 0xfe, !PT ;  /* 0x0000000690317812 */ /* 0x140fe200078efea4 */
[----:B------:R2:W-:Y:S01]  /*13d40*/  STL [R1+0x98], R250 ;  /* 0x000098fa01007387 */ /* 0x0005e20000100800 */
[----:B-1----:R-:W-:-:S03]  /*13d50*/  LOP3.LUT R245, R144, 0x18a, R164, 0xfe, !PT ;  /* 0x0000018a90f57812 */ /* 0x002fc600078efea4 */
[----:B------:R1:W-:Y:S01]  /*13d60*/  STL [R1+0x9c], R251 ;  /* 0x00009cfb01007387 */ /* 0x0003e20000100800 */
[----:B--2---:R-:W-:-:S03]  /*13d70*/  LOP3.LUT R250, R144, 0x18c, R164, 0xfe, !PT ;  /* 0x0000018c90fa7812 */ /* 0x004fc600078efea4 */
[----:B------:R2:W-:Y:S01]  /*13d80*/  STL [R1+0xa0], R245 ;  /* 0x0000a0f501007387 */ /* 0x0005e20000100800 */
[----:B------:R-:W-:Y:S01]  /*13d90*/  LEA.HI.X.SX32 R55, R55, R3, 0x2, P4 ;  /* 0x0000000337377211 */ /* 0x000fe200020f16ff */
[----:B------:R-:W-:Y:S02]  /*13da0*/  IMAD R57, R49, c[0x0][0x198], RZ ;  /* 0x0000660031397a24 */ /* 0x000fe400078e02ff */
[----:B------:R-:W-:Y:S01]  /*13db0*/  @P3 STG.E [R50.64], R220 ;  /* 0x000000dc32003986 */ /* 0x000fe2000c101906 */
[----:B-1----:R-:W-:-:S03]  /*13dc0*/  LOP3.LUT R251, R144, 0x18e, R164, 0xfe, !PT ;  /* 0x0000018e90fb7812 */ /* 0x002fc600078efea4 */
[----:B------:R-:W-:Y:S01]  /*13dd0*/  @P2 STG.E [R52.64], R188 ;  /* 0x000000bc34002986 */ /* 0x000fe2000c101906 */
[----:B------:R-:W-:Y:S02]  /*13de0*/  ISETP.LT.AND P2, PT, R49, c[0x0][0x17c], !P0 ;  /* 0x00005f0031007a0c */ /* 0x000fe40004741270 */
[C-C-:B--2---:R-:W-:Y:S01]  /*13df0*/  LOP3.LUT R245, R144.reuse, 0x190, R164.reuse, 0xfe, !PT ;  /* 0x0000019090f57812 */ /* 0x144fe200078efea4 */
[----:B------:R1:W-:Y:S01]  /*13e00*/  STL [R1+0xa4], R250 ;  /* 0x0000a4fa01007387 */ /* 0x0003e20000100800 */
[----:B------:R-:W-:-:S03]  /*13e10*/  LOP3.LUT R49, R144, 0xa, R164, 0xfe, !PT ;  /* 0x0000000a90317812 */ /* 0x000fc600078efea4 */
[----:B------:R2:W-:Y:S01]  /*13e20*/  STL [R1+0xa8], R251 ;  /* 0x0000a8fb01007387 */ /* 0x0005e20000100800 */
[C---:B------:R-:W-:Y:S01]  /*13e30*/  ISETP.LT.AND P3, PT, R56.reuse, c[0x0][0x17c], !P0 ;  /* 0x00005f0038007a0c */ /* 0x040fe20004761270 */
[----:B------:R-:W-:Y:S01]  /*13e40*/  IMAD R56, R56, c[0x0][0x198], RZ ;  /* 0x0000660038387a24 */ /* 0x000fe200078e02ff */
[----:B------:R-:W-:Y:S01]  /*13e50*/  ISETP.LT.AND P4, PT, R49, c[0x0][0x17c], !P0 ;  /* 0x00005f0031007a0c */ /* 0x000fe20004781270 */
[----:B------:R-:W-:Y:S01]  /*13e60*/  @P1 STG.E [R54.64], R184 ;  /* 0x000000b836001986 */ /* 0x000fe2000c101906 */
[----:B-1----:R-:W-:-:S03]  /*13e70*/  LOP3.LUT R250, R144, 0x192, R164, 0xfe, !PT ;  /* 0x0000019290fa7812 */ /* 0x002fc600078efea4 */
[----:B------:R1:W-:Y:S01]  /*13e80*/  STL [R1+0xac], R245 ;  /* 0x0000acf501007387 */ /* 0x0003e20000100800 */
[----:B------:R-:W-:Y:S02]  /*13e90*/  LEA R50, P1, R57, R48, 0x2 ;  /* 0x0000003039327211 */ /* 0x000fe400078210ff */
[C-C-:B--2---:R-:W-:Y:S01]  /*13ea0*/  LOP3.LUT R251, R144.reuse, 0x194, R164.reuse, 0xfe, !PT ;  /* 0x0000019490fb7812 */ /* 0x144fe200078efea4 */
[----:B------:R-:W-:Y:S01]  /*13eb0*/  IMAD R49, R49, c[0x0][0x198], RZ ;  /* 0x0000660031317a24 */ /* 0x000fe200078e02ff */
[C-C-:B------:R-:W-:Y:S01]  /*13ec0*/  LOP3.LUT R0, R144.reuse, 0xc, R164.reuse, 0xfe, !PT ;  /* 0x0000000c90007812 */ /* 0x140fe200078efea4 */
[----:B------:R2:W-:Y:S01]  /*13ed0*/  STL [R1+0xb0], R250 ;  /* 0x0000b0fa01007387 */ /* 0x0005e20000100800 */
[----:B-1----:R-:W-:-:S03]  /*13ee0*/  LOP3.LUT R245, R144, 0x196, R164, 0xfe, !PT ;  /* 0x0000019690f57812 */ /* 0x002fc600078efea4 */
[----:B------:R1:W-:Y:S01]  /*13ef0*/  STL [R1+0xb4], R251 ;  /* 0x0000b4fb01007387 */ /* 0x0003e20000100800 */
[----:B------:R-:W-:Y:S02]  /*13f00*/  LEA.HI.X.SX32 R51, R57, R3, 0x2, P1 ;  /* 0x0000000339337211 */ /* 0x000fe400008f16ff */
[----:B------:R-:W-:Y:S02]  /*13f10*/  ISETP.LT.AND P1, PT, R0, c[0x0][0x17c], !P0 ;  /* 0x00005f0000007a0c */ /* 0x000fe40004721270 */
[--C-:B--2---:R-:W-:Y:S01]  /*13f20*/  LOP3.LUT R250, R144, 0x198, R164.reuse, 0xfe, !PT ;  /* 0x0000019890fa7812 */ /* 0x104fe200078efea4 */
[----:B------:R2:W-:Y:S01]  /*13f30*/  STL [R1+0xb8], R245 ;  /* 0x0000b8f501007387 */ /* 0x0005e20000100800 */
[-C--:B------:R-:W-:Y:S01]  /*13f40*/  LEA R52, P5, R56, R48.reuse, 0x2 ;  /* 0x0000003038347211 */ /* 0x080fe200078a10ff */
[----:B------:R-:W-:Y:S01]  /*13f50*/  IMAD R0, R0, c[0x0][0x198], RZ ;  /* 0x0000660000007a24 */ /* 0x000fe200078e02ff */
[----:B------:R-:W-:Y:S02]  /*13f60*/  LEA R54, P6, R49, R48, 0x2 ;  /* 0x0000003031367211 */ /* 0x000fe400078c10ff */
[C-C-:B-1----:R-:W-:Y:S01]  /*13f70*/  LOP3.LUT R251, R144.reuse, 0x19a, R164.reuse, 0xfe, !PT ;  /* 0x0000019a90fb7812 */ /* 0x142fe200078efea4 */
[----:B------:R1:W-:Y:S01]  /*13f80*/  STL [R1+0xbc], R250 ;  /* 0x0000bcfa01007387 */ /* 0x0003e20000100800 */
[----:B--2---:R-:W-:-:S03]  /*13f90*/  LOP3.LUT R245, R144, 0x19c, R164, 0xfe, !PT ;  /* 0x0000019c90f57812 */ /* 0x004fc600078efea4 */
[----:B------:R-:W-:Y:S01]  /*13fa0*/  @P2 STG.E [R50.64], R140 ;  /* 0x0000008c32002986 */ /* 0x000fe2000c101906 */
[-C--:B------:R-:W-:Y:S02]  /*13fb0*/  LEA.HI.X.SX32 R53, R56, R3.reuse, 0x2, P5 ;  /* 0x0000000338357211 */ /* 0x080fe400028f16ff */
[-C--:B------:R-:W-:Y:S01]  /*13fc0*/  LEA.HI.X.SX32 R55, R49, R3.reuse, 0x2, P6 ;  /* 0x0000000331377211 */ /* 0x080fe200030f16ff */
[----:B------:R2:W-:Y:S01]  /*13fd0*/  STL [R1+0xc0], R251 ;  /* 0x0000c0fb01007387 */ /* 0x0005e20000100800 */
[--C-:B-1----:R-:W-:Y:S02]  /*13fe0*/  LOP3.LUT R250, R144, 0x19e, R164.reuse, 0xfe, !PT ;  /* 0x0000019e90fa7812 */ /* 0x102fe400078efea4 */
[----:B------:R-:W-:Y:S01]  /*13ff0*/  LEA R56, P2, R0, R48, 0x2 ;  /* 0x0000003000387211 */ /* 0x000fe200078410ff */
[----:B------:R1:W-:Y:S01]  /*14000*/  STL [R1+0xc4], R245 ;  /* 0x0000c4f501007387 */ /* 0x0003e20000100800 */
[C-C-:B------:R-:W-:Y:S02]  /*14010*/  LOP3.LUT R49, R144.reuse, 0xe, R164.reuse, 0xfe, !PT ;  /* 0x0000000e90317812 */ /* 0x140fe400078efea4 */
[C-C-:B--2---:R-:W-:Y:S01]  /*14020*/  LOP3.LUT R251, R144.reuse, 0x1a0, R164.reuse, 0xfe, !PT ;  /* 0x000001a090fb7812 */ /* 0x144fe200078efea4 */
[----:B------:R2:W-:Y:S01]  /*14030*/  STL [R1+0xc8], R250 ;  /* 0x0000c8fa01007387 */ /* 0x0005e20000100800 */
[--C-:B-1----:R-:W-:Y:S01]  /*14040*/  LOP3.LUT R245, R144, 0x1a2, R164.reuse, 0xfe, !PT ;  /* 0x000001a290f57812 */ /* 0x102fe200078efea4 */
[----:B------:R-:W-:Y:S01]  /*14050*/  IMAD R58, R49, c[0x0][0x198], RZ ;  /* 0x00006600313a7a24 */ /* 0x000fe200078e02ff */
[----:B------:R-:W-:Y:S01]  /*14060*/  LEA.HI.X.SX32 R57, R0, R3, 0x2, P2 ;  /* 0x0000000300397211 */ /* 0x000fe200010f16ff */
[----:B------:R1:W-:Y:S01]  /*14070*/  STL [R1+0xcc], R251 ;  /* 0x0000ccfb01007387 */ /* 0x0003e20000100800 */
[----:B------:R-:W-:-:S02]  /*14080*/  LOP3.LUT R0, R144, 0x10, R164, 0xfe, !PT ;  /* 0x0000001090007812 */ /* 0x000fc400078efea4 */
[----:B------:R-:W-:Y:S02]  /*14090*/  ISETP.LT.AND P2, PT, R49, c[0x0][0x17c], !P0 ;  /* 0x00005f0031007a0c */ /* 0x000fe40004741270 */
[C-C-:B--2---:R-:W-:Y:S01]  /*140a0*/  LOP3.LUT R250, R144.reuse, 0x1a4, R164.reuse, 0xfe, !PT ;  /* 0x000001a490fa7812 */ /* 0x144fe200078efea4 */
[----:B------:R2:W-:Y:S01]  /*140b0*/  STL [R1+0xd0], R245 ;  /* 0x0000d0f501007387 */ /* 0x0005e20000100800 */
[C-C-:B------:R-:W-:Y:S02]  /*140c0*/  LOP3.LUT R49, R144.reuse, 0x12, R164.reuse, 0xfe, !PT ;  /* 0x0000001290317812 */ /* 0x140fe400078efea4 */
[--C-:B-1----:R-:W-:Y:S01]  /*140d0*/  LOP3.LUT R251, R144, 0x1a6, R164.reuse, 0xfe, !PT ;  /* 0x000001a690fb7812 */ /* 0x102fe200078efea4 */
[----:B------:R-:W-:Y:S01]  /*140e0*/  @P3 STG.E [R52.64], R216 ;  /* 0x000000d834003986 */ /* 0x000fe2000c101906 */
[C---:B------:R-:W-:Y:S01]  /*140f0*/  ISETP.LT.AND P3, PT, R0.reuse, c[0x0][0x17c], !P0 ;  /* 0x00005f0000007a0c */ /* 0x040fe20004761270 */
[----:B------:R-:W-:Y:S02]  /*14100*/  IMAD R60, R0, c[0x0][0x198], RZ ;  /* 0x00006600003c7a24 */ /* 0x000fe400078e02ff */
[----:B------:R-:W-:Y:S01]  /*14110*/  @P4 STG.E [R54.64], R180 ;  /* 0x000000b436004986 */ /* 0x000fe2000c101906 */
[----:B--2---:R-:W-:-:S02]  /*14120*/  LOP3.LUT R245, R144, 0x1a8, R164, 0xfe, !PT ;  /* 0x000001a890f57812 */ /* 0x004fc400078efea4 */
[C---:B------:R-:W-:Y:S01]  /*14130*/  ISETP.LT.AND P4, PT, R49.reuse, c[0x0][0x17c], !P0 ;  /* 0x00005f0031007a0c */ /* 0x040fe20004781270 */
[----:B------:R-:W-:Y:S01]  /*14140*/  @P1 STG.E [R56.64], R176 ;  /* 0x000000b038001986 */ /* 0x000fe2000c101906 */
[----:B------:R-:W-:Y:S01]  /*14150*/  LEA R50, P1, R58, R48, 0x2 ;  /* 0x000000303a327211 */ /* 0x000fe200078210ff */
[----:B------:R-:W-:Y:S02]  /*14160*/  IMAD R49, R49, c[0x0][0x198], RZ ;  /* 0x0000660031317a24 */ /* 0x000fe400078e02ff */
[----:B------:R1:W-:Y:S01]  /*14170*/  STL [R1+0xd4], R250 ;  /* 0x0000d4fa01007387 */ /* 0x0003e20000100800 */
[----:B------:R-:W-:-:S03]  /*14180*/  LOP3.LUT R0, R144, 0x14, R164, 0xfe, !PT ;  /* 0x0000001490007812 */ /* 0x000fc600078efea4 */
[----:B------:R2:W-:Y:S01]  /*14190*/  STL [R1+0xd8], R251 ;  /* 0x0000d8fb01007387 */ /* 0x0005e20000100800 */
[----:B------:R-:W-:-:S03]  /*141a0*/  LEA.HI.X.SX32 R51, R58, R3, 0x2, P1 ;  /* 0x000000033a337211 */ /* 0x000fc600008f16ff */
[----:B------:R3:W-:Y:S01]  /*141b0*/  STL [R1+0xdc], R245 ;  /* 0x0000dcf501007387 */ /* 0x0007e20000100800 */
[C-C-:B-1----:R-:W-:Y:S02]  /*141c0*/  LOP3.LUT R250, R144.reuse, 0x1aa, R164.reuse, 0xfe, !PT ;  /* 0x000001aa90fa7812 */ /* 0x142fe400078efea4 */
[----:B--2---:R-:W-:-:S03]  /*141d0*/  LOP3.LUT R251, R144, 0x1ac, R164, 0xfe, !PT ;  /* 0x000001ac90fb7812 */ /* 0x004fc600078efea4 */
[----:B------:R1:W-:Y:S01]  /*141e0*/  STL [R1+0xe4], R250 ;  /* 0x0000e4fa01007387 */ /* 0x0003e20000100800 */
[----:B------:R-:W-:Y:S02]  /*141f0*/  ISETP.LT.AND P1, PT, R0, c[0x0][0x17c], !P0 ;  /* 0x00005f0000007a0c */ /* 0x000fe40004721270 */
[--C-:B---3--:R-:W-:Y:S01]  /*14200*/  LOP3.LUT R245, R144, 0x1ae, R164.reuse, 0xfe, !PT ;  /* 0x000001ae90f57812 */ /* 0x108fe200078efea4 */
[----:B------:R-:W-:Y:S01]  /*14210*/  IMAD R0, R0, c[0x0][0x198], RZ ;  /* 0x0000660000007a24 */ /* 0x000fe200078e02ff */
[----:B------:R-:W-:Y:S01]  /*14220*/  LEA R54, P6, R49, R48, 0x2 ;  /* 0x0000003031367211 */ /* 0x000fe200078c10ff */
[----:B------:R2:W-:Y:S01]  /*14230*/  STL [R1+0xe8], R251 ;  /* 0x0000e8fb01007387 */ /* 0x0005e20000100800 */
[----:B-1----:R-:W-:-:S03]  /*14240*/  LOP3.LUT R250, R144, 0x1b0, R164, 0xfe, !PT ;  /* 0x000001b090fa7812 */ /* 0x002fc600078efea4 */
[----:B------:R1:W-:Y:S01]  /*14250*/  STL [R1+0xec], R245 ;  /* 0x0000ecf501007387 */ /* 0x0003e20000100800 */
[-C--:B------:R-:W-:Y:S02]  /*14260*/  LEA.HI.X.SX32 R55, R49, R3.reuse, 0x2, P6 ;  /* 0x0000000331377211 */ /* 0x080fe400030f16ff */
[--C-:B--2---:R-:W-:Y:S01]  /*14270*/  LOP3.LUT R251, R144, 0x1b2, R164.reuse, 0xfe, !PT ;  /* 0x000001b290fb7812 */ /* 0x104fe200078efea4 */
[----:B------:R-:W-:Y:S01]  /*14280*/  @P2 STG.E [R50.64], R96 ;  /* 0x0000006032002986 */ /* 0x000fe2000c101906 */
[-C--:B------:R-:W-:Y:S02]  /*14290*/  LEA R52, P5, R60, R48.reuse, 0x2 ;  /* 0x000000303c347211 */ /* 0x080fe400078a10ff */
[--C-:B-1----:R-:W-:Y:S01]  /*142a0*/  LOP3.LUT R245, R144, 0x1b4, R164.reuse, 0xfe, !PT ;  /* 0x000001b490f57812 */ /* 0x102fe200078efea4 */
[----:B------:R1:W-:Y:S01]  /*142b0*/  STL [R1+0xf0], R250 ;  /* 0x0000f0fa01007387 */ /* 0x0003e20000100800 */
[----:B------:R-:W-:Y:S02]  /*142c0*/  LEA R56, P2, R0, R48, 0x2 ;  /* 0x0000003000387211 */ /* 0x000fe400078410ff */
[----:B------:R-:W-:Y:S01]  /*142d0*/  LOP3.LUT R49, R144, 0x16, R164, 0xfe, !PT ;  /* 0x0000001690317812 */ /* 0x000fe200078efea4 */
[----:B------:R2:W-:Y:S01]  /*142e0*/  STL [R1+0xf4], R251 ;  /* 0x0000f4fb01007387 */ /* 0x0005e20000100800 */
[----:B------:R-:W-:-:S02]  /*142f0*/  LEA.HI.X.SX32 R53, R60, R3, 0x2, P5 ;  /* 0x000000033c357211 */ /* 0x000fc400028f16ff */
[----:B------:R-:W-:Y:S01]  /*14300*/  LEA.HI.X.SX32 R57, R0, R3, 0x2, P2 ;  /* 0x0000000300397211 */ /* 0x000fe200010f16ff */
[----:B------:R3:W-:Y:S01]  /*14310*/  STL [R1+0xf8], R245 ;  /* 0x0000f8f501007387 */ /* 0x0007e20000100800 */
[C-C-:B-1----:R-:W-:Y:S01]  /*14320*/  LOP3.LUT R250, R144.reuse, 0x1b6, R164.reuse, 0xfe, !PT ;  /* 0x000001b690fa7812 */ /* 0x142fe200078efea4 */
[----:B------:R-:W-:Y:S01]  /*14330*/  IMAD R58, R49, c[0x0][0x198], RZ ;  /* 0x00006600313a7a24 */ /* 0x000fe200078e02ff */
[C-C-:B------:R-:W-:Y:S02]  /*14340*/  LOP3.LUT R0, R144.reuse, 0x18, R164.reuse, 0xfe, !PT ;  /* 0x0000001890007812 */ /* 0x140fe400078efea4 */
[C-C-:B--2---:R-:W-:Y:S01]  /*14350*/  LOP3.LUT R251, R144.reuse, 0x1b8, R164.reuse, 0xfe, !PT ;  /* 0x000001b890fb7812 */ /* 0x144fe200078efea4 */
[----:B------:R1:W-:Y:S01]  /*14360*/  STL [R1+0xfc], R250 ;  /* 0x0000fcfa01007387 */ /* 0x0003e20000100800 */
[----:B---3--:R-:W-:-:S03]  /*14370*/  LOP3.LUT R245, R144, 0x1ba, R164, 0xfe, !PT ;  /* 0x000001ba90f57812 */ /* 0x008fc600078efea4 */
[----:B------:R2:W-:Y:S01]  /*14380*/  STL [R1+0x100], R251 ;  /* 0x000100fb01007387 */ /* 0x0005e20000100800 */
[C---:B------:R-:W-:Y:S01]  /*14390*/  ISETP.LT.AND P5, PT, R0.reuse, c[0x0][0x17c], !P0 ;  /* 0x00005f0000007a0c */ /* 0x040fe200047a1270 */
[----:B------:R-:W-:Y:S01]  /*143a0*/  IMAD R60, R0, c[0x0][0x198], RZ ;  /* 0x00006600003c7a24 */ /* 0x000fe200078e02ff */
[----:B------:R-:W-:Y:S01]  /*143b0*/  LEA R50, P2, R58, R48, 0x2 ;  /* 0x000000303a327211 */ /* 0x000fe200078410ff */
[----:B------:R-:W-:Y:S01]  /*143c0*/  @P3 STG.E [R52.64], R200 ;  /* 0x000000c834003986 */ /* 0x000fe2000c101906 */
[----:B-1----:R-:W-:-:S03]  /*143d0*/  LOP3.LUT R250, R144, 0x1bc, R164, 0xfe, !PT ;  /* 0x000001bc90fa7812 */ /* 0x002fc600078efea4 */
[----:B------:R1:W-:Y:S01]  /*143e0*/  STL [R1+0x104], R245 ;  /* 0x000104f501007387 */ /* 0x0003e20000100800 */
[----:B--2---:R-:W-:-:S03]  /*143f0*/  LOP3.LUT R251, R144, 0x1be, R164, 0xfe, !PT ;  /* 0x000001be90fb7812 */ /* 0x004fc600078efea4 */
[----:B------:R-:W-:Y:S01]  /*14400*/  @P4 STG.E [R54.64], R172 ;  /* 0x000000ac36004986 */ /* 0x000fe2000c101906 */
[----:B------:R-:W-:Y:S02]  /*14410*/  ISETP.LT.AND P4, PT, R49, c[0x0][0x17c], !P0 ;  /* 0x00005f0031007a0c */ /* 0x000fe40004781270 */
[C-C-:B------:R-:W-:Y:S01]  /*14420*/  LOP3.LUT R0, R144.reuse, 0x20, R164.reuse, 0xfe, !PT ;  /* 0x0000002090007812 */ /* 0x140fe200078efea4 */
[----:B------:R2:W-:Y:S01]  /*14430*/  STL [R1+0x10c], R250 ;  /* 0x00010cfa01007387 */ /* 0x0005e20000100800 */
[C-C-:B-1----:R-:W-:Y:S02]  /*14440*/  LOP3.LUT R245, R144.reuse, 0x1c0, R164.reuse, 0xfe, !PT ;  /* 0x000001c090f57812 */ /* 0x142fe400078efea4 */
[--C-:B------:R-:W-:Y:S01]  /*14450*/  LOP3.LUT R49, R144, 0x1a, R164.reuse, 0xfe, !PT ;  /* 0x0000001a90317812 */ /* 0x100fe200078efea4 */
[----:B------:R-:W-:Y:S01]  /*14460*/  @P1 STG.E [R56.64], R168 ;  /* 0x000000a838001986 */ /* 0x000fe2000c101906 */
[----:B------:R-:W-:Y:S02]  /*14470*/  LEA.HI.X.SX32 R51, R58, R3, 0x2, P2 ;  /* 0x000000033a337211 */ /* 0x000fe400010f16ff */
[----:B------:R-:W-:Y:S01]  /*14480*/  LEA R52, P1, R60, R48, 0x2 ;  /* 0x000000303c347211 */ /* 0x000fe200078210ff */
[----:B------:R1:W-:Y:S01]  /*14490*/  STL [R1+0x114], R251 ;  /* 0x000114fb01007387 */ /* 0x0003e20000100800 */
[----:B--2---:R-:W-:-:S02]  /*144a0*/  LOP3.LUT R250, R144, 0x1c2, R164, 0xfe, !PT ;  /* 0x000001c290fa7812 */ /* 0x004fc400078efea4 */
[----:B------:R-:W-:Y:S01]  /*144b0*/  ISETP.LT.AND P2, PT, R0, c[0x0][0x17c], !P0 ;  /* 0x00005f0000007a0c */ /* 0x000fe20004741270 */
[----:B------:R2:W-:Y:S01]  /*144c0*/  STL [R1+0x118], R245 ;  /* 0x000118f501007387 */ /* 0x0005e20000100800 */
[C---:B------:R-:W-:Y:S01]  /*144d0*/  ISETP.LT.AND P3, PT, R49.reuse, c[0x0][0x17c], !P0 ;  /* 0x00005f0031007a0c */ /* 0x040fe20004761270 */
[----:B------:R-:W-:Y:S01]  /*144e0*/  IMAD R49, R49, c[0x0][0x198], RZ ;  /* 0x0000660031317a24 */ /* 0x000fe200078e02ff */
[C-C-:B------:R-:W-:Y:S02]  /*144f0*/  LOP3.LUT R0, R144.reuse, 0x22, R164.reuse, 0xfe, !PT ;  /* 0x0000002290007812 */ /* 0x140fe400078efea4 */
[C-C-:B-1----:R-:W-:Y:S01]  /*14500*/  LOP3.LUT R251, R144.reuse, 0x1c4, R164.reuse, 0xfe, !PT ;  /* 0x000001c490fb7812 */ /* 0x142fe200078efea4 */
[----:B------:R1:W-:Y:S01]  /*14510*/  STL [R1+0x11c], R250 ;  /* 0x00011cfa01007387 */ /* 0x0003e20000100800 */
[----:B--2---:R-:W-:-:S03]  /*14520*/  LOP3.LUT R245, R144, 0x1c6, R164, 0xfe, !PT ;  /* 0x000001c690f57812 */ /* 0x004fc600078efea4 */
[----:B------:R2:W-:Y:S01]  /*14530*/  STL [R1+0x120], R251 ;  /* 0x000120fb01007387 */ /* 0x0005e20000100800 */
[----:B------:R-:W-:Y:S02]  /*14540*/  LEA.HI.X.SX32 R53, R60, R3, 0x2, P1 ;  /* 0x000000033c357211 */ /* 0x000fe400008f16ff */
[----:B------:R-:W-:Y:S01]  /*14550*/  ISETP.LT.AND P1, PT, R0, c[0x0][0x17c], !P0 ;  /* 0x00005f0000007a0c */ /* 0x000fe20004721270 */
[----:B------:R3:W-:Y:S01]  /*14560*/  STL [R1+0x124], R245 ;  /* 0x000124f501007387 */ /* 0x0007e20000100800 */
[C-C-:B-1----:R-:W-:Y:S02]  /*14570*/  LOP3.LUT R250, R144.reuse, 0x1c8, R164.reuse, 0xfe, !PT ;  /* 0x000001c890fa7812 */ /* 0x142fe400078efea4 */
[C-C-:B------:R-:W-:Y:S02]  /*14580*/  LOP3.LUT R0, R144.reuse, 0x1c, R164.reuse, 0xfe, !PT ;  /* 0x0000001c90007812 */ /* 0x140fe400078efea4 */
[----:B--2---:R-:W-:Y:S02]  /*14590*/  LOP3.LUT R251, R144, 0x1ca, R164, 0xfe, !PT ;  /* 0x000001ca90fb7812 */ /* 0x004fe400078efea4 */
[----:B------:R-:W-:-:S02]  /*145a0*/  LEA R54, P6, R49, R48, 0x2 ;  /* 0x0000003031367211 */ /* 0x000fc400078c10ff */
[--C-:B---3--:R-:W-:Y:S01]  /*145b0*/  LOP3.LUT R245, R144, 0x1cc, R164.reuse, 0xfe, !PT ;  /* 0x000001cc90f57812 */ /* 0x108fe200078efea4 */
[----:B------:R1:W-:Y:S01]  /*145c0*/  STL [R1+0x128], R250 ;  /* 0x000128fa01007387 */ /* 0x0003e20000100800 */
[----:B------:R-:W-:Y:S01]  /*145d0*/  LEA.HI.X.SX32 R55, R49, R3, 0x2, P6 ;  /* 0x0000000331377211 */ /* 0x000fe200030f16ff */
[----:B------:R-:W-:Y:S01]  /*145e0*/  IMAD R58, R0, c[0x0][0x198], RZ ;  /* 0x00006600003a7a24 */ /* 0x000fe200078e02ff */
[----:B------:R-:W-:Y:S01]  /*145f0*/  LOP3.LUT R57, R144, 0x1e, R164, 0xfe, !PT ;  /* 0x0000001e90397812 */ /* 0x000fe200078efea4 */
[----:B------:R2:W-:Y:S01]  /*14600*/  STL [R1+0x12c], R251 ;  /* 0x00012cfb01007387 */ /* 0x0005e20000100800 */
[----:B------:R-:W-:-:S03]  /*14610*/  ISETP.LT.AND P6, PT, R0, c[0x0][0x17c], !P0 ;  /* 0x00005f0000007a0c */ /* 0x000fc600047c1270 */
[----:B------:R3:W-:Y:S01]  /*14620*/  STL [R1+0x130], R245 ;  /* 0x000130f501007387 */ /* 0x0007e20000100800 */
[----:B-1----:R-:W-:-:S03]  /*14630*/  LOP3.LUT R250, R144, 0x1ce, R164, 0xfe, !PT ;  /* 0x000001ce90fa7812 */ /* 0x002fc600078efea4 */
[----:B------:R1:W-:Y:S01]  /*14640*/  @P4 STG.E [R50.64], R132 ;  /* 0x0000008432004986 */ /* 0x0003e2000c101906 */
[----:B--2---:R-:W-:-:S03]  /*14650*/  LOP3.LUT R251, R144, 0x1d0, R164, 0xfe, !PT ;  /* 0x000001d090fb7812 */ /* 0x004fc600078efea4 */
[----:B------:R-:W-:Y:S01]  /*14660*/  @P5 STG.E [R52.64], R136 ;  /* 0x0000008834005986 */ /* 0x000fe2000c101906 */
[----:B---3--:R-:W-:-:S03]  /*14670*/  LOP3.LUT R245, R144, 0x1d2, R164, 0xfe, !PT ;  /* 0x000001d290f57812 */ /* 0x008fc600078efea4 */
[----:B------:R2:W-:Y:S01]  /*14680*/  STL [R1+0x134], R250 ;  /* 0x000134fa01007387 */ /* 0x0005e20000100800 */
[----:B------:R-:W-:Y:S02]  /*14690*/  LEA R56, P4, R58, R48, 0x2 ;  /* 0x000000303a387211 */ /* 0x000fe400078810ff */
[C-C-:B------:R-:W-:Y:S01]  /*146a0*/  LOP3.LUT R49, R144.reuse, 0x24, R164.reuse, 0xfe, !PT ;  /* 0x0000002490317812 */ /* 0x140fe200078efea4 */
[----:B------:R-:W-:Y:S01]  /*146b0*/  @P3 STG.E [R54.64], R128 ;  /* 0x0000008036003986 */ /* 0x000fe2000c101906 */
[C---:B-1----:R-:W-:Y:S01]  /*146c0*/  IMAD R51, R57.reuse, c[0x0][0x198], RZ ;  /* 0x0000660039337a24 */ /* 0x042fe200078e02ff */
[----:B------:R-:W-:Y:S02]  /*146d0*/  ISETP.LT.AND P3, PT, R57, c[0x0][0x17c], !P0 ;  /* 0x00005f0039007a0c */ /* 0x000fe40004761270 */
[----:B------:R1:W-:Y:S01]  /*146e0*/  STL [R1+0x138], R251 ;  /* 0x000138fb01007387 */ /* 0x0003e20000100800 */
[----:B--2---:R-:W-:-:S03]  /*146f0*/  LOP3.LUT R250, R144, 0x1d4, R164, 0xfe, !PT ;  /* 0x000001d490fa7812 */ /* 0x004fc600078efea4 */
[----:B------:R2:W-:Y:S01]  /*14700*/  STL [R1+0x13c], R245 ;  /* 0x00013cf501007387 */ /* 0x0005e20000100800 */
[----:B------:R-:W-:Y:S01]  /*14710*/  IMAD.MOV.U32 R0, RZ, RZ, c[0x0][0x198] ;  /* 0x00006600ff007624 */ /* 0x000fe200078e00ff */
[-C--:B------:R-:W-:Y:S02]  /*14720*/  LEA.HI.X.SX32 R57, R58, R3.reuse, 0x2, P4 ;  /* 0x000000033a397211 */ /* 0x080fe400020f16ff */
[C-C-:B-1----:R-:W-:Y:S01]  /*14730*/  LOP3.LUT R251, R144.reuse, 0x1d6, R164.reuse, 0xfe, !PT ;  /* 0x000001d690fb7812 */ /* 0x142fe200078efea4 */
[----:B------:R1:W-:Y:S01]  /*14740*/  STL [R1+0x140], R250 ;  /* 0x000140fa01007387 */ /* 0x0003e20000100800 */
[----:B------:R-:W-:Y:S02]  /*14750*/  ISETP.LT.AND P4, PT, R49, c[0x0][0x17c], !P0 ;  /* 0x00005f0031007a0c */ /* 0x000fe40004781270 */
[C-C-:B--2---:R-:W-:Y:S02]  /*14760*/  LOP3.LUT R245, R144.reuse, 0x1d8, R164.reuse, 0xfe, !PT ;  /* 0x000001d890f57812 */ /* 0x144fe400078efea4 */
[C---:B------:R-:W-:Y:S01]  /*14770*/  LEA R50, P5, R51.reuse, R48, 0x2 ;  /* 0x0000003033327211 */ /* 0x040fe200078a10ff */
[----:B------:R2:W-:Y:S01]  /*14780*/  STL [R1+0x144], R251 ;  /* 0x000144fb01007387 */ /* 0x0005e20000100800 */
[--C-:B------:R-:W-:Y:S01]  /*14790*/  LOP3.LUT R49, R144, 0x26, R164.reuse, 0xfe, !PT ;  /* 0x0000002690317812 */ /* 0x100fe200078efea4 */
[----:B------:R-:W-:Y:S01]  /*147a0*/  IMAD R59, R0, 0x20, R59 ;  /* 0x00000020003b7824 */ /* 0x000fe200078e023b */
[----:B-1----:R-:W-:Y:S01]  /*147b0*/  LOP3.LUT R250, R144, 0x1da, R164, 0xfe, !PT ;  /* 0x000001da90fa7812 */ /* 0x002fe200078efea4 */
[----:B------:R1:W-:Y:S01]  /*147c0*/  STL [R1+0x148], R245 ;  /* 0x000148f501007387 */ /* 0x0003e20000100800 */
[----:B------:R-:W-:-:S02]  /*147d0*/  LEA.HI.X.SX32 R51, R51, R3, 0x2, P5 ;  /* 0x0000000333337211 */ /* 0x000fc400028f16ff */
[----:B------:R-:W-:Y:S02]  /*147e0*/  ISETP.LT.AND P5, PT, R49, c[0x0][0x17c], !P0 ;  /* 0x00005f0031007a0c */ /* 0x000fe400047a1270 */
[C-C-:B--2---:R-:W-:Y:S01]  /*147f0*/  LOP3.LUT R251, R144.reuse, 0x1dc, R164.reuse, 0xfe, !PT ;  /* 0x000001dc90fb7812 */ /* 0x144fe200078efea4 */
[----:B------:R2:W-:Y:S01]  /*14800*/  STL [R1+0x14c], R250 ;  /* 0x00014cfa01007387 */ /* 0x0005e20000100800 */
[C-C-:B------:R-:W-:Y:S02]  /*14810*/  LOP3.LUT R49, R144.reuse, 0x28, R164.reuse, 0xfe, !PT ;  /* 0x0000002890317812 */ /* 0x140fe400078efea4 */
[--C-:B-1----:R-:W-:Y:S01]  /*14820*/  LOP3.LUT R245, R144, 0x1de, R164.reuse, 0xfe, !PT ;  /* 0x000001de90f57812 */ /* 0x102fe200078efea4 */
[----:B------:R-:W-:Y:S01]  /*14830*/  @P6 STG.E [R56.64], R8 ;  /* 0x0000000838006986 */ /* 0x000fe2000c101906 */
[----:B------:R-:W-:Y:S01]  /*14840*/  IMAD R55, R0, 0x2, R59 ;  /* 0x0000000200377824 */ /* 0x000fe200078e023b */
[----:B------:R-:W-:Y:S02]  /*14850*/  LEA R52, P6, R59, R48, 0x2 ;  /* 0x000000303b347211 */ /* 0x000fe400078c10ff */
[----:B------:R1:W-:Y:S01]  /*14860*/  STL [R1+0x150], R251 ;  /* 0x000150fb01007387 */ /* 0x0003e20000100800 */
[----:B--2---:R-:W-:-:S03]  /*14870*/  LOP3.LUT R250, R144, 0x1e0, R164, 0xfe, !PT ;  /* 0x000001e090fa7812 */ /* 0x004fc600078efea4 */
[----:B------:R-:W-:Y:S01]  /*14880*/  @P3 STG.E [R50.64], R108 ;  /* 0x0000006c32003986 */ /* 0x000fe2000c101906 */
[----:B------:R-:W-:Y:S01]  /*14890*/  ISETP.LT.AND P3, PT, R49, c[0x0][0x17c], !P0 ;  /* 0x00005f0031007a0c */ /* 0x000fe20004761270 */
[----:B------:R-:W-:Y:S02]  /*148a0*/  IMAD R49, R0, 0x2, R55 ;  /* 0x0000000200317824 */ /* 0x000fe400078e0237 */
[----:B------:R2:W-:Y:S01]  /*148b0*/  STL [R1+0x154], R245 ;  /* 0x000154f501007387 */ /* 0x0005e20000100800 */
[C-C-:B-1----:R-:W-:Y:S02]  /*148c0*/  LOP3.LUT R251, R144.reuse, 0x1e2, R164.reuse, 0xfe, !PT ;  /* 0x000001e290fb7812 */ /* 0x142fe400078efea4 */
[----:B------:R-:W-:Y:S01]  /*148d0*/  LEA.HI.X.SX32 R53, R59, R3, 0x2, P6 ;  /* 0x000000033b357211 */ /* 0x000fe200030f16ff */
[----:B------:R1:W-:Y:S01]  /*148e0*/  STL [R1+0x158], R250 ;  /* 0x000158fa01007387 */ /* 0x0003e20000100800 */
[----:B--2---:R-:W-:-:S03]  /*148f0*/  LOP3.LUT R245, R144, 0x1e4, R164, 0xfe, !PT ;  /* 0x000001e490f57812 */ /* 0x004fc600078efea4 */
[----:B------:R2:W-:Y:S01]  /*14900*/  STL [R1+0x15c], R251 ;  /* 0x00015cfb01007387 */ /* 0x0005e20000100800 */
[----:B------:R-:W-:Y:S01]  /*14910*/  IMAD R59, R0, 0x2, R49 ;  /* 0x00000002003b7824 */ /* 0x000fe200078e0231 */
[C-C-:B-1----:R-:W-:Y:S02]  /*14920*/  LOP3.LUT R250, R144.reuse, 0x1e6, R164.reuse, 0xfe, !PT ;  /* 0x000001e690fa7812 */ /* 0x142fe400078efea4 */
[----:B------:R1:W-:Y:S01]  /*14930*/  STL [R1+0x160], R245 ;  /* 0x000160f501007387 */ /* 0x0003e20000100800 */
[-C--:B------:R-:W-:Y:S02]  /*14940*/  LEA R54, P6, R55, R48.reuse, 0x2 ;  /* 0x0000003037367211 */ /* 0x080fe400078c10ff */
[C-C-:B--2---:R-:W-:Y:S01]  /*14950*/  LOP3.LUT R251, R144.reuse, 0x1e8, R164.reuse, 0xfe, !PT ;  /* 0x000001e890fb7812 */ /* 0x144fe200078efea4 */
[----:B------:R-:W-:Y:S01]  /*14960*/  @P2 STG.E [R52.64], R104 ;  /* 0x0000006834002986 */ /* 0x000fe2000c101906 */
[C---:B------:R-:W-:Y:S02]  /*14970*/  LEA R56, P2, R49.reuse, R48, 0x2 ;  /* 0x0000003031387211 */ /* 0x040fe400078410ff */
[----:B-1----:R-:W-:Y:S01]  /*14980*/  LOP3.LUT R245, R144, 0x1ea, R164, 0xfe, !PT ;  /* 0x000001ea90f57812 */ /* 0x002fe200078efea4 */
[----:B------:R1:W-:Y:S01]  /*14990*/  STL [R1+0x164], R250 ;  /* 0x000164fa01007387 */ /* 0x0003e20000100800 */
[----:B------:R-:W-:Y:S01]  /*149a0*/  IMAD R248, R0, 0x2, R59 ;  /* 0x0000000200f87824 */ /* 0x000fe200078e023b */
[----:B------:R-:W-:-:S02]  /*149b0*/  LEA.HI.X.SX32 R57, R49, R3, 0x2, P2 ;  /* 0x0000000331397211 */ /* 0x000fc400010f16ff */
[----:B------:R2:W-:Y:S01]  /*149c0*/  STL [R1+0x168], R251 ;  /* 0x000168fb01007387 */ /* 0x0005e20000100800 */
[----:B------:R-:W-:-:S03]  /*149d0*/  LEA.HI.X.SX32 R55, R55, R3, 0x2, P6 ;  /* 0x0000000337377211 */ /* 0x000fc600030f16ff */
[----:B------:R3:W-:Y:S01]  /*149e0*/  STL [R1+0x16c], R245 ;  /* 0x00016cf501007387 */ /* 0x0007e20000100800 */
[C-C-:B-1----:R-:W-:Y:S02]  /*149f0*/  LOP3.LUT R250, R144.reuse, 0x1ec, R164.reuse, 0xfe, !PT ;  /* 0x000001ec90fa7812 */ /* 0x142fe400078efea4 */
[CC--:B------:R-:W-:Y:S02]  /*14a00*/  LEA R50, P2, R59.reuse, R48.reuse, 0x2 ;  /* 0x000000303b327211 */ /* 0x0c0fe400078410ff */
[--C-:B--2---:R-:W-:Y:S01]  /*14a10*/  LOP3.LUT R251, R144, 0x1ee, R164.reuse, 0xfe, !PT ;  /* 0x000001ee90fb7812 */ /* 0x104fe200078efea4 */
[----:B------:R1:W-:Y:S01]  /*14a20*/  STL [R1+0x170], R250 ;  /* 0x000170fa01007387 */ /* 0x0003e20000100800 */
[----:B------:R-:W-:Y:S02]  /*14a30*/  LEA R58, P6, R248, R48, 0x2 ;  /* 0x00000030f83a7211 */ /* 0x000fe400078c10ff */
[----:B---3--:R-:W-:Y:S01]  /*14a40*/  LOP3.LUT R245, R144, 0x1f0, R164, 0xfe, !PT ;  /* 0x000001f090f57812 */ /* 0x008fe200078efea4 */
[----:B------:R2:W-:Y:S01]  /*14a50*/  STL [R1+0x174], R251 ;  /* 0x000174fb01007387 */ /* 0x0005e20000100800 */
[----:B------:R-:W-:-:S02]  /*14a60*/  LEA.HI.X.SX32 R51, R59, R3, 0x2, P2 ;  /* 0x000000033b337211 */ /* 0x000fc400010f16ff */
[----:B------:R-:W-:Y:S01]  /*14a70*/  LEA.HI.X.SX32 R59, R248, R3, 0x2, P6 ;  /* 0x00000003f83b7211 */ /* 0x000fe200030f16ff */
[----:B------:R3:W-:Y:S01]  /*14a80*/  STL [R1+0x178], R245 ;  /* 0x000178f501007387 */ /* 0x0007e20000100800 */
[C-C-:B-1----:R-:W-:Y:S02]  /*14a90*/  LOP3.LUT R250, R144.reuse, 0x1f2, R164.reuse, 0xfe, !PT ;  /* 0x000001f290fa7812 */ /* 0x142fe400078efea4 */
[C-C-:B------:R-:W-:Y:S02]  /*14aa0*/  LOP3.LUT R8, R144.reuse, 0x2a, R164.reuse, 0xfe, !PT ;  /* 0x0000002a90087812 */ /* 0x140fe400078efea4 */
[C-C-:B--2---:R-:W-:Y:S01]  /*14ab0*/  LOP3.LUT R251, R144.reuse, 0x1f4, R164.reuse, 0xfe, !PT ;  /* 0x000001f490fb7812 */ /* 0x144fe200078efea4 */
[----:B------:R-:W-:Y:S01]  /*14ac0*/  @P1 STG.E [R54.64], R12 ;  /* 0x0000000c36001986 */ /* 0x000fe2000c101906 */
[----:B---3--:R-:W-:-:S03]  /*14ad0*/  LOP3.LUT R245, R144, 0x1f6, R164, 0xfe, !PT ;  /* 0x000001f690f57812 */ /* 0x008fc600078efea4 */
[----:B------:R1:W-:Y:S01]  /*14ae0*/  STL [R1+0x17c], R250 ;  /* 0x00017cfa01007387 */ /* 0x0003e20000100800 */
[----:B------:R-:W-:Y:S01]  /*14af0*/  IMAD R248, R0, 0x2, R248 ;  /* 0x0000000200f87824 */ /* 0x000fe200078e02f8 */
[----:B------:R-:W-:Y:S02]  /*14b00*/  ISETP.LT.AND P1, PT, R8, c[0x0][0x17c], !P0 ;  /* 0x00005f0008007a0c */ /* 0x000fe40004721270 */
[----:B------:R2:W-:Y:S01]  /*14b10*/  @P4 STG.E [R56.64], R100 ;  /* 0x0000006438004986 */ /* 0x0005e2000c101906 */
[----:B------:R-:W-:-:S03]  /*14b20*/  LOP3.LUT R249, R144, 0x2e, R164, 0xfe, !PT ;  /* 0x0000002e90f97812 */ /* 0x000fc600078efea4 */
[----:B------:R3:W-:Y:S01]  /*14b30*/  @P5 STG.E [R50.64], R76 ;  /* 0x0000004c32005986 */ /* 0x0007e2000c101906 */
[----:B-1----:R-:W-:-:S03]  /*14b40*/  LOP3.LUT R250, R144, 0x1f8, R164, 0xfe, !PT ;  /* 0x000001f890fa7812 */ /* 0x002fc600078efea4 */
[----:B------:R-:W-:Y:S01]  /*14b50*/  STL [R1+0x180], R251 ;  /* 0x000180fb01007387 */ /* 0x000fe20000100800 */
[C-C-:B------:R-:W-:Y:S02]  /*14b60*/  LOP3.LUT R146, R144.reuse, 0x30, R164.reuse, 0xfe, !PT ;  /* 0x0000003090927812 */ /* 0x140fe400078efea4 */
[C-C-:B------:R-:W-:Y:S01]  /*14b70*/  LOP3.LUT R147, R144.reuse, 0x32, R164.reuse, 0xfe, !PT ;  /* 0x0000003290937812 */ /* 0x140fe200078efea4 */
[----:B------:R1:W-:Y:S01]  /*14b80*/  @P3 STG.E [R58.64], R72 ;  /* 0x000000483a003986 */ /* 0x0003e2000c101906 */
[C-C-:B------:R-:W-:Y:S02]  /*14b90*/  LOP3.LUT R247, R144.reuse, 0x34, R164.reuse, 0xfe, !PT ;  /* 0x0000003490f77812 */ /* 0x140fe400078efea4 */
[C-C-:B------:R-:W-:Y:S01]  /*14ba0*/  LOP3.LUT R246, R144.reuse, 0x36, R164.reuse, 0xfe, !PT ;  /* 0x0000003690f67812 */ /* 0x140fe200078efea4 */
[----:B------:R4:W-:Y:S01]  /*14bb0*/  STL [R1+0x184], R245 ;  /* 0x000184f501007387 */ /* 0x0009e20000100800 */
[C-C-:B------:R-:W-:Y:S02]  /*14bc0*/  LOP3.LUT R244, R144.reuse, 0x38, R164.reuse, 0xfe, !PT ;  /* 0x0000003890f47812 */ /* 0x140fe400078efea4 */
[----:B------:R-:W-:-:S02]  /*14bd0*/  LOP3.LUT R242, R144, 0x3a, R164, 0xfe, !PT ;  /* 0x0000003a90f27812 */ /* 0x000fc400078efea4 */
[C-C-:B------:R-:W-:Y:S02]  /*14be0*/  LOP3.LUT R240, R144.reuse, 0x3c, R164.reuse, 0xfe, !PT ;  /* 0x0000003c90f07812 */ /* 0x140fe400078efea4 */
[C-C-:B------:R-:W-:Y:S02]  /*14bf0*/  LOP3.LUT R238, R144.reuse, 0x3e, R164.reuse, 0xfe, !PT ;  /* 0x0000003e90ee7812 */ /* 0x140fe400078efea4 */
[C-C-:B------:R-:W-:Y:S02]  /*14c00*/  LOP3.LUT R236, R144.reuse, 0x40, R164.reuse, 0xfe, !PT ;  /* 0x0000004090ec7812 */ /* 0x140fe400078efea4 */
[C-C-:B------:R-:W-:Y:S02]  /*14c10*/  LOP3.LUT R234, R144.reuse, 0x42, R164.reuse, 0xfe, !PT ;  /* 0x0000004290ea7812 */ /* 0x140fe400078efea4 */
        /* <DEDUP_REMOVED lines=59> */
[C-C-:B--2---:R-:W-:Y:S02]  /*14fd0*/  LOP3.LUT R100, R144.reuse, 0xba, R164.reuse, 0xfe, !PT ;  /* 0x000000ba90647812 */ /* 0x144fe400078efea4 */
        /* <DEDUP_REMOVED lines=17> */
[C-C-:B---3--:R-:W-:Y:S02]  /*150f0*/  LOP3.LUT R76, R144.reuse, 0xde, R164.reuse, 0xfe, !PT ;  /* 0x000000de904c7812 */ /* 0x148fe400078efea4 */
[C-C-:B-1----:R-:W-:Y:S02]  /*15100*/  LOP3.LUT R72, R144.reuse, 0xe0, R164.reuse, 0xfe, !PT ;  /* 0x000000e090487812 */ /* 0x142fe400078efea4 */
        /* <DEDUP_REMOVED lines=44> */
[C-C-:B----4-:R-:W-:Y:S02]  /*153d0*/  LOP3.LUT R245, R144.reuse, 0x1fa, R164.reuse, 0xfe, !PT ;  /* 0x000001fa90f57812 */ /* 0x150fe400078efea4 */
[C-C-:B------:R-:W-:Y:S01]  /*153e0*/  LOP3.LUT R251, R144.reuse, 0x1fc, R164.reuse, 0xfe, !PT ;  /* 0x000001fc90fb7812 */ /* 0x140fe200078efea4 */
[----:B------:R1:W-:Y:S01]  /*153f0*/  STL [R1+0x188], R250 ;  /* 0x000188fa01007387 */ /* 0x0003e20000100800 */
[----:B------:R-:W-:Y:S02]  /*15400*/  LOP3.LUT R164, R144, 0x1fe, R164, 0xfe, !PT ;  /* 0x000001fe90a47812 */ /* 0x000fe400078efea4 */
[----:B------:R-:W-:Y:S02]  /*15410*/  LEA R144, P2, R248, R48, 0x2 ;  /* 0x00000030f8907211 */ /* 0x000fe400078410ff */
[----:B------:R-:W-:-:S02]  /*15420*/  ISETP.LT.AND P5, PT, R145, c[0x0][0x17c], !P0 ;  /* 0x00005f0091007a0c */ /* 0x000fc400047a1270 */
[-C--:B------:R-:W-:Y:S01]  /*15430*/  LEA.HI.X.SX32 R145, R248, R3.reuse, 0x2, P2 ;  /* 0x00000003f8917211 */ /* 0x080fe200010f16ff */
[----:B-1----:R-:W-:Y:S01]  /*15440*/  IMAD R250, R0, 0x2, R248 ;  /* 0x0000000200fa7824 */ /* 0x002fe200078e02f8 */
[----:B------:R-:W-:Y:S02]  /*15450*/  ISETP.LT.AND P2, PT, R146, c[0x0][0x17c], !P0 ;  /* 0x00005f0092007a0c */ /* 0x000fe40004741270 */
[----:B------:R-:W-:Y:S01]  /*15460*/  ISETP.LT.AND P4, PT, R249, c[0x0][0x17c], !P0 ;  /* 0x00005f00f9007a0c */ /* 0x000fe20004781270 */
[----:B------:R-:W-:Y:S01]  /*15470*/  IMAD R248, R0, 0x2, R250 ;  /* 0x0000000200f87824 */ /* 0x000fe200078e02fa */
[C---:B------:R-:W-:Y:S01]  /*15480*/  LEA R146, P6, R250.reuse, R48, 0x2 ;  /* 0x00000030fa927211 */ /* 0x040fe200078c10ff */
[----:B------:R1:W-:Y:S01]  /*15490*/  @P1 STG.E [R144.64], R4 ;  /* 0x0000000490001986 */ /* 0x0003e2000c101906 */
[----:B------:R-:W-:Y:S02]  /*154a0*/  ISETP.LT.AND P3, PT, R147, c[0x0][0x17c], !P0 ;  /* 0x00005f0093007a0c */ /* 0x000fe40004761270 */
[----:B------:R-:W-:-:S05]  /*154b0*/  LEA.HI.X.SX32 R147, R250, R3, 0x2, P6 ;  /* 0x00000003fa937211 */ /* 0x000fca00030f16ff */
[----:B------:R2:W-:Y:S01]  /*154c0*/  @P5 STG.E [R146.64], R16 ;  /* 0x0000001092005986 */ /* 0x0005e2000c101906 */
[----:B-1----:R-:W-:Y:S01]  /*154d0*/  LEA R144, P1, R248, R48, 0x2 ;  /* 0x00000030f8907211 */ /* 0x002fe200078210ff */
[----:B------:R-:W-:-:S03]  /*154e0*/  IMAD R4, R0, 0x2, R248 ;  /* 0x0000000200047824 */ /* 0x000fc600078e02f8 */
[-C--:B------:R-:W-:Y:S02]  /*154f0*/  LEA.HI.X.SX32 R145, R248, R3.reuse, 0x2, P1 ;  /* 0x00000003f8917211 */ /* 0x080fe400008f16ff */
[----:B--2---:R-:W-:Y:S01]  /*15500*/  LEA R146, P5, R4, R48, 0x2 ;  /* 0x0000003004927211 */ /* 0x004fe200078a10ff */
[----:B------:R-:W-:Y:S02]  /*15510*/  IMAD R16, R0, 0x2, R4 ;  /* 0x0000000200107824 */ /* 0x000fe400078e0204 */
[----:B------:R1:W-:Y:S01]  /*15520*/  @P4 STG.E [R144.64], R20 ;  /* 0x0000001490004986 */ /* 0x0003e2000c101906 */
[----:B------:R-:W-:Y:S01]  /*15530*/  LEA.HI.X.SX32 R147, R4, R3, 0x2, P5 ;  /* 0x0000000304937211 */ /* 0x000fe200028f16ff */
[----:B------:R-:W-:Y:S01]  /*15540*/  IMAD R4, R0, 0x2, R16 ;  /* 0x0000000200047824 */ /* 0x000fe200078e0210 */
[----:B------:R-:W-:-:S03]  /*15550*/  ISETP.LT.AND P6, PT, R247, c[0x0][0x17c], !P0 ;  /* 0x00005f00f7007a0c */ /* 0x000fc600047c1270 */
[----:B------:R2:W-:Y:S01]  /*15560*/  @P2 STG.E [R146.64], R24 ;  /* 0x0000001892002986 */ /* 0x0005e2000c101906 */
[-C--:B-1----:R-:W-:Y:S02]  /*15570*/  LEA R144, P4, R16, R48.reuse, 0x2 ;  /* 0x0000003010907211 */ /* 0x082fe400078810ff */
[----:B------:R-:W-:Y:S02]  /*15580*/  ISETP.LT.AND P1, PT, R246, c[0x0][0x17c], !P0 ;  /* 0x00005f00f6007a0c */ /* 0x000fe40004721270 */
[----:B------:R-:W-:Y:S01]  /*15590*/  LEA.HI.X.SX32 R145, R16, R3, 0x2, P4 ;  /* 0x0000000310917211 */ /* 0x000fe200020f16ff */
[----:B------:R-:W-:Y:S01]  /*155a0*/  IMAD R16, R0, 0x2, R4 ;  /* 0x0000000200107824 */ /* 0x000fe200078e0204 */
[----:B------:R-:W-:Y:S01]  /*155b0*/  ISETP.LT.AND P5, PT, R244, c[0x0][0x17c], !P0 ;  /* 0x00005f00f4007a0c */ /* 0x000fe200047a1270 */
[----:B------:R-:W3:Y:S01]  /*155c0*/  LDL.LU R246, [R1+0x4] ;  /* 0x0000040001f67983 */ /* 0x000ee20000300800 */
[----:B--2---:R-:W-:-:S03]  /*155d0*/  LEA R146, P4, R4, R48, 0x2 ;  /* 0x0000003004927211 */ /* 0x004fc600078810ff */
[----:B------:R1:W-:Y:S01]  /*155e0*/  @P3 STG.E [R144.64], R28 ;  /* 0x0000001c90003986 */ /* 0x0003e2000c101906 */
[----:B------:R-:W-:Y:S01]  /*155f0*/  LEA.HI.X.SX32 R147, R4, R3, 0x2, P4 ;  /* 0x0000000304937211 */ /* 0x000fe200020f16ff */
[----:B------:R-:W-:Y:S01]  /*15600*/  IMAD R4, R0, 0x2, R16 ;  /* 0x0000000200047824 */ /* 0x000fe200078e0210 */
[----:B------:R-:W-:Y:S01]  /*15610*/  ISETP.LT.AND P2, PT, R242, c[0x0][0x17c], !P0 ;  /* 0x00005f00f2007a0c */ /* 0x000fe20004741270 */
[----:B------:R-:W2:Y:S04]  /*15620*/  LDL.LU R244, [R1] ;  /* 0x0000000001f47983 */ /* 0x000ea80000300800 */
[----:B------:R4:W-:Y:S01]  /*15630*/  @P6 STG.E [R146.64], R32 ;  /* 0x0000002092006986 */ /* 0x0009e2000c101906 */
[----:B-1----:R-:W-:-:S03]  /*15640*/  LEA R144, P3, R16, R48, 0x2 ;  /* 0x0000003010907211 */ /* 0x002fc600078610ff */
[----:B------:R-:W2:Y:S01]  /*15650*/  LDL.LU R248, [R1+0x8] ;  /* 0x0000080001f87983 */ /* 0x000ea20000300800 */
[----:B------:R-:W-:Y:S01]  /*15660*/  LEA.HI.X.SX32 R145, R16, R3, 0x2, P3 ;  /* 0x0000000310917211 */ /* 0x000fe200018f16ff */
[----:B------:R-:W-:Y:S01]  /*15670*/  IMAD R16, R0, 0x2, R4 ;  /* 0x0000000200107824 */ /* 0x000fe200078e0204 */
[----:B----4-:R-:W-:-:S03]  /*15680*/  LEA R146, P6, R4, R48, 0x2 ;  /* 0x0000003004927211 */ /* 0x010fc600078c10ff */
[----:B------:R1:W-:Y:S01]  /*15690*/  @P1 STG.E [R144.64], R36 ;  /* 0x0000002490001986 */ /* 0x0003e2000c101906 */
[----:B------:R-:W-:Y:S02]  /*156a0*/  ISETP.LT.AND P4, PT, R240, c[0x0][0x17c], !P0 ;  /* 0x00005f00f0007a0c */ /* 0x000fe40004781270 */
[----:B------:R-:W-:Y:S01]  /*156b0*/  LEA.HI.X.SX32 R147, R4, R3, 0x2, P6 ;  /* 0x0000000304937211 */ /* 0x000fe200030f16ff */
[----:B------:R-:W-:Y:S01]  /*156c0*/  IMAD R4, R0, 0x2, R16 ;  /* 0x0000000200047824 */ /* 0x000fe200078e0210 */
[----:B------:R-:W-:-:S03]  /*156d0*/  ISETP.LT.AND P3, PT, R238, c[0x0][0x17c], !P0 ;  /* 0x00005f00ee007a0c */ /* 0x000fc60004761270 */
[----:B------:R4:W-:Y:S01]  /*156e0*/  @P5 STG.E [R146.64], R40 ;  /* 0x0000002892005986 */ /* 0x0009e2000c101906 */
[----:B-1----:R-:W-:-:S04]  /*156f0*/  LEA R144, P6, R16, R48, 0x2 ;  /* 0x0000003010907211 */ /* 0x002fc800078c10ff */
        /* <DEDUP_REMOVED lines=90> */
[-C--:B------:R-:W-:Y:S02]  /*15ca0*/  LEA.HI.X.SX32 R145, R16, R3.reuse, 0x2, P6 ;  /* 0x0000000310917211 */ /* 0x080fe400030f16ff */
[----:B----4-:R-:W-:Y:S01]  /*15cb0*/  LEA R146, P6, R4, R48, 0x2 ;  /* 0x0000003004927211 */ /* 0x010fe200078c10ff */
[----:B------:R-:W-:Y:S02]  /*15cc0*/  IMAD R9, R0, 0x2, R4 ;  /* 0x0000000200097824 */ /* 0x000fe400078e0204 */
[----:B------:R1:W-:Y:S01]  /*15cd0*/  @P1 STG.E [R144.64], R109 ;  /* 0x0000006d90001986 */ /* 0x0003e2000c101906 */
[----:B------:R-:W-:Y:S01]  /*15ce0*/  LEA.HI.X.SX32 R147, R4, R3, 0x2, P6 ;  /* 0x0000000304937211 */ /* 0x000fe200030f16ff */
[----:B------:R-:W-:Y:S01]  /*15cf0*/  IMAD R4, R0, 0x2, R9 ;  /* 0x0000000200047824 */ /* 0x000fe200078e0209 */
[----:B------:R-:W-:-:S03]  /*15d00*/  ISETP.LT.AND P4, PT, R188, c[0x0][0x17c], !P0 ;  /* 0x00005f00bc007a0c */ /* 0x000fc60004781270 */
[----:B------:R4:W-:Y:S01]  /*15d10*/  @P5 STG.E [R146.64], R105 ;  /* 0x0000006992005986 */ /* 0x0009e2000c101906 */
[CC--:B-1----:R-:W-:Y:S02]  /*15d20*/  LEA R144, P6, R9.reuse, R48.reuse, 0x2 ;  /* 0x0000003009907211 */ /* 0x0c2fe400078c10ff */
[----:B------:R-:W-:Y:S02]  /*15d30*/  ISETP.LT.AND P3, PT, R180, c[0x0][0x17c], !P0 ;  /* 0x00005f00b4007a0c */ /* 0x000fe40004761270 */
[----:B------:R-:W-:Y:S01]  /*15d40*/  LEA.HI.X.SX32 R145, R9, R3, 0x2, P6 ;  /* 0x0000000309917211 */ /* 0x000fe200030f16ff */
[----:B------:R-:W-:Y:S01]  /*15d50*/  IMAD R9, R0, 0x2, R4 ;  /* 0x0000000200097824 */ /* 0x000fe200078e0204 */
[----:B----4-:R-:W-:-:S03]  /*15d60*/  LEA R146, P6, R4, R48, 0x2 ;  /* 0x0000003004927211 */ /* 0x010fc600078c10ff */
[----:B------:R1:W-:Y:S01]  /*15d70*/  @P2 STG.E [R144.64], R13 ;  /* 0x0000000d90002986 */ /* 0x0003e2000c101906 */
        /* <DEDUP_REMOVED lines=18> */
[----:B----4-:R-:W-:-:S03]  /*15ea0*/  LEA R146, P6, R4, R48, 0x2 ;  /* 0x0000003004927211 */ /* 0x010fc600078c10ff */
[----:B------:R-:W-:Y:S01]  /*15eb0*/  IMAD R13, R0, 0x2, R9 ;  /* 0x00000002000d7824 */ /* 0x000fe200078e0209 */
[----:B------:R-:W-:Y:S02]  /*15ec0*/  ISETP.LT.AND P3, PT, R162, c[0x0][0x17c], !P0 ;  /* 0x00005f00a2007a0c */ /* 0x000fe40004761270 */
[----:B------:R-:W-:Y:S02]  /*15ed0*/  LEA.HI.X.SX32 R147, R4, R3, 0x2, P6 ;  /* 0x0000000304937211 */ /* 0x000fe400030f16ff */
[----:B------:R-:W-:Y:S01]  /*15ee0*/  LEA R4, P6, R9, R48, 0x2 ;  /* 0x0000003009047211 */ /* 0x000fe200078c10ff */
[----:B------:R1:W-:Y:S01]  /*15ef0*/  @P5 STG.E [R144.64], R5 ;  /* 0x0000000590005986 */ /* 0x0003e2000c101906 */
[----:B------:R-:W-:-:S03]  /*15f00*/  ISETP.LT.AND P1, PT, R161, c[0x0][0x17c], !P0 ;  /* 0x00005f00a1007a0c */ /* 0x000fc60004721270 */
[----:B------:R4:W-:Y:S01]  /*15f10*/  @P2 STG.E [R146.64], R17 ;  /* 0x0000001192002986 */ /* 0x0009e2000c101906 */
[----:B------:R-:W-:Y:S02]  /*15f20*/  ISETP.LT.AND P5, PT, R160, c[0x0][0x17c], !P0 ;  /* 0x00005f00a0007a0c */ /* 0x000fe400047a1270 */
[----:B-1----:R-:W-:Y:S01]  /*15f30*/  LEA.HI.X.SX32 R5, R9, R3, 0x2, P6 ;  /* 0x0000000309057211 */ /* 0x002fe200030f16ff */
[----:B------:R-:W-:Y:S01]  /*15f40*/  IMAD R9, R0, 0x2, R13 ;  /* 0x0000000200097824 */ /* 0x000fe200078e020d */
[----:B------:R-:W-:-:S03]  /*15f50*/  LEA R16, P6, R13, R48, 0x2 ;  /* 0x000000300d107211 */ /* 0x000fc600078c10ff */
[----:B------:R1:W-:Y:S01]  /*15f60*/  @P4 STG.E [R4.64], R21 ;  /* 0x0000001504004986 */ /* 0x0003e2000c101906 */
[----:B----4-:R-:W-:Y:S01]  /*15f70*/  LEA.HI.X.SX32 R17, R13, R3, 0x2, P6 ;  /* 0x000000030d117211 */ /* 0x010fe200030f16ff */
        /* <DEDUP_REMOVED lines=270> */
[----:B------:R-:W-:Y:S02]  /*17060*/  ISETP.LT.AND P1, PT, R72, c[0x0][0x17c], !P0 ;  /* 0x00005f0048007a0c */ /* 0x000fe40004721270 */
[----:B------:R-:W-:Y:S02]  /*17070*/  ISETP.LT.AND P5, PT, R63, c[0x0][0x17c], !P0 ;  /* 0x00005f003f007a0c */ /* 0x000fe400047a1270 */
[----:B-1----:R-:W-:-:S04]  /*17080*/  LEA R4, P6, R9, R48, 0x2 ;  /* 0x0000003009047211 */ /* 0x002fc800078c10ff */
[----:B------:R-:W-:Y:S01]  /*17090*/  LEA.HI.X.SX32 R5, R9, R3, 0x2, P6 ;  /* 0x0000000309057211 */ /* 0x000fe200030f16ff */
[----:B------:R-:W-:Y:S01]  /*170a0*/  IMAD R9, R0, 0x2, R13 ;  /* 0x0000000200097824 */ /* 0x000fe200078e020d */
[----:B------:R-:W-:Y:S01]  /*170b0*/  LEA R10, P6, R13, R48, 0x2 ;  /* 0x000000300d0a7211 */ /* 0x000fe200078c10ff */
[----:B------:R1:W-:Y:S01]  /*170c0*/  @P4 STG.E [R16.64], R11 ;  /* 0x0000000b10004986 */ /* 0x0003e2000c101906 */
[----:B------:R-:W-:-:S03]  /*170d0*/  ISETP.LT.AND P2, PT, R62, c[0x0][0x17c], !P0 ;  /* 0x00005f003e007a0c */ /* 0x000fc60004741270 */
[----:B------:R4:W-:Y:S01]  /*170e0*/  @P3 STG.E [R4.64], R111 ;  /* 0x0000006f04003986 */ /* 0x0009e2000c101906 */
[----:B------:R-:W-:Y:S02]  /*170f0*/  ISETP.LT.AND P4, PT, R61, c[0x0][0x17c], !P0 ;  /* 0x00005f003d007a0c */ /* 0x000fe40004781270 */
[----:B-1----:R-:W-:Y:S01]  /*17100*/  LEA.HI.X.SX32 R11, R13, R3, 0x2, P6 ;  /* 0x000000030d0b7211 */ /* 0x002fe200030f16ff */
[----:B------:R-:W-:Y:S01]  /*17110*/  IMAD R13, R0, 0x2, R9 ;  /* 0x00000002000d7824 */ /* 0x000fe200078e0209 */
[----:B------:R-:W-:Y:S01]  /*17120*/  LOP3.LUT R247, R2, 0x20, RZ, 0x3c, !PT ;  /* 0x0000002002f77812 */ /* 0x000fe200078e3cff */
[----:B------:R-:W-:Y:S01]  /*17130*/  LDS.128 R108, [R2+0x6000] ;  /* 0x00600000026c7984 */ /* 0x000fe20000000c00 */
[----:B----4-:R-:W-:-:S03]  /*17140*/  LEA R4, P6, R9, R48, 0x2 ;  /* 0x0000003009047211 */ /* 0x010fc600078c10ff */
[----:B------:R1:W-:Y:S01]  /*17150*/  @P1 STG.E [R10.64], R107 ;  /* 0x0000006b0a001986 */ /* 0x0003e2000c101906 */
[----:B------:R-:W-:Y:S01]  /*17160*/  LEA.HI.X.SX32 R5, R9, R3, 0x2, P6 ;  /* 0x0000000309057211 */ /* 0x000fe200030f16ff */
[----:B------:R-:W-:Y:S01]  /*17170*/  IMAD R9, R0, 0x2, R13 ;  /* 0x0000000200097824 */ /* 0x000fe200078e020d */
[----:B------:R-:W-:Y:S01]  /*17180*/  ISETP.LT.AND P3, PT, R60, c[0x0][0x17c], !P0 ;  /* 0x00005f003c007a0c */ /* 0x000fe20004761270 */
[----:B------:R-:W-:Y:S04]  /*17190*/  LDS.128 R96, [R247+0x5000] ;  /* 0x00500000f7607984 */ /* 0x000fe80000000c00 */
        /* <DEDUP_REMOVED lines=8> */
[----:B------:R-:W-:-:S04]  /*17220*/  IMAD R9, R0, 0x2, R13 ;  /* 0x0000000200097824 */ /* 0x000fc800078e020d */
[----:B------:R4:W-:Y:S01]  /*17230*/  @P4 STG.E [R4.64], R79 ;  /* 0x0000004f04004986 */ /* 0x0009e2000c101906 */
[----:B-1----:R-:W-:-:S03]  /*17240*/  LEA R10, P6, R13, R48, 0x2 ;  /* 0x000000300d0a7211 */ /* 0x002fc600078c10ff */
[----:B------:R-:W-:Y:S01]  /*17250*/  LDS.128 R76, [R2+0x4000] ;  /* 0x00400000024c7984 */ /* 0x000fe20000000c00 */
        /* <DEDUP_REMOVED lines=13> */
[----:B----4-:R-:W-:-:S04]  /*17330*/  LEA R4, P6, R9, R48, 0x2 ;  /* 0x0000003009047211 */ /* 0x010fc800078c10ff */
[-C--:B------:R-:W-:Y:S01]  /*17340*/  LEA.HI.X.SX32 R5, R9, R3.reuse, 0x2, P6 ;  /* 0x0000000309057211 */ /* 0x080fe200030f16ff */
[C---:B------:R-:W-:Y:S01]  /*17350*/  IMAD R9, R0.reuse, 0x2, R13 ;  /* 0x0000000200097824 */ /* 0x040fe200078e020d */
[C---:B------:R-:W-:Y:S01]  /*17360*/  LEA R6, P6, R13.reuse, R48, 0x2 ;  /* 0x000000300d067211 */ /* 0x040fe200078c10ff */
[----:B------:R-:W-:Y:S03]  /*17370*/  @P5 STG.E [R10.64], R19 ;  /* 0x000000130a005986 */ /* 0x000fe6000c101906 */
[----:B------:R-:W-:Y:S01]  /*17380*/  LEA.HI.X.SX32 R7, R13, R3, 0x2, P6 ;  /* 0x000000030d077211 */ /* 0x000fe200030f16ff */
[----:B------:R1:W-:Y:S01]  /*17390*/  @P2 STG.E [R4.64], R23 ;  /* 0x0000001704002986 */ /* 0x0003e2000c101906 */
[----:B------:R-:W-:Y:S01]  /*173a0*/  IMAD R13, R0, 0x2, R9 ;  /* 0x00000002000d7824 */ /* 0x000fe200078e0209 */
[----:B------:R-:W-:Y:S02]  /*173b0*/  ISETP.LT.AND P3, PT, R55, c[0x0][0x17c], !P0 ;  /* 0x00005f0037007a0c */ /* 0x000fe40004761270 */
[----:B------:R4:W-:Y:S01]  /*173c0*/  @P4 STG.E [R6.64], R27 ;  /* 0x0000001b06004986 */ /* 0x0009e2000c101906 */
[----:B------:R-:W-:-:S02]  /*173d0*/  ISETP.LT.AND P1, PT, R54, c[0x0][0x17c], !P0 ;  /* 0x00005f0036007a0c */ /* 0x000fc40004721270 */
[-C--:B-1----:R-:W-:Y:S02]  /*173e0*/  LEA R4, P6, R9, R48.reuse, 0x2 ;  /* 0x0000003009047211 */ /* 0x082fe400078c10ff */
[----:B------:R-:W-:Y:S02]  /*173f0*/  ISETP.LT.AND P5, PT, R53, c[0x0][0x17c], !P0 ;  /* 0x00005f0035007a0c */ /* 0x000fe400047a1270 */
[----:B------:R-:W-:Y:S01]  /*17400*/  LEA.HI.X.SX32 R5, R9, R3, 0x2, P6 ;  /* 0x0000000309057211 */ /* 0x000fe200030f16ff */
[----:B------:R-:W-:Y:S01]  /*17410*/  IMAD R9, R0, 0x2, R13 ;  /* 0x0000000200097824 */ /* 0x000fe200078e020d */
[----:B----4-:R-:W-:-:S04]  /*17420*/  LEA R6, P6, R13, R48, 0x2 ;  /* 0x000000300d067211 */ /* 0x010fc800078c10ff */
[-C--:B------:R-:W-:Y:S01]  /*17430*/  LEA.HI.X.SX32 R7, R13, R3.reuse, 0x2, P6 ;  /* 0x000000030d077211 */ /* 0x080fe200030f16ff */
[----:B------:R-:W-:Y:S01]  /*17440*/  IMAD R13, R0, 0x2, R9 ;  /* 0x00000002000d7824 */ /* 0x000fe200078e0209 */
[CC--:B------:R-:W-:Y:S02]  /*17450*/  LEA R10, P6, R9.reuse, R48.reuse, 0x2 ;  /* 0x00000030090a7211 */ /* 0x0c0fe400078c10ff */
[----:B------:R-:W-:Y:S01]  /*17460*/  ISETP.LT.AND P2, PT, R52, c[0x0][0x17c], !P0 ;  /* 0x00005f0034007a0c */ /* 0x000fe20004741270 */
[----:B------:R-:W-:Y:S01]  /*17470*/  IMAD R17, R0, 0x2, R13 ;  /* 0x0000000200117824 */ /* 0x000fe200078e020d */
[-C--:B------:R-:W-:Y:S02]  /*17480*/  LEA.HI.X.SX32 R11, R9, R3.reuse, 0x2, P6 ;  /* 0x00000003090b7211 */ /* 0x080fe400030f16ff */
[CC--:B------:R-:W-:Y:S01]  /*17490*/  LEA R14, P6, R13.reuse, R48.reuse, 0x2 ;  /* 0x000000300d0e7211 */ /* 0x0c0fe200078c10ff */
[----:B------:R-:W-:Y:S01]  /*174a0*/  @P3 STG.E [R4.64], R31 ;  /* 0x0000001f04003986 */ /* 0x000fe2000c101906 */
[----:B------:R-:W-:Y:S01]  /*174b0*/  ISETP.LT.AND P3, PT, R8, c[0x0][0x17c], !P0 ;  /* 0x00005f0008007a0c */ /* 0x000fe20004761270 */
[----:B------:R-:W-:Y:S01]  /*174c0*/  IMAD R19, R0, 0x2, R17 ;  /* 0x0000000200137824 */ /* 0x000fe200078e0211 */
[----:B------:R-:W-:Y:S01]  /*174d0*/  LEA.HI.X.SX32 R15, R13, R3, 0x2, P6 ;  /* 0x000000030d0f7211 */ /* 0x000fe200030f16ff */
[----:B------:R1:W-:Y:S01]  /*174e0*/  @P1 STG.E [R6.64], R35 ;  /* 0x0000002306001986 */ /* 0x0003e2000c101906 */
[----:B------:R-:W-:-:S03]  /*174f0*/  LEA R20, P6, R17, R48, 0x2 ;  /* 0x0000003011147211 */ /* 0x000fc600078c10ff */
[----:B------:R-:W4:Y:S04]  /*17500*/  LDS.128 R4, [R2] ;  /* 0x0000000002047984 */ /* 0x000f280000000c00 */
[----:B------:R1:W-:Y:S01]  /*17510*/  @P5 STG.E [R10.64], R39 ;  /* 0x000000270a005986 */ /* 0x0003e2000c101906 */
[----:B------:R-:W-:-:S03]  /*17520*/  ISETP.LT.AND P4, PT, R51, c[0x0][0x17c], !P0 ;  /* 0x00005f0033007a0c */ /* 0x000fc60004781270 */
[----:B------:R-:W2:Y:S01]  /*17530*/  LDS.128 R8, [R247] ;  /* 0x00000000f7087984 */ /* 0x000ea20000000c00 */
[C---:B------:R-:W-:Y:S02]  /*17540*/  LOP3.LUT R250, R2.reuse, 0x40, RZ, 0x3c, !PT ;  /* 0x0000004002fa7812 */ /* 0x040fe400078e3cff */
[-C--:B------:R-:W-:Y:S01]  /*17550*/  LEA.HI.X.SX32 R21, R17, R3.reuse, 0x2, P6 ;  /* 0x0000000311157211 */ /* 0x080fe200030f16ff */
[----:B------:R-:W-:Y:S01]  /*17560*/  LDS.128 R28, [R247+0x1000] ;  /* 0x00100000f71c7984 */ /* 0x000fe20000000c00 */
[C---:B------:R-:W-:Y:S02]  /*17570*/  LEA R22, P6, R19.reuse, R48, 0x2 ;  /* 0x0000003013167211 */ /* 0x040fe400078c10ff */
[----:B------:R-:W-:Y:S01]  /*17580*/  LOP3.LUT R249, R2, 0x60, RZ, 0x3c, !PT ;  /* 0x0000006002f97812 */ /* 0x000fe200078e3cff */
[----:B------:R-:W-:Y:S01]  /*17590*/  @P2 STG.E [R14.64], R43 ;  /* 0x0000002b0e002986 */ /* 0x000fe2000c101906 */
[----:B------:R-:W-:Y:S01]  /*175a0*/  ISETP.LT.AND P5, PT, R12, c[0x0][0x17c], !P0 ;  /* 0x00005f000c007a0c */ /* 0x000fe200047a1270 */
[----:B------:R-:W-:Y:S01]  /*175b0*/  IMAD R25, R0, 0x2, R19 ;  /* 0x0000000200197824 */ /* 0x000fe200078e0213 */
[----:B------:R-:W-:Y:S01]  /*175c0*/  LEA.HI.X.SX32 R23, R19, R3, 0x2, P6 ;  /* 0x0000000313177211 */ /* 0x000fe200030f16ff */
[----:B------:R-:W2:Y:S04]  /*175d0*/  LDS.128 R12, [R250] ;  /* 0x00000000fa0c7984 */ /* 0x000ea80000000c00 */
[----:B------:R-:W3:Y:S01]  /*175e0*/  LDS.128 R16, [R249] ;  /* 0x00000000f9107984 */ /* 0x000ee20000000c00 */
[----:B------:R-:W-:-:S03]  /*175f0*/  ISETP.LT.AND P1, PT, R50, c[0x0][0x17c], !P0 ;  /* 0x00005f0032007a0c */ /* 0x000fc60004721270 */
[----:B------:R2:W-:Y:S01]  /*17600*/  @P4 STG.E [R20.64], R47 ;  /* 0x0000002f14004986 */ /* 0x0005e2000c101906 */
[----:B------:R-:W-:-:S03]  /*17610*/  LEA R24, P6, R25, R48, 0x2 ;  /* 0x0000003019187211 */ /* 0x000fc600078c10ff */
[----:B------:R-:W-:Y:S01]  /*17620*/  @P3 STG.E [R22.64], R67 ;  /* 0x0000004316003986 */ /* 0x000fe2000c101906 */
[----:B------:R-:W-:-:S03]  /*17630*/  IMAD R27, R0, 0x2, R25 ;  /* 0x00000002001b7824 */ /* 0x000fc600078e0219 */
[----:B------:R-:W3:Y:S01]  /*17640*/  LDS.128 R20, [R2+0x1000] ;  /* 0x0010000002147984 */ /* 0x000ee20000000c00 */
[-C--:B------:R-:W-:Y:S01]  /*17650*/  LEA.HI.X.SX32 R25, R25, R3.reuse, 0x2, P6 ;  /* 0x0000000319197211 */ /* 0x080fe200030f16ff */
[C---:B-1----:R-:W-:Y:S01]  /*17660*/  IMAD R35, R0.reuse, 0x2, R27 ;  /* 0x0000000200237824 */ /* 0x042fe200078e021b */
[-C--:B------:R-:W-:Y:S01]  /*17670*/  LEA R32, P6, R27, R48.reuse, 0x2 ;  /* 0x000000301b207211 */ /* 0x080fe200078c10ff */
[----:B------:R-:W-:Y:S01]  /*17680*/  LDS.128 R52, [R249+0x2000] ;  /* 0x00200000f9347984 */ /* 0x000fe20000000c00 */
[----:B------:R-:W-:Y:S01]  /*17690*/  ISETP.LT.AND P2, PT, R49, c[0x0][0x17c], !P0 ;  /* 0x00005f0031007a0c */ /* 0x000fe20004741270 */
[----:B------:R-:W-:Y:S01]  /*176a0*/  IMAD R37, R0, 0x2, R35 ;  /* 0x0000000200257824 */ /* 0x000fe200078e0223 */
[----:B------:R-:W-:Y:S01]  /*176b0*/  LEA.HI.X.SX32 R33, R27, R3, 0x2, P6 ;  /* 0x000000031b217211 */ /* 0x000fe200030f16ff */
[----:B------:R-:W-:Y:S01]  /*176c0*/  @P1 STG.E [R24.64], R71 ;  /* 0x0000004718001986 */ /* 0x000fe2000c101906 */
[----:B------:R-:W-:-:S03]  /*176d0*/  LEA R34, P6, R35, R48, 0x2 ;  /* 0x0000003023227211 */ /* 0x000fc600078c10ff */
[----:B------:R-:W1:Y:S01]  /*176e0*/  LDS.128 R24, [R250+0x1000] ;  /* 0x00100000fa187984 */ /* 0x000e620000000c00 */
[-C--:B------:R-:W-:Y:S01]  /*176f0*/  LEA.HI.X.SX32 R35, R35, R3.reuse, 0x2, P6 ;  /* 0x0000000323237211 */ /* 0x080fe200030f16ff */
[----:B------:R-:W-:Y:S01]  /*17700*/  IMAD R41, R0, 0x2, R37 ;  /* 0x0000000200297824 */ /* 0x000fe200078e0225 */
[CC--:B------:R-:W-:Y:S01]  /*17710*/  LEA R38, P6, R37.reuse, R48.reuse, 0x2 ;  /* 0x0000003025267211 */ /* 0x0c0fe200078c10ff */
[----:B------:R-:W-:Y:S01]  /*17720*/  LDS.128 R64, [R247+0x3000] ;  /* 0x00300000f7407984 */ /* 0x000fe20000000c00 */
[----:B------:R-:W-:Y:S02]  /*17730*/  ISETP.LT.AND P4, PT, R166, c[0x0][0x17c], !P0 ;  /* 0x00005f00a6007a0c */ /* 0x000fe40004781270 */
[----:B------:R-:W-:Y:S01]  /*17740*/  ISETP.LT.AND P3, PT, R168, c[0x0][0x17c], !P0 ;  /* 0x00005f00a8007a0c */ /* 0x000fe20004761270 */
[----:B----4-:R-:W-:Y:S01]  /*17750*/  @P5 STG.E [R32.64], R4 ;  /* 0x0000000420005986 */ /* 0x010fe2000c101906 */
[----:B------:R-:W-:Y:S02]  /*17760*/  LEA.HI.X.SX32 R39, R37, R3, 0x2, P6 ;  /* 0x0000000325277211 */ /* 0x000fe400030f16ff */
[----:B------:R-:W-:Y:S01]  /*17770*/  LEA R36, P6, R41, R48, 0x2 ;  /* 0x0000003029247211 */ /* 0x000fe200078c10ff */
[----:B--2---:R-:W-:Y:S01]  /*17780*/  @P2 STG.E [R34.64], R8 ;  /* 0x0000000822002986 */ /* 0x004fe2000c101906 */
[----:B------:R-:W-:-:S03]  /*17790*/  IMAD R45, R0, 0x2, R41 ;  /* 0x00000002002d7824 */ /* 0x000fc600078e0229 */
[----:B------:R-:W2:Y:S01]  /*177a0*/  LDS.128 R32, [R249+0x1000] ;  /* 0x00100000f9207984 */ /* 0x000ea20000000c00 */
[-C--:B------:R-:W-:Y:S02]  /*177b0*/  LEA.HI.X.SX32 R37, R41, R3.reuse, 0x2, P6 ;  /* 0x0000000329257211 */ /* 0x080fe400030f16ff */
[----:B------:R-:W-:Y:S01]  /*177c0*/  ISETP.LT.AND P1, PT, R176, c[0x0][0x17c], !P0 ;  /* 0x00005f00b0007a0c */ /* 0x000fe20004721270 */
[----:B------:R-:W4:Y:S01]  /*177d0*/  LDS.128 R40, [R2+0x2000] ;  /* 0x0020000002287984 */ /* 0x000f220000000c00 */
[C---:B------:R-:W-:Y:S01]  /*177e0*/  LEA R44, P6, R45.reuse, R48, 0x2 ;  /* 0x000000302d2c7211 */ /* 0x040fe200078c10ff */
[----:B------:R-:W-:Y:S02]  /*177f0*/  IMAD R47, R0, 0x2, R45 ;  /* 0x00000002002f7824 */ /* 0x000fe400078e022d */
[----:B------:R-:W-:Y:S01]  /*17800*/  @P4 STG.E [R38.64], R12 ;  /* 0x0000000c26004986 */ /* 0x000fe2000c101906 */
[----:B------:R-:W-:-:S03]  /*17810*/  LEA.HI.X.SX32 R45, R45, R3, 0x2, P6 ;  /* 0x000000032d2d7211 */ /* 0x000fc600030f16ff */
[----:B---3--:R-:W-:Y:S01]  /*17820*/  @P3 STG.E [R36.64], R16 ;  /* 0x0000001024003986 */ /* 0x008fe2000c101906 */
[----:B------:R-:W-:-:S03]  /*17830*/  LEA R56, P6, R47, R48, 0x2 ;  /* 0x000000302f387211 */ /* 0x000fc600078c10ff */
[----:B------:R-:W3:Y:S01]  /*17840*/  LDS.128 R36, [R247+0x2000] ;  /* 0x00200000f7247984 */ /* 0x000ee20000000c00 */
[----:B------:R-:W-:Y:S01]  /*17850*/  ISETP.LT.AND P5, PT, R184, c[0x0][0x17c], !P0 ;  /* 0x00005f00b8007a0c */ /* 0x000fe200047a1270 */
[----:B------:R-:W-:Y:S01]  /*17860*/  IMAD R49, R0, 0x2, R47 ;  /* 0x0000000200317824 */ /* 0x000fe200078e022f */
[----:B------:R-:W-:Y:S01]  /*17870*/  ISETP.LT.AND P2, PT, R192, c[0x0][0x17c], !P0 ;  /* 0x00005f00c0007a0c */ /* 0x000fe20004741270 */
[----:B------:R-:W-:Y:S01]  /*17880*/  @P1 STG.E [R44.64], R20 ;  /* 0x000000142c001986 */ /* 0x000fe2000c101906 */
[----:B------:R-:W-:-:S03]  /*17890*/  LEA.HI.X.SX32 R57, R47, R3, 0x2, P6 ;  /* 0x000000032f397211 */ /* 0x000fc600030f16ff */
[----:B------:R-:W3:Y:S01]  /*178a0*/  LDS.128 R44, [R250+0x2000] ;  /* 0x00200000fa2c7984 */ /* 0x000ee20000000c00 */
[CC--:B------:R-:W-:Y:S01]  /*178b0*/  LEA R50, P6, R49.reuse, R48.reuse, 0x2 ;  /* 0x0000003031327211 */ /* 0x0c0fe200078c10ff */
[----:B------:R-:W-:Y:S01]  /*178c0*/  IMAD R59, R0, 0x2, R49 ;  /* 0x00000002003b7824 */ /* 0x000fe200078e0231 */
[----:B------:R-:W-:Y:S01]  /*178d0*/  ISETP.LT.AND P4, PT, R194, c[0x0][0x17c], !P0 ;  /* 0x00005f00c2007a0c */ /* 0x000fe20004781270 */
[----:B------:R-:W-:Y:S01]  /*178e0*/  LDS.128 R84, [R249+0x4000] ;  /* 0x00400000f9547984 */ /* 0x000fe20000000c00 */
[-C--:B------:R-:W-:Y:S01]  /*178f0*/  LEA.HI.X.SX32 R51, R49, R3.reuse, 0x2, P6 ;  /* 0x0000000331337211 */ /* 0x080fe200030f16ff */
[----:B------:R-:W-:Y:S01]  /*17900*/  IMAD R49, R0, 0x2, R59 ;  /* 0x0000000200317824 */ /* 0x000fe200078e023b */
[C---:B------:R-:W-:Y:S01]  /*17910*/  LEA R60, P6, R59.reuse, R48, 0x2 ;  /* 0x000000303b3c7211 */ /* 0x040fe200078c10ff */
[----:B------:R-:W-:Y:S01]  /*17920*/  @P5 STG.E [R56.64], R28 ;  /* 0x0000001c38005986 */ /* 0x000fe2000c101906 */
[----:B------:R-:W-:Y:S01]  /*17930*/  ISETP.LT.AND P3, PT, R196, c[0x0][0x17c], !P0 ;  /* 0x00005f00c4007a0c */ /* 0x000fe20004761270 */
[----:B------:R-:W-:Y:S01]  /*17940*/  IMAD R63, R0, 0x2, R49 ;  /* 0x00000002003f7824 */ /* 0x000fe200078e0231 */
[----:B------:R-:W-:Y:S01]  /*17950*/  LEA.HI.X.SX32 R61, R59, R3, 0x2, P6 ;  /* 0x000000033b3d7211 */ /* 0x000fe200030f16ff */
[----:B-1----:R1:W-:Y:S04]  /*17960*/  @P2 STG.E [R50.64], R24 ;  /* 0x0000001832002986 */ /* 0x0023e8000c101906 */
[----:B------:R-:W3:Y:S01]  /*17970*/  LDS.128 R56, [R2+0x3000] ;  /* 0x0030000002387984 */ /* 0x000ee20000000c00 */
[----:B------:R-:W-:-:S03]  /*17980*/  ISETP.LT.AND P1, PT, R198, c[0x0][0x17c], !P0 ;  /* 0x00005f00c6007a0c */ /* 0x000fc60004721270 */
[----:B------:R-:W-:Y:S01]  /*17990*/  LDS.128 R116, [R249+0x6000] ;  /* 0x00600000f9747984 */ /* 0x000fe20000000c00 */
[----:B-1----:R-:W-:-:S04]  /*179a0*/  LEA R50, P6, R49, R48, 0x2 ;  /* 0x0000003031327211 */ /* 0x002fc800078c10ff */
[-C--:B------:R-:W-:Y:S02]  /*179b0*/  LEA.HI.X.SX32 R51, R49, R3.reuse, 0x2, P6 ;  /* 0x0000000331337211 */ /* 0x080fe400030f16ff */
[C---:B------:R-:W-:Y:S01]  /*179c0*/  LEA R68, P6, R63.reuse, R48, 0x2 ;  /* 0x000000303f447211 */ /* 0x040fe200078c10ff */
[----:B--2---:R-:W-:Y:S01]  /*179d0*/  @P4 STG.E [R60.64], R32 ;  /* 0x000000203c004986 */ /* 0x004fe2000c101906 */
[----:B------:R-:W-:Y:S02]  /*179e0*/  IMAD R49, R0, 0x2, R63 ;  /* 0x0000000200317824 */ /* 0x000fe400078e023f */
[----:B------:R-:W-:Y:S02]  /*179f0*/  LEA.HI.X.SX32 R69, R63, R3, 0x2, P6 ;  /* 0x000000033f457211 */ /* 0x000fe400030f16ff */
[----:B------:R-:W1:Y:S01]  /*17a00*/  LDS.128 R60, [R250+0x3000] ;  /* 0x00300000fa3c7984 */ /* 0x000e620000000c00 */
[----:B------:R-:W-:Y:S01]  /*17a10*/  ISETP.LT.AND P5, PT, R200, c[0x0][0x17c], !P0 ;  /* 0x00005f00c8007a0c */ /* 0x000fe200047a1270 */
[----:B------:R-:W-:-:S02]  /*17a20*/  IMAD R73, R0, 0x2, R49 ;  /* 0x0000000200497824 */ /* 0x000fc400078e0231 */
[----:B----4-:R2:W-:Y:S01]  /*17a30*/  @P3 STG.E [R50.64], R40 ;  /* 0x0000002832003986 */ /* 0x0105e2000c101906 */
[----:B------:R-:W-:-:S03]  /*17a40*/  ISETP.LT.AND P2, PT, R205, c[0x0][0x17c], !P0 ;  /* 0x00005f00cd007a0c */ /* 0x000fc60004741270 */
[----:B---3--:R-:W-:Y:S04]  /*17a50*/  @P1 STG.E [R68.64], R36 ;  /* 0x0000002444001986 */ /* 0x008fe8000c101906 */
[----:B------:R-:W3:Y:S01]  /*17a60*/  LDS.128 R68, [R249+0x3000] ;  /* 0x00300000f9447984 */ /* 0x000ee20000000c00 */
[----:B--2---:R-:W-:-:S04]  /*17a70*/  LEA R50, P6, R49, R48, 0x2 ;  /* 0x0000003031327211 */ /* 0x004fc800078c10ff */
[----:B------:R-:W-:Y:S02]  /*17a80*/  LEA.HI.X.SX32 R51, R49, R3, 0x2, P6 ;  /* 0x0000000331337211 */ /* 0x000fe400030f16ff */
[----:B------:R-:W-:Y:S01]  /*17a90*/  LEA R72, P6, R73, R48, 0x2 ;  /* 0x0000003049487211 */ /* 0x000fe200078c10ff */
[----:B------:R-:W-:-:S03]  /*17aa0*/  IMAD R49, R0, 0x2, R73 ;  /* 0x0000000200317824 */ /* 0x000fc600078e0249 */
[----:B------:R-:W-:Y:S01]  /*17ab0*/  LEA.HI.X.SX32 R73, R73, R3, 0x2, P6 ;  /* 0x0000000349497211 */ /* 0x000fe200030f16ff */
[----:B------:R2:W-:Y:S01]  /*17ac0*/  @P5 STG.E [R50.64], R44 ;  /* 0x0000002c32005986 */ /* 0x0005e2000c101906 */
[----:B------:R-:W-:-:S03]  /*17ad0*/  ISETP.LT.AND P4, PT, R207, c[0x0][0x17c], !P0 ;  /* 0x00005f00cf007a0c */ /* 0x000fc60004781270 */
[----:B------:R-:W-:Y:S01]  /*17ae0*/  @P2 STG.E [R72.64], R52 ;  /* 0x0000003448002986 */ /* 0x000fe2000c101906 */
[----:B------:R-:W-:-:S03]  /*17af0*/  IMAD R81, R0, 0x2, R49 ;  /* 0x0000000200517824 */ /* 0x000fc600078e0231 */
[----:B------:R-:W4:Y:S01]  /*17b00*/  LDS.128 R72, [R247+0x4000] ;  /* 0x00400000f7487984 */ /* 0x000f220000000c00 */
[-C--:B--2---:R-:W-:Y:S02]  /*17b10*/  LEA R50, P6, R49, R48.reuse, 0x2 ;  /* 0x0000003031327211 */ /* 0x084fe400078c10ff */
[----:B------:R-:W-:Y:S02]  /*17b20*/  ISETP.LT.AND P3, PT, R209, c[0x0][0x17c], !P0 ;  /* 0x00005f00d1007a0c */ /* 0x000fe40004761270 */
[-C--:B------:R-:W-:Y:S01]  /*17b30*/  LEA.HI.X.SX32 R51, R49, R3.reuse, 0x2, P6 ;  /* 0x0000000331337211 */ /* 0x080fe200030f16ff */
[C---:B------:R-:W-:Y:S01]  /*17b40*/  IMAD R49, R0.reuse, 0x2, R81 ;  /* 0x0000000200317824 */ /* 0x040fe200078e0251 */
[----:B------:R-:W-:Y:S02]  /*17b50*/  LEA R88, P6, R81, R48, 0x2 ;  /* 0x0000003051587211 */ /* 0x000fe400078c10ff */
[----:B------:R-:W-:Y:S01]  /*17b60*/  ISETP.LT.AND P1, PT, R211, c[0x0][0x17c], !P0 ;  /* 0x00005f00d3007a0c */ /* 0x000fe20004721270 */
[----:B------:R2:W-:Y:S01]  /*17b70*/  @P4 STG.E [R50.64], R56 ;  /* 0x0000003832004986 */ /* 0x0005e2000c101906 */
[----:B------:R-:W-:Y:S01]  /*17b80*/  LEA.HI.X.SX32 R89, R81, R3, 0x2, P6 ;  /* 0x0000000351597211 */ /* 0x000fe200030f16ff */
[----:B------:R-:W-:-:S02]  /*17b90*/  IMAD R91, R0, 0x2, R49 ;  /* 0x00000002005b7824 */ /* 0x000fc400078e0231 */
[----:B------:R-:W4:Y:S01]  /*17ba0*/  LDS.128 R80, [R250+0x4000] ;  /* 0x00400000fa507984 */ /* 0x000f220000000c00 */
[----:B------:R-:W-:Y:S02]  /*17bb0*/  ISETP.LT.AND P5, PT, R213, c[0x0][0x17c], !P0 ;  /* 0x00005f00d5007a0c */ /* 0x000fe400047a1270 */
[----:B--2---:R-:W-:-:S04]  /*17bc0*/  LEA R50, P6, R49, R48, 0x2 ;  /* 0x0000003031327211 */ /* 0x004fc800078c10ff */
[-C--:B------:R-:W-:Y:S01]  /*17bd0*/  LEA.HI.X.SX32 R51, R49, R3.reuse, 0x2, P6 ;  /* 0x0000000331337211 */ /* 0x080fe200030f16ff */
[C---:B------:R-:W-:Y:S01]  /*17be0*/  IMAD R49, R0.reuse, 0x2, R91 ;  /* 0x0000000200317824 */ /* 0x040fe200078e025b */
[C---:B------:R-:W-:Y:S01]  /*17bf0*/  LEA R92, P6, R91.reuse, R48, 0x2 ;  /* 0x000000305b5c7211 */ /* 0x040fe200078c10ff */
[----:B------:R-:W-:Y:S02]  /*17c00*/  @P3 STG.E [R88.64], R64 ;  /* 0x0000004058003986 */ /* 0x000fe4000c101906 */
[----:B------:R-:W-:Y:S01]  /*17c10*/  IMAD R95, R0, 0x2, R49 ;  /* 0x00000002005f7824 */ /* 0x000fe200078e0231 */
[----:B------:R-:W-:Y:S01]  /*17c20*/  LEA.HI.X.SX32 R93, R91, R3, 0x2, P6 ;  /* 0x000000035b5d7211 */ /* 0x000fe200030f16ff */
[----:B-1----:R1:W-:Y:S04]  /*17c30*/  @P1 STG.E [R50.64], R60 ;  /* 0x0000003c32001986 */ /* 0x0023e8000c101906 */
[----:B------:R-:W2:Y:S01]  /*17c40*/  LDS.128 R88, [R2+0x5000] ;  /* 0x0050000002587984 */ /* 0x000ea20000000c00 */
[----:B------:R-:W-:-:S02]  /*17c50*/  ISETP.LT.AND P2, PT, R215, c[0x0][0x17c], !P0 ;  /* 0x00005f00d7007a0c */ /* 0x000fc40004741270 */
[----:B------:R-:W-:Y:S02]  /*17c60*/  ISETP.LT.AND P4, PT, R220, c[0x0][0x17c], !P0 ;  /* 0x00005f00dc007a0c */ /* 0x000fe40004781270 */
[----:B-1----:R-:W-:-:S04]  /*17c70*/  LEA R50, P6, R49, R48, 0x2 ;  /* 0x0000003031327211 */ /* 0x002fc800078c10ff */
[-C--:B------:R-:W-:Y:S02]  /*17c80*/  LEA.HI.X.SX32 R51, R49, R3.reuse, 0x2, P6 ;  /* 0x0000000331337211 */ /* 0x080fe400030f16ff */
[C---:B------:R-:W-:Y:S01]  /*17c90*/  LEA R100, P6, R95.reuse, R48, 0x2 ;  /* 0x000000305f647211 */ /* 0x040fe200078c10ff */
[----:B---3--:R-:W-:Y:S01]  /*17ca0*/  @P5 STG.E [R92.64], R68 ;  /* 0x000000445c005986 */ /* 0x008fe2000c101906 */
[----:B------:R-:W-:Y:S02]  /*17cb0*/  IMAD R49, R0, 0x2, R95 ;  /* 0x0000000200317824 */ /* 0x000fe400078e025f */
[----:B------:R-:W-:Y:S02]  /*17cc0*/  LEA.HI.X.SX32 R101, R95, R3, 0x2, P6 ;  /* 0x000000035f657211 */ /* 0x000fe400030f16ff */
[----:B------:R-:W1:Y:S01]  /*17cd0*/  LDS.128 R92, [R250+0x5000] ;  /* 0x00500000fa5c7984 */ /* 0x000e620000000c00 */
[----:B------:R-:W-:-:S03]  /*17ce0*/  ISETP.LT.AND P3, PT, R225, c[0x0][0x17c], !P0 ;  /* 0x00005f00e1007a0c */ /* 0x000fc60004761270 */
[----:B------:R3:W-:Y:S01]  /*17cf0*/  @P2 STG.E [R50.64], R76 ;  /* 0x0000004c32002986 */ /* 0x0007e2000c101906 */
[----:B------:R-:W-:-:S03]  /*17d00*/  IMAD R105, R0, 0x2, R49 ;  /* 0x0000000200697824 */ /* 0x000fc600078e0231 */
[----:B----4-:R-:W-:Y:S04]  /*17d10*/  @P4 STG.E [R100.64], R72 ;  /* 0x0000004864004986 */ /* 0x010fe8000c101906 */
[----:B------:R-:W4:Y:S01]  /*17d20*/  LDS.128 R100, [R249+0x5000] ;  /* 0x00500000f9647984 */ /* 0x000f220000000c00 */
[-C--:B---3--:R-:W-:Y:S02]  /*17d30*/  LEA R50, P6, R49, R48.reuse, 0x2 ;  /* 0x0000003031327211 */ /* 0x088fe400078c10ff */
[----:B------:R-:W-:Y:S02]  /*17d40*/  ISETP.LT.AND P1, PT, R227, c[0x0][0x17c], !P0 ;  /* 0x00005f00e3007a0c */ /* 0x000fe40004721270 */
[----:B------:R-:W-:Y:S01]  /*17d50*/  LEA.HI.X.SX32 R51, R49, R3, 0x2, P6 ;  /* 0x0000000331337211 */ /* 0x000fe200030f16ff */
[----:B------:R-:W-:Y:S01]  /*17d60*/  IMAD R49, R0, 0x2, R105 ;  /* 0x0000000200317824 */ /* 0x000fe200078e0269 */
[----:B------:R-:W-:-:S02]  /*17d70*/  LEA R104, P6, R105, R48, 0x2 ;  /* 0x0000003069687211 */ /* 0x000fc400078c10ff */
[----:B------:R-:W-:Y:S01]  /*17d80*/  ISETP.LT.AND P5, PT, R229, c[0x0][0x17c], !P0 ;  /* 0x00005f00e5007a0c */ /* 0x000fe200047a1270 */
[----:B------:R3:W-:Y:S01]  /*17d90*/  @P3 STG.E [R50.64], R80 ;  /* 0x0000005032003986 */ /* 0x0007e2000c101906 */
[----:B------:R-:W-:Y:S01]  /*17da0*/  LEA.HI.X.SX32 R105, R105, R3, 0x2, P6 ;  /* 0x0000000369697211 */ /* 0x000fe200030f16ff */
[----:B------:R-:W-:Y:S01]  /*17db0*/  IMAD R113, R0, 0x2, R49 ;  /* 0x0000000200717824 */ /* 0x000fe200078e0231 */
[----:B------:R-:W-:Y:S02]  /*17dc0*/  ISETP.LT.AND P2, PT, R231, c[0x0][0x17c], !P0 ;  /* 0x00005f00e7007a0c */ /* 0x000fe40004741270 */
[----:B------:R-:W-:Y:S02]  /*17dd0*/  ISETP.LT.AND P4, PT, R233, c[0x0][0x17c], !P0 ;  /* 0x00005f00e9007a0c */ /* 0x000fe40004781270 */
[----:B---3--:R-:W-:-:S04]  /*17de0*/  LEA R50, P6, R49, R48, 0x2 ;  /* 0x0000003031327211 */ /* 0x008fc800078c10ff */
[-C--:B------:R-:W-:Y:S01]  /*17df0*/  LEA.HI.X.SX32 R51, R49, R3.reuse, 0x2, P6 ;  /* 0x0000000331337211 */ /* 0x080fe200030f16ff */
[C---:B------:R-:W-:Y:S01]  /*17e00*/  IMAD R49, R0.reuse, 0x2, R113 ;  /* 0x0000000200317824 */ /* 0x040fe200078e0271 */
[C---:B------:R-:W-:Y:S01]  /*17e10*/  LEA R120, P6, R113.reuse, R48, 0x2 ;  /* 0x0000003071787211 */ /* 0x040fe200078c10ff */
[----:B------:R-:W-:Y:S02]  /*17e20*/  @P1 STG.E [R104.64], R84 ;  /* 0x0000005468001986 */ /* 0x000fe4000c101906 */
[----:B------:R-:W-:Y:S01]  /*17e30*/  IMAD R125, R0, 0x2, R49 ;  /* 0x00000002007d7824 */ /* 0x000fe200078e0231 */
[----:B------:R-:W-:Y:S01]  /*17e40*/  LEA.HI.X.SX32 R121, R113, R3, 0x2, P6 ;  /* 0x0000000371797211 */ /* 0x000fe200030f16ff */
[----:B--2---:R2:W-:Y:S01]  /*17e50*/  @P5 STG.E [R50.64], R88 ;  /* 0x0000005832005986 */ /* 0x0045e2000c101906 */
[----:B------:R-:W-:-:S03]  /*17e60*/  ISETP.LT.AND P3, PT, R235, c[0x0][0x17c], !P0 ;  /* 0x00005f00eb007a0c */ /* 0x000fc60004761270 */
[----:B------:R-:W-:Y:S04]  /*17e70*/  @P2 STG.E [R120.64], R96 ;  /* 0x0000006078002986 */ /* 0x000fe8000c101906 */
[----:B------:R-:W3:Y:S01]  /*17e80*/  LDS.128 R104, [R247+0x6000] ;  /* 0x00600000f7687984 */ /* 0x000ee20000000c00 */
[----:B--2---:R-:W-:-:S03]  /*17e90*/  LEA R50, P6, R49, R48, 0x2 ;  /* 0x0000003031327211 */ /* 0x004fc600078c10ff */
[----:B------:R-:W2:Y:S01]  /*17ea0*/  LDS.128 R112, [R250+0x6000] ;  /* 0x00600000fa707984 */ /* 0x000ea20000000c00 */
[-C--:B------:R-:W-:Y:S01]  /*17eb0*/  LEA.HI.X.SX32 R51, R49, R3.reuse, 0x2, P6 ;  /* 0x0000000331337211 */ /* 0x080fe200030f16ff */
[C---:B------:R-:W-:Y:S01]  /*17ec0*/  IMAD R49, R0.reuse, 0x2, R125 ;  /* 0x0000000200317824 */ /* 0x040fe200078e027d */
[CC--:B------:R-:W-:Y:S01]  /*17ed0*/  LEA R128, P6, R125.reuse, R48.reuse, 0x2 ;  /* 0x000000307d807211 */ /* 0x0c0fe200078c10ff */
[----:B------:R-:W2:Y:S02]  /*17ee0*/  LDS.128 R120, [R2+0x7000] ;  /* 0x0070000002787984 */ /* 0x000ea40000000c00 */
[----:B------:R-:W-:Y:S01]  /*17ef0*/  IMAD R133, R0, 0x2, R49 ;  /* 0x0000000200857824 */ /* 0x000fe200078e0231 */
[----:B------:R-:W-:Y:S01]  /*17f00*/  LEA.HI.X.SX32 R129, R125, R3, 0x2, P6 ;  /* 0x000000037d817211 */ /* 0x000fe200030f16ff */
[----:B-1----:R1:W-:Y:S04]  /*17f10*/  @P4 STG.E [R50.64], R92 ;  /* 0x0000005c32004986 */ /* 0x0023e8000c101906 */
[----:B------:R1:W2:Y:S02]  /*17f20*/  LDS.128 R124, [R247+0x7000] ;  /* 0x00700000f77c7984 */ /* 0x0002a40000000c00 */
[----:B-1----:R-:W-:-:S02]  /*17f30*/  LEA R50, P6, R49, R48, 0x2 ;  /* 0x0000003031327211 */ /* 0x002fc400078c10ff */
[----:B----4-:R-:W-:Y:S02]  /*17f40*/  @P3 STG.E [R128.64], R100 ;  /* 0x0000006480003986 */ /* 0x010fe4000c101906 */
[-C--:B------:R-:W-:Y:S02]  /*17f50*/  LEA.HI.X.SX32 R51, R49, R3.reuse, 0x2, P6 ;  /* 0x0000000331337211 */ /* 0x080fe400030f16ff */
[----:B------:R-:W4:Y:S01]  /*17f60*/  LDL.LU R247, [R1+0xc] ;  /* 0x00000c0001f77983 */ /* 0x000f220000300800 */
[C---:B------:R-:W-:Y:S01]  /*17f70*/  LEA R136, P6, R133.reuse, R48, 0x2 ;  /* 0x0000003085887211 */ /* 0x040fe200078c10ff */
[----:B------:R-:W-:Y:S02]  /*17f80*/  IMAD R49, R0, 0x2, R133 ;  /* 0x0000000200317824 */ /* 0x000fe400078e0285 */
[----:B------:R1:W2:Y:S01]  /*17f90*/  LDS.128 R128, [R250+0x7000] ;  /* 0x00700000fa807984 */ /* 0x0002a20000000c00 */
[----:B------:R-:W-:-:S03]  /*17fa0*/  LEA.HI.X.SX32 R137, R133, R3, 0x2, P6 ;  /* 0x0000000385897211 */ /* 0x000fc600030f16ff */
[----:B------:R3:W2:Y:S04]  /*17fb0*/  LDS.128 R132, [R249+0x7000] ;  /* 0x00700000f9847984 */ /* 0x0006a80000000c00 */
[----:B-1----:R-:W4:Y:S04]  /*17fc0*/  LDL.LU R250, [R1+0x10] ;  /* 0x0000100001fa7983 */ /* 0x002f280000300800 */
[----:B---3--:R-:W3:Y:S01]  /*17fd0*/  LDL.LU R249, [R1+0x14] ;  /* 0x0000140001f97983 */ /* 0x008ee20000300800 */
[----:B------:R-:W-:Y:S02]  /*17fe0*/  ISETP.LT.AND P1, PT, R237, c[0x0][0x17c], !P0 ;  /* 0x00005f00ed007a0c */ /* 0x000fe40004721270 */
[----:B------:R-:W-:Y:S01]  /*17ff0*/  ISETP.LT.AND P5, PT, R239, c[0x0][0x17c], !P0 ;  /* 0x00005f00ef007a0c */ /* 0x000fe200047a1270 */
[----:B------:R-:W-:Y:S01]  /*18000*/  IMAD R139, R0, 0x2, R49 ;  /* 0x00000002008b7824 */ /* 0x000fe200078e0231 */
[----:B------:R-:W-:-:S02]  /*18010*/  ISETP.LT.AND P2, PT, R241, c[0x0][0x17c], !P0 ;  /* 0x00005f00f1007a0c */ /* 0x000fc40004741270 */
[----:B------:R-:W-:-:S07]  /*18020*/  ISETP.LT.AND P4, PT, R243, c[0x0][0x17c], !P0 ;  /* 0x00005f00f3007a0c */ /* 0x000fce0004781270 */
[----:B------:R1:W-:Y:S04]  /*18030*/  @P1 STG.E [R50.64], R108 ;  /* 0x0000006c32001986 */ /* 0x0003e8000c101906 */
[----:B------:R2:W-:Y:S01]  /*18040*/  @P5 STG.E [R136.64], R104 ;  /* 0x0000006888005986 */ /* 0x0005e2000c101906 */
[----:B------:R-:W-:-:S03]  /*18050*/  ISETP.LT.AND P5, PT, R244, c[0x0][0x17c], !P0 ;  /* 0x00005f00f4007a0c */ /* 0x000fc600047a1270 */
[----:B------:R-:W3:Y:S01]  /*18060*/  LDL.LU R244, [R1+0x18] ;  /* 0x0000180001f47983 */ /* 0x000ee20000300800 */
[-C--:B-1----:R-:W-:Y:S02]  /*18070*/  LEA R50, P1, R49, R48.reuse, 0x2 ;  /* 0x0000003031327211 */ /* 0x082fe400078210ff */
[----:B--2---:R-:W-:Y:S02]  /*18080*/  LEA R136, P6, R139, R48, 0x2 ;  /* 0x000000308b887211 */ /* 0x004fe400078c10ff */
[-C--:B------:R-:W-:Y:S02]  /*18090*/  LEA.HI.X.SX32 R51, R49, R3.reuse, 0x2, P1 ;  /* 0x0000000331337211 */ /* 0x080fe400008f16ff */
[----:B------:R-:W-:Y:S02]  /*180a0*/  LEA.HI.X.SX32 R137, R139, R3, 0x2, P6 ;  /* 0x000000038b897211 */ /* 0x000fe400030f16ff */
[----:B------:R-:W-:Y:S01]  /*180b0*/  ISETP.LT.AND P1, PT, R246, c[0x0][0x17c], !P0 ;  /* 0x00005f00f6007a0c */ /* 0x000fe20004721270 */
[----:B------:R-:W-:Y:S01]  /*180c0*/  IMAD R49, R0, 0x2, R139 ;  /* 0x0000000200317824 */ /* 0x000fe200078e028b */
[----:B------:R-:W2:Y:S01]  /*180d0*/  LDL.LU R246, [R1+0x1c] ;  /* 0x00001c0001f67983 */ /* 0x000ea20000300800 */
[----:B------:R-:W-:-:S03]  /*180e0*/  ISETP.LT.AND P3, PT, R252, c[0x0][0x17c], !P0 ;  /* 0x00005f00fc007a0c */ /* 0x000fc60004761270 */
[----:B------:R1:W-:Y:S01]  /*180f0*/  @P2 STG.E [R50.64], R112 ;  /* 0x0000007032002986 */ /* 0x0003e2000c101906 */
[----:B------:R-:W-:-:S03]  /*18100*/  IMAD R139, R0, 0x2, R49 ;  /* 0x00000002008b7824 */ /* 0x000fc600078e0231 */
[----:B------:R1:W-:Y:S01]  /*18110*/  @P4 STG.E [R136.64], R116 ;  /* 0x0000007488004986 */ /* 0x0003e2000c101906 */
[----:B------:R-:W-:-:S03]  /*18120*/  ISETP.LT.AND P4, PT, R248, c[0x0][0x17c], !P0 ;  /* 0x00005f00f8007a0c */ /* 0x000fc60004781270 */
[----:B------:R-:W2:Y:S01]  /*18130*/  LDL.LU R248, [R1+0x20] ;  /* 0x0000200001f87983 */ /* 0x000ea20000300800 */
[----:B-1----:R-:W-:-:S04]  /*18140*/  LEA R50, P2, R49, R48, 0x2 ;  /* 0x0000003031327211 */ /* 0x002fc800078410ff */
[----:B------:R-:W-:Y:S01]  /*18150*/  LEA.HI.X.SX32 R51, R49, R3, 0x2, P2 ;  /* 0x0000000331337211 */ /* 0x000fe200010f16ff */
[----:B------:R-:W-:Y:S01]  /*18160*/  IMAD R49, R0, 0x2, R139 ;  /* 0x0000000200317824 */ /* 0x000fe200078e028b */
[----:B------:R-:W-:-:S03]  /*18170*/  LEA R136, P6, R139, R48, 0x2 ;  /* 0x000000308b887211 */ /* 0x000fc600078c10ff */
[----:B------:R1:W-:Y:S01]  /*18180*/  @P3 STG.E [R50.64], R120 ;  /* 0x0000007832003986 */ /* 0x0003e2000c101906 */
[----:B------:R-:W-:-:S05]  /*18190*/  LEA.HI.X.SX32 R137, R139, R3, 0x2, P6 ;  /* 0x000000038b897211 */ /* 0x000fca00030f16ff */
[----:B------:R3:W-:Y:S01]  /*181a0*/  @P5 STG.E [R136.64], R124 ;  /* 0x0000007c88005986 */ /* 0x0007e2000c101906 */
[----:B-1----:R-:W-:-:S04]  /*181b0*/  LEA R50, P3, R49, R48, 0x2 ;  /* 0x0000003031327211 */ /* 0x002fc800078610ff */
[----:B------:R-:W-:Y:S02]  /*181c0*/  LEA.HI.X.SX32 R51, R49, R3, 0x2, P3 ;  /* 0x0000000331337211 */ /* 0x000fe400018f16ff */
[----:B----4-:R-:W-:Y:S02]  /*181d0*/  ISETP.LT.AND P2, PT, R247, c[0x0][0x17c], !P0 ;  /* 0x00005f00f7007a0c */ /* 0x010fe40004741270 */
[----:B------:R-:W4:Y:S01]  /*181e0*/  LDL.LU R247, [R1+0x24] ;  /* 0x0000240001f77983 */ /* 0x000f220000300800 */
[----:B------:R-:W-:-:S03]  /*181f0*/  ISETP.LT.AND P5, PT, R250, c[0x0][0x17c], !P0 ;  /* 0x00005f00fa007a0c */ /* 0x000fc600047a1270 */
[----:B------:R-:W4:Y:S01]  /*18200*/  LDL.LU R250, [R1+0x28] ;  /* 0x0000280001fa7983 */ /* 0x000f220000300800 */
[----:B---3--:R-:W-:-:S03]  /*18210*/  ISETP.LT.AND P3, PT, R249, c[0x0][0x17c], !P0 ;  /* 0x00005f00f9007a0c */ /* 0x008fc60004761270 */
[----:B------:R-:W3:Y:S01]  /*18220*/  LDL.LU R249, [R1+0x2c] ;  /* 0x00002c0001f97983 */ /* 0x000ee20000300800 */
[----:B------:R-:W-:-:S04]  /*18230*/  IMAD R139, R0, 0x2, R49 ;  /* 0x00000002008b7824 */ /* 0x000fc800078e0231 */
[----:B------:R-:W-:Y:S01]  /*18240*/  IMAD R49, R0, 0x2, R139 ;  /* 0x0000000200317824 */ /* 0x000fe200078e028b */
[----:B------:R-:W-:-:S04]  /*18250*/  LEA R136, P6, R139, R48, 0x2 ;  /* 0x000000308b887211 */ /* 0x000fc800078c10ff */
[----:B------:R-:W-:Y:S01]  /*18260*/  LEA.HI.X.SX32 R137, R139, R3, 0x2, P6 ;  /* 0x000000038b897211 */ /* 0x000fe200030f16ff */
[----:B------:R-:W-:Y:S01]  /*18270*/  IMAD R139, R0, 0x2, R49 ;  /* 0x00000002008b7824 */ /* 0x000fe200078e0231 */
[----:B------:R1:W-:Y:S04]  /*18280*/  @P1 STG.E [R50.64], R128 ;  /* 0x0000008032001986 */ /* 0x0003e8000c101906 */
[----:B------:R1:W-:Y:S02]  /*18290*/  @P4 STG.E [R136.64], R132 ;  /* 0x0000008488004986 */ /* 0x0003e4000c101906 */
[-C--:B-1----:R-:W-:Y:S02]  /*182a0*/  LEA R50, P1, R49, R48.reuse, 0x2 ;  /* 0x0000003031327211 */ /* 0x082fe400078210ff */
[----:B------:R-:W-:-:S02]  /*182b0*/  LEA R136, P6, R139, R48, 0x2 ;  /* 0x000000308b887211 */ /* 0x000fc400078c10ff */
[-C--:B------:R-:W-:Y:S02]  /*182c0*/  LEA.HI.X.SX32 R51, R49, R3.reuse, 0x2, P1 ;  /* 0x0000000331337211 */ /* 0x080fe400008f16ff */
[----:B------:R-:W-:Y:S02]  /*182d0*/  LEA.HI.X.SX32 R137, R139, R3, 0x2, P6 ;  /* 0x000000038b897211 */ /* 0x000fe400030f16ff */
[----:B------:R-:W-:Y:S02]  /*182e0*/  ISETP.LT.AND P4, PT, R244, c[0x0][0x17c], !P0 ;  /* 0x00005f00f4007a0c */ /* 0x000fe40004781270 */
[----:B--2---:R-:W-:Y:S01]  /*182f0*/  ISETP.LT.AND P1, PT, R246, c[0x0][0x17c], !P0 ;  /* 0x00005f00f6007a0c */ /* 0x004fe20004721270 */
[----:B------:R-:W2:Y:S01]  /*18300*/  LDL.LU R244, [R1+0x30] ;  /* 0x0000300001f47983 */ /* 0x000ea20000300800 */
[----:B------:R-:W-:-:S03]  /*18310*/  IMAD R49, R0, 0x2, R139 ;  /* 0x0000000200317824 */ /* 0x000fc600078e028b */
[----:B------:R-:W2:Y:S04]  /*18320*/  LDL.LU R246, [R1+0x34] ;  /* 0x0000340001f67983 */ /* 0x000ea80000300800 */
[----:B------:R1:W-:Y:S01]  /*18330*/  @P2 STG.E [R50.64], R5 ;  /* 0x0000000532002986 */ /* 0x0003e2000c101906 */
[----:B------:R-:W-:-:S03]  /*18340*/  IMAD R139, R0, 0x2, R49 ;  /* 0x00000002008b7824 */ /* 0x000fc600078e0231 */
[----:B------:R1:W-:Y:S01]  /*18350*/  @P5 STG.E [R136.64], R9 ;  /* 0x0000000988005986 */ /* 0x0003e2000c101906 */
[----:B------:R-:W-:-:S03]  /*18360*/  ISETP.LT.AND P5, PT, R248, c[0x0][0x17c], !P0 ;  /* 0x00005f00f8007a0c */ /* 0x000fc600047a1270 */
[----:B------:R-:W2:Y:S01]  /*18370*/  LDL.LU R248, [R1+0x38] ;  /* 0x0000380001f87983 */ /* 0x000ea20000300800 */
[-C--:B------:R-:W-:Y:S02]  /*18380*/  LEA R4, P2, R49, R48.reuse, 0x2 ;  /* 0x0000003031047211 */ /* 0x080fe400078410ff */
[----:B------:R-:W-:Y:S02]  /*18390*/  LEA R8, P6, R139, R48, 0x2 ;  /* 0x000000308b087211 */ /* 0x000fe400078c10ff */
[-C--:B-1----:R-:W-:Y:S01]  /*183a0*/  LEA.HI.X.SX32 R5, R49, R3.reuse, 0x2, P2 ;  /* 0x0000000331057211 */ /* 0x082fe200010f16ff */
[----:B------:R-:W-:Y:S01]  /*183b0*/  IMAD R49, R0, 0x2, R139 ;  /* 0x0000000200317824 */ /* 0x000fe200078e028b */
[----:B------:R-:W-:-:S03]  /*183c0*/  LEA.HI.X.SX32 R9, R139, R3, 0x2, P6 ;  /* 0x000000038b097211 */ /* 0x000fc600030f16ff */
[----:B------:R1:W-:Y:S04]  /*183d0*/  @P3 STG.E [R4.64], R13 ;  /* 0x0000000d04003986 */ /* 0x0003e8000c101906 */
        /* <DEDUP_REMOVED lines=11> */
[----:B------:R-:W-:-:S03]  /*18490*/  LEA R8, P6, R51, R48, 0x2 ;  /* 0x0000003033087211 */ /* 0x000fc600078c10ff */
[----:B------:R-:W-:Y:S01]  /*184a0*/  IMAD R13, R0, 0x2, R49 ;  /* 0x00000002000d7824 */ /* 0x000fe200078e0231 */
[----:B------:R-:W-:Y:S01]  /*184b0*/  LEA.HI.X.SX32 R9, R51, R3, 0x2, P6 ;  /* 0x0000000333097211 */ /* 0x000fe200030f16ff */
[----:B------:R1:W-:Y:S04]  /*184c0*/  @P1 STG.E [R4.64], R21 ;  /* 0x0000001504001986 */ /* 0x0003e8000c101906 */
[----:B------:R1:W-:Y:S02]  /*184d0*/  @P5 STG.E [R8.64], R29 ;  /* 0x0000001d08005986 */ /* 0x0003e4000c101906 */
[-C--:B-1----:R-:W-:Y:S02]  /*184e0*/  LEA R4, P1, R49, R48.reuse, 0x2 ;  /* 0x0000003031047211 */ /* 0x082fe400078210ff */
[----:B------:R-:W-:-:S02]  /*184f0*/  LEA R8, P6, R13, R48, 0x2 ;  /* 0x000000300d087211 */ /* 0x000fc400078c10ff */
[-C--:B------:R-:W-:Y:S02]  /*18500*/  LEA.HI.X.SX32 R5, R49, R3.reuse, 0x2, P1 ;  /* 0x0000000331057211 */ /* 0x080fe400008f16ff */
[----:B------:R-:W-:Y:S01]  /*18510*/  LEA.HI.X.SX32 R9, R13, R3, 0x2, P6 ;  /* 0x000000030d097211 */ /* 0x000fe200030f16ff */
[----:B------:R-:W-:Y:S01]  /*18520*/  IMAD R17, R0, 0x2, R13 ;  /* 0x0000000200117824 */ /* 0x000fe200078e020d */
[----:B--2---:R-:W-:Y:S02]  /*18530*/  ISETP.LT.AND P5, PT, R244, c[0x0][0x17c], !P0 ;  /* 0x00005f00f4007a0c */ /* 0x004fe400047a1270 */
[----:B------:R-:W2:Y:S01]  /*18540*/  LDL.LU R244, [R1+0x48] ;  /* 0x0000480001f47983 */ /* 0x000ea20000300800 */
[----:B------:R-:W-:-:S03]  /*18550*/  ISETP.LT.AND P1, PT, R246, c[0x0][0x17c], !P0 ;  /* 0x00005f00f6007a0c */ /* 0x000fc60004721270 */
[----:B------:R-:W2:Y:S04]  /*18560*/  LDL.LU R246, [R1+0x4c] ;  /* 0x00004c0001f67983 */ /* 0x000ea80000300800 */
        /* <DEDUP_REMOVED lines=31> */
[----:B--2---:R-:W-:Y:S02]  /*18760*/  ISETP.LT.AND P4, PT, R244, c[0x0][0x17c], !P0 ;  /* 0x00005f00f4007a0c */ /* 0x004fe40004781270 */
[----:B------:R-:W2:Y:S01]  /*18770*/  LDL.LU R244, [R1+0x60] ;  /* 0x0000600001f47983 */ /* 0x000ea20000300800 */
[----:B------:R-:W-:Y:S01]  /*18780*/  ISETP.LT.AND P1, PT, R246, c[0x0][0x17c], !P0 ;  /* 0x00005f00f6007a0c */ /* 0x000fe20004721270 */
[C---:B------:R-:W-:Y:S02]  /*18790*/  IMAD R17, R0.reuse, 0x2, R13 ;  /* 0x0000000200117824 */ /* 0x040fe400078e020d */
        /* <DEDUP_REMOVED lines=42> */
[-C--:B------:R-:W-:Y:S01]  /*18a40*/  LEA R12, P2, R17, R48.reuse, 0x2 ;  /* 0x00000030110c7211 */ /* 0x080fe200078410ff */
[----:B------:R-:W-:Y:S01]  /*18a50*/  IMAD R25, R0, 0x2, R21 ;  /* 0x0000000200197824 */ /* 0x000fe200078e0215 */
[----:B------:R-:W-:Y:S02]  /*18a60*/  LEA R16, P6, R21, R48, 0x2 ;  /* 0x0000003015107211 */ /* 0x000fe400078c10ff */
[-C--:B------:R-:W-:Y:S02]  /*18a70*/  LEA.HI.X.SX32 R13, R17, R3.reuse, 0x2, P2 ;  /* 0x00000003110d7211 */ /* 0x080fe400010f16ff */
[----:B------:R-:W-:-:S03]  /*18a80*/  LEA.HI.X.SX32 R17, R21, R3, 0x2, P6 ;  /* 0x0000000315117211 */ /* 0x000fc600030f16ff */
[----:B------:R3:W-:Y:S01]  /*18a90*/  @P3 STG.E [R12.64], R89 ;  /* 0x000000590c003986 */ /* 0x0007e2000c101906 */
[----:B-1----:R-:W-:-:S03]  /*18aa0*/  LEA R4, P3, R25, R48, 0x2 ;  /* 0x0000003019047211 */ /* 0x002fc600078610ff */
[----:B------:R1:W-:Y:S01]  /*18ab0*/  @P5 STG.E [R16.64], R97 ;  /* 0x0000006110005986 */ /* 0x0003e2000c101906 */
        /* <DEDUP_REMOVED lines=12> */
[----:B------:R2:W-:Y:S01]  /*18b80*/  @P1 STG.E [R4.64], R93 ;  /* 0x0000005d04001986 */ /* 0x0005e2000c101906 */
[----:B------:R-:W-:-:S03]  /*18b90*/  LEA R12, P1, R25, R48, 0x2 ;  /* 0x00000030190c7211 */ /* 0x000fc600078210ff */
[----:B-1----:R-:W-:Y:S01]  /*18ba0*/  LEA R16, P6, R21, R48, 0x2 ;  /* 0x0000003015107211 */ /* 0x002fe200078c10ff */
[----:B------:R1:W-:Y:S01]  /*18bb0*/  @P4 STG.E [R8.64], R101 ;  /* 0x0000006508004986 */ /* 0x0003e2000c101906 */
[-C--:B------:R-:W-:Y:S02]  /*18bc0*/  LEA.HI.X.SX32 R13, R25, R3.reuse, 0x2, P1 ;  /* 0x00000003190d7211 */ /* 0x080fe400008f16ff */
[----:B------:R-:W-:Y:S01]  /*18bd0*/  LEA.HI.X.SX32 R17, R21, R3, 0x2, P6 ;  /* 0x0000000315117211 */ /* 0x000fe200030f16ff */
[C---:B------:R-:W-:Y:S02]  /*18be0*/  IMAD R25, R0.reuse, 0x2, R21 ;  /* 0x0000000200197824 */ /* 0x040fe400078e0215 */
[----:B------:R1:W-:Y:S04]  /*18bf0*/  @P2 STG.E [R12.64], R109 ;  /* 0x0000006d0c002986 */ /* 0x0003e8000c101906 */
[----:B------:R1:W-:Y:S01]  /*18c00*/  @P5 STG.E [R16.64], R105 ;  /* 0x0000006910005986 */ /* 0x0003e2000c101906 */
[----:B------:R-:W-:Y:S01]  /*18c10*/  IMAD R21, R0, 0x2, R25 ;  /* 0x0000000200157824 */ /* 0x000fe200078e0219 */
[----:B--2---:R-:W-:-:S02]  /*18c20*/  ISETP.LT.AND P4, PT, R244, c[0x0][0x17c], !P0 ;  /* 0x00005f00f4007a0c */ /* 0x004fc40004781270 */
[----:B------:R-:W2:Y:S01]  /*18c30*/  LDL.LU R244, [R1+0x90] ;  /* 0x0000900001f47983 */ /* 0x000ea20000300800 */
[----:B------:R-:W-:-:S03]  /*18c40*/  ISETP.LT.AND P1, PT, R246, c[0x0][0x17c], !P0 ;  /* 0x00005f00f6007a0c */ /* 0x000fc60004721270 */
[----:B------:R-:W2:Y:S01]  /*18c50*/  LDL.LU R246, [R1+0x94] ;  /* 0x0000940001f67983 */ /* 0x000ea20000300800 */
[-C--:B------:R-:W-:Y:S02]  /*18c60*/  LEA R4, P2, R25, R48.reuse, 0x2 ;  /* 0x0000003019047211 */ /* 0x080fe400078410ff */
[----:B-1----:R-:W-:Y:S02]  /*18c70*/  LEA R8, P6, R21, R48, 0x2 ;  /* 0x0000003015087211 */ /* 0x002fe400078c10ff */
[----:B------:R-:W-:Y:S02]  /*18c80*/  ISETP.LT.AND P5, PT, R248, c[0x0][0x17c], !P0 ;  /* 0x00005f00f8007a0c */ /* 0x000fe400047a1270 */
[----:B------:R-:W2:Y:S01]  /*18c90*/  LDL.LU R248, [R1+0x98] ;  /* 0x0000980001f87983 */ /* 0x000ea20000300800 */
[-C--:B------:R-:W-:Y:S01]  /*18ca0*/  LEA.HI.X.SX32 R5, R25, R3.reuse, 0x2, P2 ;  /* 0x0000000319057211 */ /* 0x080fe200010f16ff */
[----:B------:R-:W-:Y:S01]  /*18cb0*/  IMAD R25, R0, 0x2, R21 ;  /* 0x0000000200197824 */ /* 0x000fe200078e0215 */
[----:B------:R-:W-:-:S03]  /*18cc0*/  LEA.HI.X.SX32 R9, R21, R3, 0x2, P6 ;  /* 0x0000000315097211 */ /* 0x000fc600030f16ff */
[----:B------:R1:W-:Y:S01]  /*18cd0*/  @P3 STG.E [R4.64], R113 ;  /* 0x0000007104003986 */ /* 0x0003e2000c101906 */
[----:B------:R-:W-:-:S03]  /*18ce0*/  LEA R12, P3, R25, R48, 0x2 ;  /* 0x00000030190c7211 */ /* 0x000fc600078610ff */
        /* <DEDUP_REMOVED lines=14> */
[----:B-1----:R-:W-:-:S03]  /*18dd0*/  LEA R4, P1, R25, R48, 0x2 ;  /* 0x0000003019047211 */ /* 0x002fc600078210ff */
[----:B------:R-:W-:Y:S01]  /*18de0*/  LEA R8, P6, R21, R48, 0x2 ;  /* 0x0000003015087211 */ /* 0x000fe200078c10ff */
        /* <DEDUP_REMOVED lines=222> */
[----:B--2---:R-:W-:Y:S01]  /*19bd0*/  IMAD R13, R0, 0x2, R25 ;  /* 0x00000002000d7824 */ /* 0x004fe200078e0219 */
[----:B------:R-:W-:-:S02]  /*19be0*/  ISETP.LT.AND P5, PT, R244, c[0x0][0x17c], !P0 ;  /* 0x00005f00f4007a0c */ /* 0x000fc400047a1270 */
[----:B------:R-:W2:Y:S01]  /*19bf0*/  LDL.LU R244, [R1+0x144] ;  /* 0x0001440001f47983 */ /* 0x000ea20000300800 */
[----:B------:R-:W-:-:S03]  /*19c00*/  ISETP.LT.AND P1, PT, R246, c[0x0][0x17c], !P0 ;  /* 0x00005f00f6007a0c */ /* 0x000fc60004721270 */
[----:B------:R-:W2:Y:S01]  /*19c10*/  LDL.LU R246, [R1+0x148] ;  /* 0x0001480001f67983 */ /* 0x000ea20000300800 */
[-C--:B------:R-:W-:Y:S01]  /*19c20*/  LEA R6, P2, R25, R48.reuse, 0x2 ;  /* 0x0000003019067211 */ /* 0x080fe200078410ff */
[----:B-1----:R-:W-:Y:S01]  /*19c30*/  IMAD R17, R0, 0x2, R13 ;  /* 0x0000000200117824 */ /* 0x002fe200078e020d */
[----:B------:R-:W-:Y:S02]  /*19c40*/  LEA R10, P6, R13, R48, 0x2 ;  /* 0x000000300d0a7211 */ /* 0x000fe400078c10ff */
[----:B------:R-:W-:Y:S02]  /*19c50*/  ISETP.LT.AND P4, PT, R248, c[0x0][0x17c], !P0 ;  /* 0x00005f00f8007a0c */ /* 0x000fe40004781270 */
[----:B------:R-:W2:Y:S01]  /*19c60*/  LDL.LU R248, [R1+0x14c] ;  /* 0x00014c0001f87983 */ /* 0x000ea20000300800 */
[-C--:B------:R-:W-:Y:S02]  /*19c70*/  LEA.HI.X.SX32 R7, R25, R3.reuse, 0x2, P2 ;  /* 0x0000000319077211 */ /* 0x080fe400010f16ff */
        /* <DEDUP_REMOVED lines=84> */
[C---:B------:R-:W-:Y:S01]  /*1a1c0*/  IMAD R15, R0.reuse, 0x2, R13 ;  /* 0x00000002000f7824 */ /* 0x040fe200078e020d */
[CC--:B------:R-:W-:Y:S01]  /*1a1d0*/  LEA R8, P6, R13.reuse, R48.reuse, 0x2 ;  /* 0x000000300d087211 */ /* 0x0c0fe200078c10ff */
[----:B------:R1:W-:Y:S03]  /*1a1e0*/  @P1 STG.E [R4.64], R83 ;  /* 0x0000005304001986 */ /* 0x0003e6000c101906 */
[----:B------:R-:W-:Y:S01]  /*1a1f0*/  LEA.HI.X.SX32 R9, R13, R3, 0x2, P6 ;  /* 0x000000030d097211 */ /* 0x000fe200030f16ff */
[----:B------:R-:W-:Y:S01]  /*1a200*/  IMAD R13, R0, 0x2, R15 ;  /* 0x00000002000d7824 */ /* 0x000fe200078e020f */
[----:B-1----:R-:W-:-:S04]  /*1a210*/  LEA R6, P1, R15, R48, 0x2 ;  /* 0x000000300f067211 */ /* 0x002fc800078210ff */
[-C--:B------:R-:W-:Y:S01]  /*1a220*/  LEA.HI.X.SX32 R7, R15, R3.reuse, 0x2, P1 ;  /* 0x000000030f077211 */ /* 0x080fe200008f16ff */
[C---:B------:R-:W-:Y:S01]  /*1a230*/  IMAD R15, R0.reuse, 0x2, R13 ;  /* 0x00000002000f7824 */ /* 0x040fe200078e020d */
[CC--:B------:R-:W-:Y:S01]  /*1a240*/  LEA R10, P6, R13.reuse, R48.reuse, 0x2 ;  /* 0x000000300d0a7211 */ /* 0x0c0fe200078c10ff */
[----:B------:R1:W-:Y:S03]  /*1a250*/  @P4 STG.E [R8.64], R87 ;  /* 0x0000005708004986 */ /* 0x0003e6000c101906 */
[----:B------:R-:W-:Y:S01]  /*1a260*/  LEA.HI.X.SX32 R11, R13, R3, 0x2, P6 ;  /* 0x000000030d0b7211 */ /* 0x000fe200030f16ff */
[----:B------:R2:W-:Y:S01]  /*1a270*/  @P2 STG.E [R6.64], R91 ;  /* 0x0000005b06002986 */ /* 0x0005e2000c101906 */
[----:B------:R-:W-:Y:S01]  /*1a280*/  IMAD R13, R0, 0x2, R15 ;  /* 0x00000002000d7824 */ /* 0x000fe200078e020f */
[----:B------:R-:W-:-:S04]  /*1a290*/  LEA R4, P2, R15, R48, 0x2 ;  /* 0x000000300f047211 */ /* 0x000fc800078410ff */
[-C--:B------:R-:W-:Y:S01]  /*1a2a0*/  LEA.HI.X.SX32 R5, R15, R3.reuse, 0x2, P2 ;  /* 0x000000030f057211 */ /* 0x080fe200010f16ff */
[C---:B------:R-:W-:Y:S01]  /*1a2b0*/  IMAD R15, R0.reuse, 0x2, R13 ;  /* 0x00000002000f7824 */ /* 0x040fe200078e020d */
[CC--:B-1----:R-:W-:Y:S01]  /*1a2c0*/  LEA R8, P6, R13.reuse, R48.reuse, 0x2 ;  /* 0x000000300d087211 */ /* 0x0c2fe200078c10ff */
[----:B------:R1:W-:Y:S03]  /*1a2d0*/  @P5 STG.E [R10.64], R99 ;  /* 0x000000630a005986 */ /* 0x0003e6000c101906 */
[----:B------:R-:W-:Y:S01]  /*1a2e0*/  LEA.HI.X.SX32 R9, R13, R3, 0x2, P6 ;  /* 0x000000030d097211 */ /* 0x000fe200030f16ff */
[C---:B------:R-:W-:Y:S01]  /*1a2f0*/  IMAD R13, R0.reuse, 0x2, R15 ;  /* 0x00000002000d7824 */ /* 0x040fe200078e020f */
[----:B------:R2:W-:Y:S02]  /*1a300*/  @P3 STG.E [R4.64], R95 ;  /* 0x0000005f04003986 */ /* 0x0005e4000c101906 */
[----:B--2---:R-:W-:Y:S01]  /*1a310*/  LEA R6, P3, R15, R48, 0x2 ;  /* 0x000000300f067211 */ /* 0x004fe200078610ff */
[----:B------:R-:W-:Y:S01]  /*1a320*/  IMAD R17, R0, 0x2, R13 ;  /* 0x0000000200117824 */ /* 0x000fe200078e020d */
[----:B------:R-:W-:-:S02]  /*1a330*/  ISETP.LT.AND P4, PT, R244, c[0x0][0x17c], !P0 ;  /* 0x00005f00f4007a0c */ /* 0x000fc40004781270 */
[----:B------:R-:W-:Y:S02]  /*1a340*/  ISETP.LT.AND P1, PT, R246, c[0x0][0x17c], !P0 ;  /* 0x00005f00f6007a0c */ /* 0x000fe40004721270 */
[-C--:B------:R-:W-:Y:S01]  /*1a350*/  LEA.HI.X.SX32 R7, R15, R3.reuse, 0x2, P3 ;  /* 0x000000030f077211 */ /* 0x080fe200018f16ff */
[----:B------:R-:W-:Y:S01]  /*1a360*/  IMAD R15, R0, 0x2, R17 ;  /* 0x00000002000f7824 */ /* 0x000fe200078e0211 */
[C---:B-1----:R-:W-:Y:S02]  /*1a370*/  LEA R10, P6, R13.reuse, R48, 0x2 ;  /* 0x000000300d0a7211 */ /* 0x042fe400078c10ff */
[----:B------:R-:W-:Y:S01]  /*1a380*/  ISETP.LT.AND P2, PT, R248, c[0x0][0x17c], !P0 ;  /* 0x00005f00f8007a0c */ /* 0x000fe20004741270 */
[----:B------:R-:W-:Y:S01]  /*1a390*/  IMAD R19, R0, 0x2, R15 ;  /* 0x0000000200137824 */ /* 0x000fe200078e020f */
[----:B------:R-:W-:-:S03]  /*1a3a0*/  LEA.HI.X.SX32 R11, R13, R3, 0x2, P6 ;  /* 0x000000030d0b7211 */ /* 0x000fc600030f16ff */
[----:B------:R1:W-:Y:S01]  /*1a3b0*/  @P4 STG.E [R8.64], R103 ;  /* 0x0000006708004986 */ /* 0x0003e2000c101906 */
[----:B------:R-:W-:-:S03]  /*1a3c0*/  IMAD R21, R0, 0x2, R19 ;  /* 0x0000000200157824 */ /* 0x000fc600078e0213 */
[----:B------:R2:W-:Y:S01]  /*1a3d0*/  @P1 STG.E [R6.64], R111 ;  /* 0x0000006f06001986 */ /* 0x0005e2000c101906 */
[-C--:B------:R-:W-:Y:S01]  /*1a3e0*/  LEA R4, P1, R17, R48.reuse, 0x2 ;  /* 0x0000003011047211 */ /* 0x080fe200078210ff */
[C---:B------:R-:W-:Y:S01]  /*1a3f0*/  IMAD R23, R0.reuse, 0x2, R21 ;  /* 0x0000000200177824 */ /* 0x040fe200078e0215 */
[-C--:B------:R-:W-:Y:S02]  /*1a400*/  LEA R12, P6, R19, R48.reuse, 0x2 ;  /* 0x00000030130c7211 */ /* 0x080fe400078c10ff */
[----:B------:R-:W-:Y:S01]  /*1a410*/  LEA.HI.X.SX32 R5, R17, R3, 0x2, P1 ;  /* 0x0000000311057211 */ /* 0x000fe200008f16ff */
[----:B------:R3:W-:Y:S01]  /*1a420*/  @P2 STG.E [R10.64], R107 ;  /* 0x0000006b0a002986 */ /* 0x0007e2000c101906 */
[----:B------:R-:W-:Y:S01]  /*1a430*/  IMAD R0, R0, 0x2, R23 ;  /* 0x0000000200007824 */ /* 0x000fe200078e0217 */
[-C--:B-1----:R-:W-:Y:S02]  /*1a440*/  LEA R8, P2, R15, R48.reuse, 0x2 ;  /* 0x000000300f087211 */ /* 0x082fe400078410ff */
[----:B------:R-:W-:-:S02]  /*1a450*/  LEA R14, P1, R21, R48, 0x2 ;  /* 0x00000030150e7211 */ /* 0x000fc400078210ff */
[-C--:B------:R-:W-:Y:S02]  /*1a460*/  LEA.HI.X.SX32 R9, R15, R3.reuse, 0x2, P2 ;  /* 0x000000030f097211 */ /* 0x080fe400010f16ff */
[-C--:B------:R-:W-:Y:S02]  /*1a470*/  LEA.HI.X.SX32 R13, R19, R3.reuse, 0x2, P6 ;  /* 0x00000003130d7211 */ /* 0x080fe400030f16ff */
[----:B--2---:R-:W-:Y:S02]  /*1a480*/  LEA R6, P6, R0, R48, 0x2 ;  /* 0x0000003000067211 */ /* 0x004fe400078c10ff */
[----:B------:R-:W-:Y:S02]  /*1a490*/  ISETP.LT.AND P2, PT, R245, c[0x0][0x17c], !P0 ;  /* 0x00005f00f5007a0c */ /* 0x000fe40004741270 */
[----:B------:R-:W-:Y:S02]  /*1a4a0*/  LEA.HI.X.SX32 R15, R21, R3, 0x2, P1 ;  /* 0x00000003150f7211 */ /* 0x000fe400008f16ff */
[----:B------:R-:W-:-:S02]  /*1a4b0*/  ISETP.LT.AND P1, PT, R251, c[0x0][0x17c], !P0 ;  /* 0x00005f00fb007a0c */ /* 0x000fc40004721270 */
[----:B------:R-:W-:Y:S02]  /*1a4c0*/  LEA.HI.X.SX32 R7, R0, R3, 0x2, P6 ;  /* 0x0000000300077211 */ /* 0x000fe400030f16ff */
[----:B------:R-:W-:-:S04]  /*1a4d0*/  LEA R48, P6, R23, R48, 0x2 ;  /* 0x0000003017307211 */ /* 0x000fc800078c10ff */
[----:B------:R-:W-:Y:S02]  /*1a4e0*/  LEA.HI.X.SX32 R49, R23, R3, 0x2, P6 ;  /* 0x0000000317317211 */ /* 0x000fe400030f16ff */
[----:B----4-:R-:W-:Y:S02]  /*1a4f0*/  ISETP.LT.AND P5, PT, R247, c[0x0][0x17c], !P0 ;  /* 0x00005f00f7007a0c */ /* 0x010fe400047a1270 */
[----:B------:R-:W-:Y:S02]  /*1a500*/  ISETP.LT.AND P4, PT, R250, c[0x0][0x17c], !P0 ;  /* 0x00005f00fa007a0c */ /* 0x000fe40004781270 */
[----:B---3--:R-:W-:Y:S02]  /*1a510*/  ISETP.LT.AND P3, PT, R249, c[0x0][0x17c], !P0 ;  /* 0x00005f00f9007a0c */ /* 0x008fe40004761270 */
[----:B------:R-:W-:-:S07]  /*1a520*/  ISETP.LT.AND P0, PT, R164, c[0x0][0x17c], !P0 ;  /* 0x00005f00a4007a0c */ /* 0x000fce0004701270 */
[----:B------:R1:W-:Y:S04]  /*1a530*/  @P5 STG.E [R4.64], R115 ;  /* 0x0000007304005986 */ /* 0x0003e8000c101906 */
[----:B------:R1:W-:Y:S04]  /*1a540*/  @P4 STG.E [R8.64], R119 ;  /* 0x0000007708004986 */ /* 0x0003e8000c101906 */
[----:B------:R1:W-:Y:S04]  /*1a550*/  @P3 STG.E [R12.64], R123 ;  /* 0x0000007b0c003986 */ /* 0x0003e8000c101906 */
[----:B------:R1:W-:Y:S04]  /*1a560*/  @P2 STG.E [R14.64], R127 ;  /* 0x0000007f0e002986 */ /* 0x0003e8000c101906 */
[----:B------:R1:W-:Y:S01]  /*1a570*/  @P1 STG.E [R48.64], R131 ;  /* 0x0000008330001986 */ /* 0x0003e2000c101906 */
[----:B------:R-:W-:Y:S05]  /*1a580*/  @!P0 EXIT ;  /* 0x000000000000894d */ /* 0x000fea0003800000 */
[----:B------:R-:W-:Y:S01]  /*1a590*/  STG.E [R6.64], R135 ;  /* 0x0000008706007986 */ /* 0x000fe2000c101906 */
[----:B------:R-:W-:Y:S05]  /*1a5a0*/  EXIT ;  /* 0x000000000000794d */ /* 0x000fea0003800000 */
.L_x_2:
[----:B------:R-:W-:-:S00]  /*1a5b0*/  BRA `(.L_x_2) ;  /* 0xfffffff000007947 */ /* 0x000fc0000383ffff */
[----:B------:R-:W-:-:S00]  /*1a5c0*/  NOP ;  /* 0x0000000000007918 */ /* 0x000fc00000000000 */
        /* <DEDUP_REMOVED lines=11> */
.L_x_3:


//--------------------- .nv.shared.matmul_kernel  --------------------------
	.section	.nv.shared.matmul_kernel,"aw",@nobits
	.sectionflags	@""
	.align	16
